def matmul_kernel(
    a_ptr,
    b_ptr,
    c_ptr,
    M,
    N,
    K,
    stride_am,
    stride_ak,
    stride_bk,
    stride_bn,
    stride_cm,
    stride_cn,
    BLOCK_M: tl.constexpr,
    BLOCK_N: tl.constexpr,
    BLOCK_K: tl.constexpr,
    GROUP_M: tl.constexpr,
):
    pid = tl.program_id(axis=0)
    num_pid_m = tl.cdiv(M, BLOCK_M)
    num_pid_n = tl.cdiv(N, BLOCK_N)
    num_pid_in_group = GROUP_M * num_pid_n
    group_id = pid // num_pid_in_group
    first_pid_m = group_id * GROUP_M
    group_size_m = min(num_pid_m - first_pid_m, GROUP_M)
    pid_m = first_pid_m + ((pid % num_pid_in_group) % group_size_m)
    pid_n = (pid % num_pid_in_group) // group_size_m

    offs_am = (pid_m * BLOCK_M + tl.arange(0, BLOCK_M)) % M
    offs_bn = (pid_n * BLOCK_N + tl.arange(0, BLOCK_N)) % N
    offs_k = tl.arange(0, BLOCK_K)
    a_ptrs = a_ptr + offs_am[:, None] * stride_am + offs_k[None, :] * stride_ak
    b_ptrs = b_ptr + offs_k[:, None] * stride_bk + offs_bn[None, :] * stride_bn

    acc = tl.zeros((BLOCK_M, BLOCK_N), dtype=tl.float32)
    for kk in range(0, tl.cdiv(K, BLOCK_K)):
        a = tl.load(a_ptrs, mask=offs_k[None, :] < K - kk * BLOCK_K, other=0.0)
        b = tl.load(b_ptrs, mask=offs_k[:, None] < K - kk * BLOCK_K, other=0.0)
        acc = tl.dot(a, b, acc)
        a_ptrs += BLOCK_K * stride_ak
        b_ptrs += BLOCK_K * stride_bk

    c = acc.to(c_ptr.dtype.element_ty)
    offs_cm = pid_m * BLOCK_M + tl.arange(0, BLOCK_M)
    offs_cn = pid_n * BLOCK_N + tl.arange(0, BLOCK_N)
    c_ptrs = c_ptr + offs_cm[:, None] * stride_cm + offs_cn[None, :] * stride_cn
    mask = (offs_cm[:, None] < M) & (offs_cn[None, :] < N)
    tl.store(c_ptrs, c, mask=mask)

# config = {"BLOCK_K": 128, "BLOCK_M": 512, "BLOCK_N": 128, "GROUP_M": 8, "arch": "sm_90", "dtype": "fp8e5m2", "num_ctas": 1, "num_stages": 3, "num_warps": 2}
# arch = sm_90


// ===== COMPILED SASS (sm_90a) =====

	.target	sm_90a

	.elftype	@"ET_EXEC"


//--------------------- .note.nv.tkinfo           --------------------------
	.section	.note.nv.tkinfo,"",@"SHT_NOTE"
	.sectionflags	@"SHF_NOTE_NV_TKINFO"
	.tkinfo
        /*0018*/ 	.word	0x00000002
        /*0030*/ 	.string	""
        /*0030*/ 	.string	"ptxas"
        /*0030*/ 	.string	"Cuda compilation tools, release 13.0, V13.0.88"
        /*0030*/ 	.string	"Build cuda_13.0.r13.0/compiler.36424714_0"
        /*0030*/ 	.string	"-v  -suppress-debug-info  -lineinfo  -arch sm_90a "



//--------------------- .note.nv.cuinfo           --------------------------
	.section	.note.nv.cuinfo,"",@"SHT_NOTE"
	.sectionflags	@"SHF_NOTE_NV_CUINFO"
        /*0018*/ 	.short	0x0002
        /*001a*/ 	.short	0x005a
        /*001c*/ 	.short	0x0082
	.zero		2


//--------------------- .nv.info                  --------------------------
	.section	.nv.info,"",@"SHT_CUDA_INFO"
	.align	4


	//----- nvinfo : EIATTR_REGCOUNT
	.align		4
        /*0000*/ 	.byte	0x04, 0x2f
        /*0002*/ 	.short	(.L_1 - .L_0)
	.align		4
.L_0:
        /*0004*/ 	.word	index@(matmul_kernel)
        /*0008*/ 	.word	0x00000020


	//----- nvinfo : EIATTR_FRAME_SIZE
	.align		4
.L_1:
        /*000c*/ 	.byte	0x04, 0x11
        /*000e*/ 	.short	(.L_3 - .L_2)
	.align		4
.L_2:
        /*0010*/ 	.word	index@(matmul_kernel)
        /*0014*/ 	.word	0x0000b560


	//----- nvinfo : EIATTR_MIN_STACK_SIZE
	.align		4
.L_3:
        /*0018*/ 	.byte	0x04, 0x12
        /*001a*/ 	.short	(.L_5 - .L_4)
	.align		4
.L_4:
        /*001c*/ 	.word	index@(matmul_kernel)
        /*0020*/ 	.word	0x0000b560
.L_5:


//--------------------- .nv.compat                --------------------------
	.section	.nv.compat,"",@"SHT_CUDA_COMPAT_INFO"
	.align	4
        /*0000*/ 	.byte	0x02, 0x09, 0x01, 0x00, 0x02, 0x02, 0x02, 0x00, 0x02, 0x05, 0x05, 0x00, 0x03, 0x07, 0x01, 0x01
        /*0010*/ 	.byte	0x02, 0x03, 0x00, 0x00, 0x02, 0x06, 0x01, 0x00, 0x04, 0x0b, 0x08, 0x00, 0x00, 0x00, 0x00, 0x00
        /*0020*/ 	.byte	0x00, 0x00, 0x00, 0x00


//--------------------- .nv.info.matmul_kernel    --------------------------
	.section	.nv.info.matmul_kernel,"",@"SHT_CUDA_INFO"
	.sectionflags	@""
	.align	4


	//----- nvinfo : EIATTR_CUDA_API_VERSION
	.align		4
        /*0000*/ 	.byte	0x04, 0x37
        /*0002*/ 	.short	(.L_7 - .L_6)
.L_6:
        /*0004*/ 	.word	0x00000082


	//----- nvinfo : EIATTR_KPARAM_INFO
	.align		4
.L_7:
        /*0008*/ 	.byte	0x04, 0x17
        /*000a*/ 	.short	(.L_9 - .L_8)
.L_8:
        /*000c*/ 	.word	0x00000000
        /*0010*/ 	.short	0x000d
        /*0012*/ 	.short	0x0048
        /*0014*/ 	.byte	0x00, 0xf4, 0x21, 0x00


	//----- nvinfo : EIATTR_KPARAM_INFO
	.align		4
.L_9:
        /*0018*/ 	.byte	0x04, 0x17
        /*001a*/ 	.short	(.L_11 - .L_10)
.L_10:
        /*001c*/ 	.word	0x00000000
        /*0020*/ 	.short	0x000c
        /*0022*/ 	.short	0x0040
        /*0024*/ 	.byte	0x00, 0xf4, 0x21, 0x00


	//----- nvinfo : EIATTR_KPARAM_INFO
	.align		4
.L_11:
        /*0028*/ 	.byte	0x04, 0x17
        /*002a*/ 	.short	(.L_13 - .L_12)
.L_12:
        /*002c*/ 	.word	0x00000000
        /*0030*/ 	.short	0x000b
        /*0032*/ 	.short	0x0038
        /*0034*/ 	.byte	0x00, 0xf0, 0x11, 0x00


	//----- nvinfo : EIATTR_KPARAM_INFO
	.align		4
.L_13:
        /*0038*/ 	.byte	0x04, 0x17
        /*003a*/ 	.short	(.L_15 - .L_14)
.L_14:
        /*003c*/ 	.word	0x00000000
        /*0040*/ 	.short	0x000a
        /*0042*/ 	.short	0x0034
        /*0044*/ 	.byte	0x00, 0xf0, 0x11, 0x00


	//----- nvinfo : EIATTR_KPARAM_INFO
	.align		4
.L_15:
        /*0048*/ 	.byte	0x04, 0x17
        /*004a*/ 	.short	(.L_17 - .L_16)
.L_16:
        /*004c*/ 	.word	0x00000000
        /*0050*/ 	.short	0x0009
        /*0052*/ 	.short	0x0030
        /*0054*/ 	.byte	0x00, 0xf0, 0x11, 0x00


	//----- nvinfo : EIATTR_KPARAM_INFO
	.align		4
.L_17:
        /*0058*/ 	.byte	0x04, 0x17
        /*005a*/ 	.short	(.L_19 - .L_18)
.L_18:
        /*005c*/ 	.word	0x00000000
        /*0060*/ 	.short	0x0008
        /*0062*/ 	.short	0x002c
        /*0064*/ 	.byte	0x00, 0xf0, 0x11, 0x00


	//----- nvinfo : EIATTR_KPARAM_INFO
	.align		4
.L_19:
        /*0068*/ 	.byte	0x04, 0x17
        /*006a*/ 	.short	(.L_21 - .L_20)
.L_20:
        /*006c*/ 	.word	0x00000000
        /*0070*/ 	.short	0x0007
        /*0072*/ 	.short	0x0028
        /*0074*/ 	.byte	0x00, 0xf0, 0x11, 0x00


	//----- nvinfo : EIATTR_KPARAM_INFO
	.align		4
.L_21:
        /*0078*/ 	.byte	0x04, 0x17
        /*007a*/ 	.short	(.L_23 - .L_22)
.L_22:
        /*007c*/ 	.word	0x00000000
        /*0080*/ 	.short	0x0006
        /*0082*/ 	.short	0x0024
        /*0084*/ 	.byte	0x00, 0xf0, 0x11, 0x00


	//----- nvinfo : EIATTR_KPARAM_INFO
	.align		4
.L_23:
        /*0088*/ 	.byte	0x04, 0x17
        /*008a*/ 	.short	(.L_25 - .L_24)
.L_24:
        /*008c*/ 	.word	0x00000000
        /*0090*/ 	.short	0x0005
        /*0092*/ 	.short	0x0020
        /*0094*/ 	.byte	0x00, 0xf0, 0x11, 0x00


	//----- nvinfo : EIATTR_KPARAM_INFO
	.align		4
.L_25:
        /*0098*/ 	.byte	0x04, 0x17
        /*009a*/ 	.short	(.L_27 - .L_26)
.L_26:
        /*009c*/ 	.word	0x00000000
        /*00a0*/ 	.short	0x0004
        /*00a2*/ 	.short	0x001c
        /*00a4*/ 	.byte	0x00, 0xf0, 0x11, 0x00


	//----- nvinfo : EIATTR_KPARAM_INFO
	.align		4
.L_27:
        /*00a8*/ 	.byte	0x04, 0x17
        /*00aa*/ 	.short	(.L_29 - .L_28)
.L_28:
        /*00ac*/ 	.word	0x00000000
        /*00b0*/ 	.short	0x0003
        /*00b2*/ 	.short	0x0018
        /*00b4*/ 	.byte	0x00, 0xf0, 0x11, 0x00


	//----- nvinfo : EIATTR_KPARAM_INFO
	.align		4
.L_29:
        /*00b8*/ 	.byte	0x04, 0x17
        /*00ba*/ 	.short	(.L_31 - .L_30)
.L_30:
        /*00bc*/ 	.word	0x00000000
        /*00c0*/ 	.short	0x0002
        /*00c2*/ 	.short	0x0010
        /*00c4*/ 	.byte	0x00, 0xf4, 0x21, 0x00


	//----- nvinfo : EIATTR_KPARAM_INFO
	.align		4
.L_31:
        /*00c8*/ 	.byte	0x04, 0x17
        /*00ca*/ 	.short	(.L_33 - .L_32)
.L_32:
        /*00cc*/ 	.word	0x00000000
        /*00d0*/ 	.short	0x0001
        /*00d2*/ 	.short	0x0008
        /*00d4*/ 	.byte	0x00, 0xf4, 0x21, 0x00


	//----- nvinfo : EIATTR_KPARAM_INFO
	.align		4
.L_33:
        /*00d8*/ 	.byte	0x04, 0x17
        /*00da*/ 	.short	(.L_35 - .L_34)
.L_34:
        /*00dc*/ 	.word	0x00000000
        /*00e0*/ 	.short	0x0000
        /*00e2*/ 	.short	0x0000
        /*00e4*/ 	.byte	0x00, 0xf4, 0x21, 0x00


	//----- nvinfo : EIATTR_SPARSE_MMA_MASK
	.align		4
.L_35:
        /*00e8*/ 	.byte	0x03, 0x50
        /*00ea*/ 	.short	0x0000


	//----- nvinfo : EIATTR_MAXREG_COUNT
	.align		4
        /*00ec*/ 	.byte	0x03, 0x1b
        /*00ee*/ 	.short	0x00ff


	//----- nvinfo : EIATTR_NUM_BARRIERS
	.align		4
        /*00f0*/ 	.byte	0x02, 0x4c
        /*00f2*/ 	.byte	0x01
	.zero		1


	//----- nvinfo : EIATTR_ANNOTATIONS
	.align		4
        /*00f4*/ 	.byte	0x04, 0x55
        /*00f6*/ 	.short	(.L_37 - .L_36)


	//   ....[0]....
.L_36:
        /*00f8*/ 	.word	0x00000001
        /*00fc*/ 	.byte	0x60, 0x00, 0x00, 0x00, 0x01, 0x00, 0x00, 0x00, 0x80, 0x00, 0x00, 0x00, 0x01, 0x00, 0x00, 0x00
        /* <DEDUP_REMOVED lines=662> */
        /*2a6c*/ 	.byte	0xe0, 0x9b, 0x00, 0x00, 0x01, 0x00, 0x00, 0x00, 0x00, 0x9c, 0x00, 0x00


	//----- nvinfo : EIATTR_MERCURY_ISA_VERSION
	.align		4
.L_37:
        /*2a78*/ 	.byte	0x03, 0x5f
        /*2a7a*/ 	.short	0x0101


	//----- nvinfo : EIATTR_EXIT_INSTR_OFFSETS
	.align		4
        /*2a7c*/ 	.byte	0x04, 0x1c
        /*2a7e*/ 	.short	(.L_39 - .L_38)


	//   ....[0]....
.L_38:
        /*2a80*/ 	.word	0x0014c070


	//   ....[1]....
        /*2a84*/ 	.word	0x0014c0a0


	//----- nvinfo : EIATTR_REQNTID
	.align		4
.L_39:
        /*2a88*/ 	.byte	0x04, 0x10
        /*2a8a*/ 	.short	(.L_41 - .L_40)
.L_40:
        /*2a8c*/ 	.word	0x00000040
        /*2a90*/ 	.word	0x00000001
        /*2a94*/ 	.word	0x00000001


	//----- nvinfo : EIATTR_CBANK_PARAM_SIZE
	.align		4
.L_41:
        /*2a98*/ 	.byte	0x03, 0x19
        /*2a9a*/ 	.short	0x0050


	//----- nvinfo : EIATTR_PARAM_CBANK
	.align		4
        /*2a9c*/ 	.byte	0x04, 0x0a
        /*2a9e*/ 	.short	(.L_43 - .L_42)
	.align		4
.L_42:
        /*2aa0*/ 	.word	index@(.nv.constant0.matmul_kernel)
        /*2aa4*/ 	.short	0x0210
        /*2aa6*/ 	.short	0x0050


	//----- nvinfo : EIATTR_SW_WAR
	.align		4
.L_43:
        /*2aa8*/ 	.byte	0x04, 0x36
        /*2aaa*/ 	.short	(.L_45 - .L_44)
.L_44:
        /*2aac*/ 	.word	0x00000008
.L_45:


//--------------------- .nv.callgraph             --------------------------
	.section	.nv.callgraph,"",@"SHT_CUDA_CALLGRAPH"
	.align	4
	.sectionentsize	8
	.align		4
        /*0000*/ 	.word	0x00000000
	.align		4
        /*0004*/ 	.word	0xffffffff
	.align		4
        /*0008*/ 	.word	0x00000000
	.align		4
        /*000c*/ 	.word	0xfffffffe
	.align		4
        /*0010*/ 	.word	0x00000000
	.align		4
        /*0014*/ 	.word	0xfffffffd
	.align		4
        /*0018*/ 	.word	0x00000000
	.align		4
        /*001c*/ 	.word	0xfffffffc


//--------------------- .text.matmul_kernel       --------------------------
	.section	.text.matmul_kernel,"ax",@progbits
	.align	128
        .global         matmul_kernel
        .type           matmul_kernel,@function
        .size           matmul_kernel,(.L_x_3 - matmul_kernel)
        .other          matmul_kernel,@"STO_CUDA_ENTRY STV_DEFAULT"
matmul_kernel:
.text.matmul_kernel:
[----:B------:R-:W0:Y:S02]  /*0000*/  LDC R1, c[0x0][0x28] ;  /* 0x00000a00ff017b82 */ /* 0x000e240000000800 */
[----:B0-----:R-:W-:-:S06]  /*0010*/  VIADD R1, R1, 0xffff4aa0 ;  /* 0xffff4aa001017836 */ /* 0x001fcc0000000000 */
[----:B------:R-:W0:Y:S01]  /*0020*/  LDC.64 R2, c[0x0][0x228] ;  /* 0x00008a00ff027b82 */ /* 0x000e220000000a00 */
[----:B------:R-:W1:Y:S01]  /*0030*/  S2R R14, SR_TID.X ;  /* 0x00000000000e7919 */ /* 0x000e620000002100 */
[----:B------:R-:W-:Y:S01]  /*0040*/  UMOV UR4, 0x400 ;  /* 0x0000040000047882 */ /* 0x000fe20000000000 */
[----:B------:R-:W-:Y:S01]  /*0050*/  ULDC.64 UR24, c[0x0][0x208] ;  /* 0x0000820000187ab9 */ /* 0x000fe20000000a00 */
[----:B------:R-:W-:Y:S04]  /*0060*/  STL [R1+0xfe0], RZ ;  /* 0x000fe0ff01007387 */ /* 0x000fe80000100800 */
[----:B------:R-:W2:Y:S01]  /*0070*/  S2UR UR5, SR_CgaCtaId ;  /* 0x00000000000579c3 */ /* 0x000ea20000008800 */
[----:B------:R-:W-:Y:S04]  /*0080*/  STL [R1+0xfe4], RZ ;  /* 0x000fe4ff01007387 */ /* 0x000fe80000100800 */
[----:B------:R-:W-:Y:S04]  /*0090*/  STL [R1+0xfe8], RZ ;  /* 0x000fe8ff01007387 */ /* 0x000fe80000100800 */
[----:B------:R-:W-:Y:S04]  /*00a0*/  STL [R1+0xfec], RZ ;  /* 0x000fecff01007387 */ /* 0x000fe80000100800 */
[----:B------:R-:W-:Y:S01]  /*00b0*/  STL [R1+0xfd0], RZ ;  /* 0x000fd0ff01007387 */ /* 0x000fe20000100800 */
[----:B0-----:R-:W-:-:S03]  /*00c0*/  VIADD R0, R3, 0x7f ;  /* 0x0000007f03007836 */ /* 0x001fc60000000000 */
[----:B------:R-:W-:Y:S04]  /*00d0*/  STL [R1+0xfd4], RZ ;  /* 0x000fd4ff01007387 */ /* 0x000fe80000100800 */
[----:B------:R-:W-:Y:S01]  /*00e0*/  STL [R1+0xfd8], RZ ;  /* 0x000fd8ff01007387 */ /* 0x000fe20000100800 */
[----:B------:R-:W-:Y:S01]  /*00f0*/  SHF.R.S32.HI R5, RZ, 0x1f, R0 ;  /* 0x0000001fff057819 */ /* 0x000fe20000011400 */
[----:B--2---:R-:W-:Y:S02]  /*0100*/  ULEA UR4, UR5, UR4, 0x18 ;  /* 0x0000000405047291 */ /* 0x004fe4000f8ec03f */
[----:B------:R-:W-:Y:S01]  /*0110*/  STL [R1+0xfdc], RZ ;  /* 0x000fdcff01007387 */ /* 0x000fe20000100800 */
[----:B------:R-:W-:-:S03]  /*0120*/  LEA.HI R5, R5, R0, RZ, 0x7 ;  /* 0x0000000005057211 */ /* 0x000fc600078f38ff */
[----:B------:R-:W-:Y:S01]  /*0130*/  STL [R1+0xfc0], RZ ;  /* 0x000fc0ff01007387 */ /* 0x000fe20000100800 */
[----:B------:R-:W-:-:S03]  /*0140*/  SHF.R.S32.HI R0, RZ, 0x7, R5 ;  /* 0x00000007ff007819 */ /* 0x000fc60000011405 */
[----:B------:R-:W-:Y:S02]  /*0150*/  STL [R1+0xfc4], RZ ;  /* 0x000fc4ff01007387 */ /* 0x000fe40000100800 */
[----:B------:R-:W-:Y:S02]  /*0160*/  IMAD.SHL.U32 R0, R0, 0x8, RZ ;  /* 0x0000000800007824 */ /* 0x000fe400078e00ff */
[----:B------:R-:W-:Y:S03]  /*0170*/  STL [R1+0xfc8], RZ ;  /* 0x000fc8ff01007387 */ /* 0x000fe60000100800 */
[-C--:B------:R-:W-:Y:S01]  /*0180*/  IABS R9, R0.reuse ;  /* 0x0000000000097213 */ /* 0x080fe20000000000 */
[----:B------:R-:W-:Y:S01]  /*0190*/  STL [R1+0xfcc], RZ ;  /* 0x000fccff01007387 */ /* 0x000fe20000100800 */
[----:B------:R-:W-:Y:S02]  /*01a0*/  IABS R12, R0 ;  /* 0x00000000000c7213 */ /* 0x000fe40000000000 */
[----:B------:R-:W0:Y:S01]  /*01b0*/  I2F.RP R4, R9 ;  /* 0x0000000900047306 */ /* 0x000e220000209400 */
[----:B------:R-:W-:Y:S04]  /*01c0*/  STL [R1+0xfb0], RZ ;  /* 0x000fb0ff01007387 */ /* 0x000fe80000100800 */
[----:B------:R-:W-:Y:S04]  /*01d0*/  STL [R1+0xfb4], RZ ;  /* 0x000fb4ff01007387 */ /* 0x000fe80000100800 */
[----:B------:R-:W-:Y:S04]  /*01e0*/  STL [R1+0xfb8], RZ ;  /* 0x000fb8ff01007387 */ /* 0x000fe80000100800 */
[----:B------:R-:W-:Y:S01]  /*01f0*/  STL [R1+0xfbc], RZ ;  /* 0x000fbcff01007387 */ /* 0x000fe20000100800 */
[----:B0-----:R-:W0:Y:S03]  /*0200*/  MUFU.RCP R4, R4 ;  /* 0x0000000400047308 */ /* 0x001e260000001000 */
[----:B------:R-:W-:Y:S04]  /*0210*/  STL [R1+0xfa0], RZ ;  /* 0x000fa0ff01007387 */ /* 0x000fe80000100800 */
[----:B------:R-:W-:Y:S04]  /*0220*/  STL [R1+0xfa4], RZ ;  /* 0x000fa4ff01007387 */ /* 0x000fe80000100800 */
[----:B------:R-:W-:Y:S04]  /*0230*/  STL [R1+0xfa8], RZ ;  /* 0x000fa8ff01007387 */ /* 0x000fe80000100800 */
[----:B------:R-:W-:Y:S01]  /*0240*/  STL [R1+0xfac], RZ ;  /* 0x000facff01007387 */ /* 0x000fe20000100800 */
[----:B0-----:R-:W-:-:S03]  /*0250*/  VIADD R6, R4, 0xffffffe ;  /* 0x0ffffffe04067836 */ /* 0x001fc60000000000 */
[----:B------:R-:W-:Y:S01]  /*0260*/  STL [R1+0xf90], RZ ;  /* 0x000f90ff01007387 */ /* 0x000fe20000100800 */
[----:B------:R-:W-:Y:S01]  /*0270*/  IMAD.MOV R4, RZ, RZ, -R12 ;  /* 0x000000ffff047224 */ /* 0x000fe200078e0a0c */
[----:B------:R0:W2:Y:S02]  /*0280*/  F2I.FTZ.U32.TRUNC.NTZ R7, R6 ;  /* 0x0000000600077305 */ /* 0x0000a4000021f000 */
[----:B------:R-:W-:Y:S04]  /*0290*/  STL [R1+0xf94], RZ ;  /* 0x000f94ff01007387 */ /* 0x000fe80000100800 */
[----:B------:R-:W-:Y:S04]  /*02a0*/  STL [R1+0xf98], RZ ;  /* 0x000f98ff01007387 */ /* 0x000fe80000100800 */
[----:B------:R-:W-:Y:S01]  /*02b0*/  STL [R1+0xf9c], RZ ;  /* 0x000f9cff01007387 */ /* 0x000fe20000100800 */
[----:B0-----:R-:W-:-:S03]  /*02c0*/  IMAD.MOV.U32 R6, RZ, RZ, RZ ;  /* 0x000000ffff067224 */ /* 0x001fc600078e00ff */
[----:B------:R-:W-:Y:S01]  /*02d0*/  STL [R1+0xf80], RZ ;  /* 0x000f80ff01007387 */ /* 0x000fe20000100800 */
[----:B--2---:R-:W-:-:S03]  /*02e0*/  IMAD.MOV R8, RZ, RZ, -R7 ;  /* 0x000000ffff087224 */ /* 0x004fc600078e0a07 */
[----:B------:R-:W-:Y:S01]  /*02f0*/  STL [R1+0xf84], RZ ;  /* 0x000f84ff01007387 */ /* 0x000fe20000100800 */
[----:B------:R-:W-:-:S03]  /*0300*/  IMAD R11, R8, R9, RZ ;  /* 0x00000009080b7224 */ /* 0x000fc600078e02ff */
[----:B------:R-:W-:Y:S01]  /*0310*/  STL [R1+0xf88], RZ ;  /* 0x000f88ff01007387 */ /* 0x000fe20000100800 */
[----:B------:R-:W-:-:S03]  /*0320*/  IMAD.HI.U32 R7, R7, R11, R6 ;  /* 0x0000000b07077227 */ /* 0x000fc600078e0006 */
[----:B------:R-:W-:Y:S04]  /*0330*/  STL [R1+0xf8c], RZ ;  /* 0x000f8cff01007387 */ /* 0x000fe80000100800 */
        /* <DEDUP_REMOVED lines=722> */
[----:B------:R-:W-:Y:S01]  /*3060*/  STL [R1+0xd48], RZ ;  /* 0x000d48ff01007387 */ /* 0x000fe20000100800 */
[----:B------:R-:W0:Y:S03]  /*3070*/  S2R R5, SR_CTAID.X ;  /* 0x0000000000057919 */ /* 0x000e260000002500 */
        /* <DEDUP_REMOVED lines=8> */
[----:B0-----:R-:W-:-:S03]  /*3100*/  IABS R10, R5 ;  /* 0x00000005000a7213 */ /* 0x001fc60000000000 */
[----:B------:R-:W-:Y:S02]  /*3110*/  STL [R1+0xd6c], RZ ;  /* 0x000d6cff01007387 */ /* 0x000fe40000100800 */
[----:B------:R-:W-:Y:S02]  /*3120*/  IMAD.MOV.U32 R8, RZ, RZ, R10 ;  /* 0x000000ffff087224 */ /* 0x000fe400078e000a */
[----:B------:R-:W-:Y:S02]  /*3130*/  STL [R1+0xd70], RZ ;  /* 0x000d70ff01007387 */ /* 0x000fe40000100800 */
[----:B------:R-:W-:Y:S02]  /*3140*/  IMAD.HI.U32 R7, R7, R8, RZ ;  /* 0x0000000807077227 */ /* 0x000fe400078e00ff */
[----:B------:R-:W-:Y:S02]  /*3150*/  STL [R1+0xd74], RZ ;  /* 0x000d74ff01007387 */ /* 0x000fe40000100800 */
[----:B------:R-:W-:-:S02]  /*3160*/  IMAD R4, R7, R4, R8 ;  /* 0x0000000407047224 */ /* 0x000fc400078e0208 */
[----:B------:R-:W-:Y:S03]  /*3170*/  STL [R1+0xd78], RZ ;  /* 0x000d78ff01007387 */ /* 0x000fe60000100800 */
[----:B------:R-:W-:Y:S01]  /*3180*/  ISETP.GT.U32.AND P1, PT, R9, R4, PT ;  /* 0x000000040900720c */ /* 0x000fe20003f24070 */
[----:B------:R-:W-:Y:S04]  /*3190*/  STL [R1+0xd7c], RZ ;  /* 0x000d7cff01007387 */ /* 0x000fe80000100800 */
[----:B------:R-:W-:Y:S04]  /*31a0*/  STL [R1+0x6a0], RZ ;  /* 0x0006a0ff01007387 */ /* 0x000fe80000100800 */
[----:B------:R-:W-:Y:S04]  /*31b0*/  STL [R1+0x6a4], RZ ;  /* 0x0006a4ff01007387 */ /* 0x000fe80000100800 */
[----:B------:R-:W-:Y:S01]  /*31c0*/  STL [R1+0x6a8], RZ ;  /* 0x0006a8ff01007387 */ /* 0x000fe20000100800 */
[----:B------:R-:W-:-:S02]  /*31d0*/  @!P1 IMAD.IADD R4, R4, 0x1, -R9 ;  /* 0x0000000104049824 */ /* 0x000fc400078e0a09 */
[----:B------:R-:W-:Y:S01]  /*31e0*/  @!P1 VIADD R7, R7, 0x1 ;  /* 0x0000000107079836 */ /* 0x000fe20000000000 */
[----:B------:R-:W-:Y:S01]  /*31f0*/  STL [R1+0x6ac], RZ ;  /* 0x0006acff01007387 */ /* 0x000fe20000100800 */
[----:B------:R-:W-:Y:S02]  /*3200*/  ISETP.NE.AND P1, PT, R0, RZ, PT ;  /* 0x000000ff0000720c */ /* 0x000fe40003f25270 */
[----:B------:R-:W-:Y:S01]  /*3210*/  ISETP.GE.U32.AND P0, PT, R4, R9, PT ;  /* 0x000000090400720c */ /* 0x000fe20003f06070 */
[----:B------:R-:W-:Y:S01]  /*3220*/  STL [R1+0xd90], RZ ;  /* 0x000d90ff01007387 */ /* 0x000fe20000100800 */
[----:B------:R-:W-:-:S03]  /*3230*/  LOP3.LUT R4, R5, R0, RZ, 0x3c, !PT ;  /* 0x0000000005047212 */ /* 0x000fc600078e3cff */
[----:B------:R-:W-:Y:S01]  /*3240*/  STL [R1+0xd94], RZ ;  /* 0x000d94ff01007387 */ /* 0x000fe20000100800 */
[----:B------:R-:W-:Y:S01]  /*3250*/  ISETP.GE.AND P2, PT, R4, RZ, PT ;  /* 0x000000ff0400720c */ /* 0x000fe20003f46270 */
[----:B------:R-:W-:Y:S02]  /*3260*/  VIADD R4, R2, 0x1ff ;  /* 0x000001ff02047836 */ /* 0x000fe40000000000 */
[----:B------:R-:W-:Y:S04]  /*3270*/  STL [R1+0xd98], RZ ;  /* 0x000d98ff01007387 */ /* 0x000fe80000100800 */
[----:B------:R-:W-:Y:S01]  /*3280*/  STL [R1+0xd9c], RZ ;  /* 0x000d9cff01007387 */ /* 0x000fe20000100800 */
[----:B------:R-:W-:-:S03]  /*3290*/  @P0 VIADD R7, R7, 0x1 ;  /* 0x0000000107070836 */ /* 0x000fc60000000000 */
[----:B------:R-:W-:Y:S01]  /*32a0*/  STL [R1+0xda0], RZ ;  /* 0x000da0ff01007387 */ /* 0x000fe20000100800 */
[----:B------:R-:W-:Y:S01]  /*32b0*/  IMAD.MOV.U32 R6, RZ, RZ, R7 ;  /* 0x000000ffff067224 */ /* 0x000fe200078e0007 */
[----:B------:R-:W-:Y:S02]  /*32c0*/  SHF.R.S32.HI R7, RZ, 0x1f, R4 ;  /* 0x0000001fff077819 */ /* 0x000fe40000011404 */
[----:B------:R-:W-:Y:S01]  /*32d0*/  STL [R1+0xda4], RZ ;  /* 0x000da4ff01007387 */ /* 0x000fe20000100800 */
[----:B------:R-:W-:Y:S01]  /*32e0*/  @!P2 IMAD.MOV R6, RZ, RZ, -R6 ;  /* 0x000000ffff06a224 */ /* 0x000fe200078e0a06 */
[----:B------:R-:W-:Y:S02]  /*32f0*/  @!P1 LOP3.LUT R6, RZ, R0, RZ, 0x33, !PT ;  /* 0x00000000ff069212 */ /* 0x000fe400078e33ff */
[----:B------:R-:W-:Y:S01]  /*3300*/  STL [R1+0xda8], RZ ;  /* 0x000da8ff01007387 */ /* 0x000fe20000100800 */
[----:B------:R-:W-:Y:S02]  /*3310*/  LEA.HI R7, R7, R4, RZ, 0x9 ;  /* 0x0000000407077211 */ /* 0x000fe400078f48ff */
[----:B------:R-:W-:Y:S01]  /*3320*/  IMAD.SHL.U32 R4, R6, 0x8, RZ ;  /* 0x0000000806047824 */ /* 0x000fe200078e00ff */
[----:B------:R-:W-:Y:S01]  /*3330*/  STL [R1+0xdac], RZ ;  /* 0x000dacff01007387 */ /* 0x000fe20000100800 */
[----:B------:R-:W-:-:S03]  /*3340*/  IMAD.MOV R6, RZ, RZ, -R6 ;  /* 0x000000ffff067224 */ /* 0x000fc600078e0a06 */
[----:B------:R-:W-:Y:S01]  /*3350*/  STL [R1+0xdb0], RZ ;  /* 0x000db0ff01007387 */ /* 0x000fe20000100800 */
[----:B------:R-:W-:Y:S01]  /*3360*/  LEA.HI.SX32 R7, R7, -R4, 0x17 ;  /* 0x8000000407077211 */ /* 0x000fe200078fbaff */
[----:B------:R-:W-:Y:S02]  /*3370*/  IMAD R13, R0, R6, R5 ;  /* 0x00000006000d7224 */ /* 0x000fe400078e0205 */
[----:B------:R-:W-:Y:S01]  /*3380*/  STL [R1+0xdb4], RZ ;  /* 0x000db4ff01007387 */ /* 0x000fe20000100800 */
[----:B------:R-:W-:Y:S01]  /*3390*/  VIMNMX R8, R7, 0x8, PT ;  /* 0x0000000807087848 */ /* 0x000fe20003fe0100 */
[----:B------:R-:W-:Y:S02]  /*33a0*/  IMAD.MOV.U32 R6, RZ, RZ, RZ ;  /* 0x000000ffff067224 */ /* 0x000fe400078e00ff */
[----:B------:R-:W-:Y:S01]  /*33b0*/  STL [R1+0xdb8], RZ ;  /* 0x000db8ff01007387 */ /* 0x000fe20000100800 */
[-C--:B------:R-:W-:Y:S02]  /*33c0*/  IABS R10, R8.reuse ;  /* 0x00000008000a7213 */ /* 0x080fe40000000000 */
[----:B------:R-:W-:Y:S01]  /*33d0*/  IABS R0, R8 ;  /* 0x0000000800007213 */ /* 0x000fe20000000000 */
[----:B------:R-:W-:Y:S01]  /*33e0*/  STL [R1+0xdbc], RZ ;  /* 0x000dbcff01007387 */ /* 0x000fe20000100800 */
[----:B------:R-:W0:Y:S03]  /*33f0*/  I2F.RP R9, R10 ;  /* 0x0000000a00097306 */ /* 0x000e260000209400 */
        /* <DEDUP_REMOVED lines=10> */
[----:B------:R-:W-:Y:S04]  /*34a0*/  STL [R1+0xb40], RZ ;  /* 0x000b40ff01007387 */ /* 0x000fe80000100800 */
[----:B------:R-:W-:Y:S01]  /*34b0*/  STL [R1+0xb44], RZ ;  /* 0x000b44ff01007387 */ /* 0x000fe20000100800 */
[----:B------:R-:W0:Y:S03]  /*34c0*/  F2I.FTZ.U32.TRUNC.NTZ R7, R7 ;  /* 0x0000000700077305 */ /* 0x000e26000021f000 */
[----:B------:R-:W-:Y:S04]  /*34d0*/  STL [R1+0xb48], RZ ;  /* 0x000b48ff01007387 */ /* 0x000fe80000100800 */
[----:B------:R-:W-:Y:S04]  /*34e0*/  STL [R1+0xb4c], RZ ;  /* 0x000b4cff01007387 */ /* 0x000fe80000100800 */
[----:B------:R-:W-:Y:S04]  /*34f0*/  STL [R1+0x1630], RZ ;  /* 0x001630ff01007387 */ /* 0x000fe80000100800 */
[----:B------:R-:W-:Y:S01]  /*3500*/  STL [R1+0x1634], RZ ;  /* 0x001634ff01007387 */ /* 0x000fe20000100800 */
[----:B0-----:R-:W-:-:S03]  /*3510*/  IMAD.MOV R11, RZ, RZ, -R7 ;  /* 0x000000ffff0b7224 */ /* 0x001fc600078e0a07 */
[----:B------:R-:W-:Y:S01]  /*3520*/  STL [R1+0x1638], RZ ;  /* 0x001638ff01007387 */ /* 0x000fe20000100800 */
[----:B------:R-:W-:Y:S01]  /*3530*/  IMAD.MOV.U32 R5, RZ, RZ, R11 ;  /* 0x000000ffff057224 */ /* 0x000fe200078e000b */
[----:B------:R-:W-:Y:S02]  /*3540*/  IABS R11, R13 ;  /* 0x0000000d000b7213 */ /* 0x000fe40000000000 */
[----:B------:R-:W-:Y:S01]  /*3550*/  STL [R1+0x163c], RZ ;  /* 0x00163cff01007387 */ /* 0x000fe20000100800 */
[----:B------:R-:W-:-:S03]  /*3560*/  IMAD R5, R5, R10, RZ ;  /* 0x0000000a05057224 */ /* 0x000fc600078e02ff */
[----:B------:R-:W-:Y:S01]  /*3570*/  STL [R1+0x1620], RZ ;  /* 0x001620ff01007387 */ /* 0x000fe20000100800 */
[----:B------:R-:W-:-:S03]  /*3580*/  IMAD.HI.U32 R6, R7, R5, R6 ;  /* 0x0000000507067227 */ /* 0x000fc600078e0006 */
[----:B------:R-:W-:Y:S01]  /*3590*/  STL [R1+0x1624], RZ ;  /* 0x001624ff01007387 */ /* 0x000fe20000100800 */
[----:B------:R-:W-:Y:S02]  /*35a0*/  IMAD.MOV R5, RZ, RZ, -R0 ;  /* 0x000000ffff057224 */ /* 0x000fe400078e0a00 */
[----:B------:R-:W-:Y:S01]  /*35b0*/  IMAD.HI.U32 R0, R6, R11, RZ ;  /* 0x0000000b06007227 */ /* 0x000fe200078e00ff */
[----:B------:R-:W-:Y:S03]  /*35c0*/  STL [R1+0x1628], RZ ;  /* 0x001628ff01007387 */ /* 0x000fe60000100800 */
[----:B------:R-:W-:Y:S01]  /*35d0*/  IMAD R5, R0, R5, R11 ;  /* 0x0000000500057224 */ /* 0x000fe200078e020b */
[----:B------:R-:W-:Y:S04]  /*35e0*/  STL [R1+0x162c], RZ ;  /* 0x00162cff01007387 */ /* 0x000fe80000100800 */
[----:B------:R-:W-:Y:S01]  /*35f0*/  STL [R1+0x1610], RZ ;  /* 0x001610ff01007387 */ /* 0x000fe20000100800 */
[----:B------:R-:W-:-:S03]  /*3600*/  ISETP.GT.U32.AND P1, PT, R10, R5, PT ;  /* 0x000000050a00720c */ /* 0x000fc60003f24070 */
[----:B------:R-:W-:Y:S04]  /*3610*/  STL [R1+0x1614], RZ ;  /* 0x001614ff01007387 */ /* 0x000fe80000100800 */
[----:B------:R-:W-:Y:S04]  /*3620*/  STL [R1+0x1618], RZ ;  /* 0x001618ff01007387 */ /* 0x000fe80000100800 */
[----:B------:R-:W-:Y:S02]  /*3630*/  STL [R1+0x161c], RZ ;  /* 0x00161cff01007387 */ /* 0x000fe40000100800 */
[----:B------:R-:W-:-:S02]  /*3640*/  @!P1 IMAD.IADD R5, R5, 0x1, -R10 ;  /* 0x0000000105059824 */ /* 0x000fc400078e0a0a */
[----:B------:R-:W-:Y:S01]  /*3650*/  STL [R1+0x1600], RZ ;  /* 0x001600ff01007387 */ /* 0x000fe20000100800 */
[----:B------:R-:W-:Y:S01]  /*3660*/  @!P1 VIADD R0, R0, 0x1 ;  /* 0x0000000100009836 */ /* 0x000fe20000000000 */
[----:B------:R-:W-:Y:S02]  /*3670*/  ISETP.NE.AND P1, PT, R8, RZ, PT ;  /* 0x000000ff0800720c */ /* 0x000fe40003f25270 */
[----:B------:R-:W-:Y:S01]  /*3680*/  STL [R1+0x1604], RZ ;  /* 0x001604ff01007387 */ /* 0x000fe20000100800 */
[----:B------:R-:W-:Y:S02]  /*3690*/  ISETP.GE.U32.AND P0, PT, R5, R10, PT ;  /* 0x0000000a0500720c */ /* 0x000fe40003f06070 */
[----:B------:R-:W-:Y:S01]  /*36a0*/  LOP3.LUT R5, R13, R8, RZ, 0x3c, !PT ;  /* 0x000000080d057212 */ /* 0x000fe200078e3cff */
[----:B------:R-:W-:Y:S03]  /*36b0*/  STL [R1+0x1608], RZ ;  /* 0x001608ff01007387 */ /* 0x000fe60000100800 */
[----:B------:R-:W-:Y:S01]  /*36c0*/  ISETP.GE.AND P2, PT, R5, RZ, PT ;  /* 0x000000ff0500720c */ /* 0x000fe20003f46270 */
[----:B------:R-:W-:Y:S04]  /*36d0*/  STL [R1+0x160c], RZ ;  /* 0x00160cff01007387 */ /* 0x000fe80000100800 */
[----:B------:R-:W-:Y:S02]  /*36e0*/  STL [R1+0x15f0], RZ ;  /* 0x0015f0ff01007387 */ /* 0x000fe40000100800 */
[----:B------:R-:W-:-:S02]  /*36f0*/  @P0 VIADD R0, R0, 0x1 ;  /* 0x0000000100000836 */ /* 0x000fc40000000000 */
[----:B------:R-:W-:Y:S04]  /*3700*/  STL [R1+0x15f4], RZ ;  /* 0x0015f4ff01007387 */ /* 0x000fe80000100800 */
[----:B------:R-:W-:Y:S01]  /*3710*/  STL [R1+0x15f8], RZ ;  /* 0x0015f8ff01007387 */ /* 0x000fe20000100800 */
[----:B------:R-:W-:Y:S01]  /*3720*/  @!P2 IMAD.MOV R0, RZ, RZ, -R0 ;  /* 0x000000ffff00a224 */ /* 0x000fe200078e0a00 */
[----:B------:R-:W-:Y:S02]  /*3730*/  @!P1 LOP3.LUT R0, RZ, R8, RZ, 0x33, !PT ;  /* 0x00000008ff009212 */ /* 0x000fe400078e33ff */
[----:B------:R-:W-:Y:S03]  /*3740*/  STL [R1+0x15fc], RZ ;  /* 0x0015fcff01007387 */ /* 0x000fe60000100800 */
[----:B------:R-:W-:Y:S01]  /*3750*/  IMAD.MOV R5, RZ, RZ, -R0 ;  /* 0x000000ffff057224 */ /* 0x000fe200078e0a00 */
[----:B------:R-:W-:Y:S01]  /*3760*/  STL [R1+0x15e0], RZ ;  /* 0x0015e0ff01007387 */ /* 0x000fe20000100800 */
[----:B------:R-:W-:-:S02]  /*3770*/  IMAD.SHL.U32 R7, R0, 0x80, RZ ;  /* 0x0000008000077824 */ /* 0x000fc400078e00ff */
[----:B------:R-:W-:Y:S01]  /*3780*/  IMAD R5, R8, R5, R13 ;  /* 0x0000000508057224 */ /* 0x000fe200078e020d */
[----:B------:R-:W-:Y:S01]  /*3790*/  STL [R1+0x15e4], RZ ;  /* 0x0015e4ff01007387 */ /* 0x000fe20000100800 */
[C---:B------:R-:W-:Y:S01]  /*37a0*/  VIADD R0, R7.reuse, 0x1 ;  /* 0x0000000107007836 */ /* 0x040fe20000000000 */
[----:B-1----:R-:W-:Y:S01]  /*37b0*/  LOP3.LUT R8, R14, 0x3f, RZ, 0xc0, !PT ;  /* 0x0000003f0e087812 */ /* 0x002fe200078ec0ff */
[----:B------:R-:W-:Y:S01]  /*37c0*/  IMAD.IADD R4, R4, 0x1, R5 ;  /* 0x0000000104047824 */ /* 0x000fe200078e0205 */
[----:B------:R-:W-:Y:S01]  /*37d0*/  STL [R1+0x15e8], RZ ;  /* 0x0015e8ff01007387 */ /* 0x000fe20000100800 */
[----:B------:R-:W0:Y:S01]  /*37e0*/  LDC R5, c[0x0][0x230] ;  /* 0x00008c00ff057b82 */ /* 0x000e220000000800 */
[C---:B------:R-:W-:Y:S02]  /*37f0*/  VIADD R9, R7.reuse, 0x2 ;  /* 0x0000000207097836 */ /* 0x040fe40000000000 */
[----:B------:R-:W-:Y:S01]  /*3800*/  STL [R1+0x15ec], RZ ;  /* 0x0015ecff01007387 */ /* 0x000fe20000100800 */
[----:B------:R-:W-:-:S02]  /*3810*/  VIADD R29, R7, 0x78 ;  /* 0x00000078071d7836 */ /* 0x000fc40000000000 */
[C---:B------:R-:W-:Y:S01]  /*3820*/  VIADD R28, R7.reuse, 0x79 ;  /* 0x00000079071c7836 */ /* 0x040fe20000000000 */
[----:B------:R-:W-:Y:S01]  /*3830*/  STL [R1+0x15d0], RZ ;  /* 0x0015d0ff01007387 */ /* 0x000fe20000100800 */
[C---:B------:R-:W-:Y:S02]  /*3840*/  VIADD R27, R7.reuse, 0x7a ;  /* 0x0000007a071b7836 */ /* 0x040fe40000000000 */
[C---:B------:R-:W-:Y:S01]  /*3850*/  VIADD R26, R7.reuse, 0x7b ;  /* 0x0000007b071a7836 */ /* 0x040fe20000000000 */
[----:B------:R-:W-:Y:S01]  /*3860*/  STL [R1+0x15d4], RZ ;  /* 0x0015d4ff01007387 */ /* 0x000fe20000100800 */
[C---:B------:R-:W-:Y:S02]  /*3870*/  VIADD R25, R7.reuse, 0x7c ;  /* 0x0000007c07197836 */ /* 0x040fe40000000000 */
[C---:B------:R-:W-:Y:S01]  /*3880*/  VIADD R24, R7.reuse, 0x7d ;  /* 0x0000007d07187836 */ /* 0x040fe20000000000 */
[----:B------:R-:W-:Y:S01]  /*3890*/  STL [R1+0x15d8], RZ ;  /* 0x0015d8ff01007387 */ /* 0x000fe20000100800 */
[----:B------:R-:W-:-:S02]  /*38a0*/  VIADD R23, R7, 0x7e ;  /* 0x0000007e07177836 */ /* 0x000fc40000000000 */
[----:B------:R-:W-:Y:S01]  /*38b0*/  VIADD R19, R7, 0x7f ;  /* 0x0000007f07137836 */ /* 0x000fe20000000000 */
[----:B------:R-:W-:Y:S04]  /*38c0*/  STL [R1+0x15dc], RZ ;  /* 0x0015dcff01007387 */ /* 0x000fe80000100800 */
[----:B------:R-:W-:Y:S01]  /*38d0*/  STL [R1+0x16a0], RZ ;  /* 0x0016a0ff01007387 */ /* 0x000fe20000100800 */
[----:B0-----:R-:W-:-:S03]  /*38e0*/  VIADD R5, R5, 0x7f ;  /* 0x0000007f05057836 */ /* 0x001fc60000000000 */
[----:B------:R-:W-:Y:S02]  /*38f0*/  STL [R1+0x16a4], RZ ;  /* 0x0016a4ff01007387 */ /* 0x000fe40000100800 */
[----:B------:R-:W-:Y:S01]  /*3900*/  ISETP.GE.AND P0, PT, R5, 0x80, PT ;  /* 0x000000800500780c */ /* 0x000fe20003f06270 */
[C---:B------:R-:W-:Y:S01]  /*3910*/  VIADD R5, R7.reuse, 0x3 ;  /* 0x0000000307057836 */ /* 0x040fe20000000000 */
        /* <DEDUP_REMOVED lines=202> */
[----:B------:R-:W-:Y:S04]  /*45c0*/  STL [R1+0x1c38], R7 ;  /* 0x001c380701007387 */ /* 0x000fe80000100800 */
[----:B------:R0:W-:Y:S04]  /*45d0*/  STL [R1+0x2a4], R0 ;  /* 0x0002a40001007387 */ /* 0x0001e80000100800 */
[----:B------:R1:W-:Y:S04]  /*45e0*/  STL [R1+0x2a0], R9 ;  /* 0x0002a00901007387 */ /* 0x0003e80000100800 */
[----:B------:R2:W-:Y:S01]  /*45f0*/  STL [R1+0x29c], R5 ;  /* 0x00029c0501007387 */ /* 0x0005e20000100800 */
[----:B0-----:R-:W-:-:S02]  /*4600*/  VIADD R0, R7, 0x4 ;  /* 0x0000000407007836 */ /* 0x001fc40000000000 */
[----:B-1----:R-:W-:-:S03]  /*4610*/  VIADD R9, R7, 0x5 ;  /* 0x0000000507097836 */ /* 0x002fc60000000000 */
[----:B------:R0:W-:Y:S01]  /*4620*/  STL [R1+0x298], R0 ;  /* 0x0002980001007387 */ /* 0x0001e20000100800 */
[----:B--2---:R-:W-:-:S03]  /*4630*/  VIADD R5, R7, 0x6 ;  /* 0x0000000607057836 */ /* 0x004fc60000000000 */
[----:B------:R1:W-:Y:S04]  /*4640*/  STL [R1+0x294], R9 ;  /* 0x0002940901007387 */ /* 0x0003e80000100800 */
[----:B------:R2:W-:Y:S01]  /*4650*/  STL [R1+0x290], R5 ;  /* 0x0002900501007387 */ /* 0x0005e20000100800 */
[C---:B0-----:R-:W-:Y:S02]  /*4660*/  VIADD R0, R7.reuse, 0x7 ;  /* 0x0000000707007836 */ /* 0x041fe40000000000 */
        /* <DEDUP_REMOVED lines=113> */
[----:B0-----:R-:W-:Y:S02]  /*4d80*/  IMAD.SHL.U32 R0, R4, 0x200, RZ ;  /* 0x0000020004007824 */ /* 0x001fe400078e00ff */
[C---:B------:R-:W-:Y:S02]  /*4d90*/  VIADD R4, R7.reuse, 0x42 ;  /* 0x0000004207047836 */ /* 0x040fe40000000000 */
[C---:B-1----:R-:W-:Y:S01]  /*4da0*/  VIADD R9, R7.reuse, 0x40 ;  /* 0x0000004007097836 */ /* 0x042fe20000000000 */
[----:B------:R-:W-:Y:S01]  /*4db0*/  LOP3.LUT R10, R0, 0x3f, R14, 0xf8, !PT ;  /* 0x0000003f000a7812 */ /* 0x000fe200078ef80e */
[----:B--2---:R-:W-:-:S03]  /*4dc0*/  VIADD R5, R7, 0x41 ;  /* 0x0000004107057836 */ /* 0x004fc60000000000 */
[----:B------:R0:W-:Y:S04]  /*4dd0*/  STL [R1+0x158], R9 ;  /* 0x0001580901007387 */ /* 0x0001e80000100800 */
[----:B------:R1:W-:Y:S04]  /*4de0*/  STL [R1+0x144], R5 ;  /* 0x0001440501007387 */ /* 0x0003e80000100800 */
[----:B------:R2:W-:Y:S01]  /*4df0*/  STL [R1+0x114], R4 ;  /* 0x0001140401007387 */ /* 0x0005e20000100800 */
[----:B0-----:R-:W-:Y:S01]  /*4e00*/  LOP3.LUT R9, R0, 0x40, R8, 0xfe, !PT ;  /* 0x0000004000097812 */ /* 0x001fe200078efe08 */
[----:B------:R-:W-:-:S02]  /*4e10*/  VIADD R0, R7, 0x43 ;  /* 0x0000004307007836 */ /* 0x000fc40000000000 */
[----:B------:R-:W-:Y:S01]  /*4e20*/  STL [R1+0x2010], R10 ;  /* 0x0020100a01007387 */ /* 0x000fe20000100800 */
[----:B------:R-:W-:Y:S01]  /*4e30*/  LOP3.LUT R8, R10, 0x80, RZ, 0xfc, !PT ;  /* 0x000000800a087812 */ /* 0x000fe200078efcff */
[C---:B-1----:R-:W-:Y:S02]  /*4e40*/  VIADD R5, R7.reuse, 0x48 ;  /* 0x0000004807057836 */ /* 0x042fe40000000000 */
[----:B------:R0:W-:Y:S01]  /*4e50*/  STL [R1+0x110], R0 ;  /* 0x0001100001007387 */ /* 0x0001e20000100800 */
[----:B--2---:R-:W-:-:S05]  /*4e60*/  VIADD R4, R7, 0x44 ;  /* 0x0000004407047836 */ /* 0x004fca0000000000 */
[----:B------:R1:W-:Y:S01]  /*4e70*/  STL [R1+0xec], R4 ;  /* 0x0000ec0401007387 */ /* 0x0003e20000100800 */
[----:B0-----:R-:W-:-:S03]  /*4e80*/  VIADD R0, R7, 0x45 ;  /* 0x0000004507007836 */ /* 0x001fc60000000000 */
[----:B------:R-:W-:Y:S04]  /*4e90*/  STL [R1+0x2014], R9 ;  /* 0x0020140901007387 */ /* 0x000fe80000100800 */
[----:B------:R0:W-:Y:S01]  /*4ea0*/  STL [R1+0xdc], R0 ;  /* 0x0000dc0001007387 */ /* 0x0001e20000100800 */
[----:B-1----:R-:W-:-:S05]  /*4eb0*/  VIADD R4, R7, 0x46 ;  /* 0x0000004607047836 */ /* 0x002fca0000000000 */
[----:B------:R1:W-:Y:S01]  /*4ec0*/  STL [R1+0xd4], R4 ;  /* 0x0000d40401007387 */ /* 0x0003e20000100800 */
[----:B0-----:R-:W-:-:S05]  /*4ed0*/  VIADD R0, R7, 0x47 ;  /* 0x0000004707007836 */ /* 0x001fca0000000000 */
[----:B------:R0:W-:Y:S01]  /*4ee0*/  STL [R1+0xd0], R0 ;  /* 0x0000d00001007387 */ /* 0x0001e20000100800 */
[----:B-1----:R-:W-:-:S03]  /*4ef0*/  VIADD R4, R7, 0x49 ;  /* 0x0000004907047836 */ /* 0x002fc60000000000 */
        /* <DEDUP_REMOVED lines=92> */
[----:B0-----:R-:W-:Y:S01]  /*54c0*/  VIADD R0, R7, 0x77 ;  /* 0x0000007707007836 */ /* 0x001fe20000000000 */
[----:B-1----:R-:W-:-:S04]  /*54d0*/  LOP3.LUT R5, R10, 0xc0, RZ, 0xfc, !PT ;  /* 0x000000c00a057812 */ /* 0x002fc800078efcff */
[----:B------:R0:W-:Y:S01]  /*54e0*/  STL [R1], R0 ;  /* 0x0000000001007387 */ /* 0x0001e20000100800 */
[----:B--2---:R-:W-:-:S03]  /*54f0*/  LOP3.LUT R4, R10, 0x100, RZ, 0xfc, !PT ;  /* 0x000001000a047812 */ /* 0x004fc600078efcff */
[----:B------:R-:W-:Y:S04]  /*5500*/  STL [R1+0x2028], R5 ;  /* 0x0020280501007387 */ /* 0x000fe80000100800 */
[----:B------:R-:W-:Y:S01]  /*5510*/  STL [R1+0x202c], R8 ;  /* 0x00202c0801007387 */ /* 0x000fe20000100800 */
[----:B0-----:R-:W-:-:S03]  /*5520*/  LOP3.LUT R0, R10, 0x140, RZ, 0xfc, !PT ;  /* 0x000001400a007812 */ /* 0x001fc600078efcff */
[----:B------:R0:W-:Y:S04]  /*5530*/  STL [R1+0x2024], R4 ;  /* 0x0020240401007387 */ /* 0x0001e80000100800 */
[----:B------:R1:W-:Y:S01]  /*5540*/  STL [R1+0x2020], R0 ;  /* 0x0020200001007387 */ /* 0x0003e20000100800 */
[C---:B0-----:R-:W-:Y:S02]  /*5550*/  LOP3.LUT R4, R10.reuse, 0x180, RZ, 0xfc, !PT ;  /* 0x000001800a047812 */ /* 0x041fe400078efcff */
[----:B-1----:R-:W-:-:S03]  /*5560*/  LOP3.LUT R0, R10, 0x1c0, RZ, 0xfc, !PT ;  /* 0x000001c00a007812 */ /* 0x002fc600078efcff */
[----:B------:R0:W-:Y:S04]  /*5570*/  STL [R1+0x201c], R4 ;  /* 0x00201c0401007387 */ /* 0x0001e80000100800 */
[----:B------:R0:W-:Y:S01]  /*5580*/  STL [R1+0x2018], R0 ;  /* 0x0020180001007387 */ /* 0x0001e20000100800 */
[----:B------:R-:W-:Y:S05]  /*5590*/  @!P0 BRA `(.L_x_0) ;  /* 0x00000f78006c8947 */ /* 0x000fea0003800000 */
[----:B------:R1:W-:Y:S01]  /*55a0*/  STL [R1+0x5258], R26 ;  /* 0x0052581a01007387 */ /* 0x0003e20000100800 */
[----:B------:R-:W-:Y:S02]  /*55b0*/  IABS R13, R2 ;  /* 0x00000002000d7213 */ /* 0x000fe40000000000 */
[----:B0-----:R-:W-:Y:S01]  /*55c0*/  IABS R0, R3 ;  /* 0x0000000300007213 */ /* 0x001fe20000000000 */
[----:B------:R-:W-:Y:S01]  /*55d0*/  IMAD.MOV.U32 R6, RZ, RZ, RZ ;  /* 0x000000ffff067224 */ /* 0x000fe200078e00ff */
[----:B------:R-:W-:Y:S01]  /*55e0*/  IABS R12, R10 ;  /* 0x0000000a000c7213 */ /* 0x000fe20000000000 */
[----:B------:R-:W-:Y:S01]  /*55f0*/  ULDC.64 UR6, c[0x0][0x218] ;  /* 0x0000860000067ab9 */ /* 0x000fe20000000a00 */
[----:B------:R-:W-:Y:S01]  /*5600*/  IABS R21, R19 ;  /* 0x0000001300157213 */ /* 0x000fe20000000000 */
[----:B------:R-:W-:Y:S01]  /*5610*/  ULDC UR5, c[0x0][0x240] ;  /* 0x0000900000057ab9 */ /* 0x000fe20000000800 */
[----:B------:R-:W-:Y:S01]  /*5620*/  ISETP.GE.AND P4, PT, R19, RZ, PT ;  /* 0x000000ff1300720c */ /* 0x000fe20003f86270 */
[----:B-1----:R-:W2:Y:S01]  /*5630*/  LDL R26, [R1+0x2024] ;  /* 0x00202400011a7983 */ /* 0x002ea20000100800 */
[----:B------:R-:W-:Y:S01]  /*5640*/  ULDC UR56, c[0x0][0x234] ;  /* 0x00008d0000387ab9 */ /* 0x000fe20000000800 */
[----:B------:R-:W-:Y:S01]  /*5650*/  ULDC.64 UR34, c[0x0][0x210] ;  /* 0x0000840000227ab9 */ /* 0x000fe20000000a00 */
[----:B------:R-:W-:Y:S01]  /*5660*/  ULDC UR13, c[0x0][0x238] ;  /* 0x00008e00000d7ab9 */ /* 0x000fe20000000800 */
[----:B------:R0:W-:Y:S01]  /*5670*/  STL [R1+0x5254], R27 ;  /* 0x0052541b01007387 */ /* 0x0001e20000100800 */
[----:B------:R-:W-:Y:S01]  /*5680*/  ULDC UR57, c[0x0][0x238] ;  /* 0x00008e0000397ab9 */ /* 0x000fe20000000800 */
        /* <DEDUP_REMOVED lines=8> */
[----:B0-----:R-:W3:Y:S01]  /*5710*/  LDL R27, [R1+0x2020] ;  /* 0x00202000011b7983 */ /* 0x001ee20000100800 */
[----:B------:R-:W-:Y:S01]  /*5720*/  ULDC UR12, c[0x0][0x238] ;  /* 0x00008e00000c7ab9 */ /* 0x000fe20000000800 */
[----:B------:R-:W-:Y:S01]  /*5730*/  ULDC UR14, c[0x0][0x238] ;  /* 0x00008e00000e7ab9 */ /* 0x000fe20000000800 */
        /* <DEDUP_REMOVED lines=11> */
[----:B0-----:R-:W4:Y:S01]  /*57f0*/  LDL R28, [R1+0x201c] ;  /* 0x00201c00011c7983 */ /* 0x001f220000100800 */
        /* <DEDUP_REMOVED lines=13> */
[----:B0-----:R-:W5:Y:S01]  /*58d0*/  LDL R29, [R1+0x2018] ;  /* 0x00201800011d7983 */ /* 0x001f620000100800 */
        /* <DEDUP_REMOVED lines=14> */
[----:B------:R-:W0:Y:S01]  /*59c0*/  I2F.RP R4, R13 ;  /* 0x0000000d00047306 */ /* 0x000e220000209400 */
[----:B------:R-:W-:Y:S01]  /*59d0*/  ULDC UR53, c[0x0][0x238] ;  /* 0x00008e0000357ab9 */ /* 0x000fe20000000800 */
[----:B------:R-:W-:Y:S01]  /*59e0*/  ULDC UR54, c[0x0][0x238] ;  /* 0x00008e0000367ab9 */ /* 0x000fe20000000800 */
[----:B------:R1:W-:Y:S01]  /*59f0*/  STL [R1+0x5234], R3 ;  /* 0x0052340301007387 */ /* 0x0003e20000100800 */
[----:B------:R-:W-:-:S03]  /*5a00*/  ULDC UR55, c[0x0][0x238] ;  /* 0x00008e0000377ab9 */ /* 0x000fc60000000800 */
[----:B-1----:R-:W3:Y:S01]  /*5a10*/  LDL R3, [R1+0x1c38] ;  /* 0x001c380001037983 */ /* 0x002ee20000100800 */
[----:B------:R-:W1:Y:S01]  /*5a20*/  I2F.RP R5, R0 ;  /* 0x0000000000057306 */ /* 0x000e620000209400 */
[----:B------:R-:W-:Y:S02]  /*5a30*/  IABS R10, R9 ;  /* 0x00000009000a7213 */ /* 0x000fe40000000000 */
[----:B------:R-:W-:-:S05]  /*5a40*/  IABS R9, R8 ;  /* 0x0000000800097213 */ /* 0x000fca0000000000 */
[----:B0-----:R-:W0:Y:S08]  /*5a50*/  MUFU.RCP R4, R4 ;  /* 0x0000000400047308 */ /* 0x001e300000001000 */
[----:B-1----:R-:W1:Y:S01]  /*5a60*/  MUFU.RCP R5, R5 ;  /* 0x0000000500057308 */ /* 0x002e620000001000 */
[----:B0-----:R-:W-:-:S07]  /*5a70*/  VIADD R4, R4, 0xffffffe ;  /* 0x0ffffffe04047836 */ /* 0x001fce0000000000 */
[----:B------:R-:W0:Y:S01]  /*5a80*/  F2I.FTZ.U32.TRUNC.NTZ R7, R4 ;  /* 0x0000000400077305 */ /* 0x000e22000021f000 */
[----:B-1----:R-:W-:-:S07]  /*5a90*/  VIADD R5, R5, 0xffffffe ;  /* 0x0ffffffe05057836 */ /* 0x002fce0000000000 */
[----:B------:R-:W1:Y:S01]  /*5aa0*/  F2I.FTZ.U32.TRUNC.NTZ R5, R5 ;  /* 0x0000000500057305 */ /* 0x000e62000021f000 */
[----:B0-----:R-:W-:-:S04]  /*5ab0*/  IMAD.MOV R4, RZ, RZ, -R7 ;  /* 0x000000ffff047224 */ /* 0x001fc800078e0a07 */
[----:B------:R-:W-:Y:S02]  /*5ac0*/  IMAD R15, R4, R13, RZ ;  /* 0x0000000d040f7224 */ /* 0x000fe400078e02ff */
[----:B------:R-:W-:Y:S02]  /*5ad0*/  IMAD.MOV.U32 R4, RZ, RZ, RZ ;  /* 0x000000ffff047224 */ /* 0x000fe400078e00ff */
[----:B------:R-:W-:-:S04]  /*5ae0*/  IMAD.HI.U32 R15, R7, R15, R6 ;  /* 0x0000000f070f7227 */ /* 0x000fc800078e0006 */
[----:B-1----:R-:W-:Y:S02]  /*5af0*/  IMAD.MOV R11, RZ, RZ, -R5 ;  /* 0x000000ffff0b7224 */ /* 0x002fe400078e0a05 */
[----:B------:R-:W-:-:S04]  /*5b00*/  IMAD.HI.U32 R7, R15, R9, RZ ;  /* 0x000000090f077227 */ /* 0x000fc800078e00ff */
[----:B------:R-:W-:Y:S02]  /*5b10*/  IMAD R11, R11, R0, RZ ;  /* 0x000000000b0b7224 */ /* 0x000fe400078e02ff */
[----:B------:R-:W-:Y:S02]  /*5b20*/  IMAD.MOV R7, RZ, RZ, -R7 ;  /* 0x000000ffff077224 */ /* 0x000fe400078e0a07 */
[----:B------:R-:W-:-:S04]  /*5b30*/  IMAD.HI.U32 R16, R15, R12, RZ ;  /* 0x0000000c0f107227 */ /* 0x000fc800078e00ff */
[----:B------:R-:W-:-:S04]  /*5b40*/  IMAD.HI.U32 R11, R5, R11, R4 ;  /* 0x0000000b050b7227 */ /* 0x000fc800078e0004 */
[----:B------:R-:W-:Y:S02]  /*5b50*/  IMAD R9, R13, R7, R9 ;  /* 0x000000070d097224 */ /* 0x000fe400078e0209 */
[----:B------:R-:W-:Y:S02]  /*5b60*/  IMAD.MOV R16, RZ, RZ, -R16 ;  /* 0x000000ffff107224 */ /* 0x000fe400078e0a10 */
[----:B------:R-:W-:Y:S01]  /*5b70*/  IMAD.HI.U32 R14, R15, R10, RZ ;  /* 0x0000000a0f0e7227 */ /* 0x000fe200078e00ff */
[----:B------:R-:W-:-:S03]  /*5b80*/  ISETP.GT.U32.AND P2, PT, R13, R9, PT ;  /* 0x000000090d00720c */ /* 0x000fc60003f44070 */
[----:B------:R-:W-:Y:S02]  /*5b90*/  IMAD R12, R13, R16, R12 ;  /* 0x000000100d0c7224 */ /* 0x000fe400078e020c */
[----:B------:R-:W-:Y:S02]  /*5ba0*/  IMAD.MOV R14, RZ, RZ, -R14 ;  /* 0x000000ffff0e7224 */ /* 0x000fe400078e0a0e */
[----:B------:R-:W-:Y:S01]  /*5bb0*/  IMAD.HI.U32 R22, R11, R21, RZ ;  /* 0x000000150b167227 */ /* 0x000fe200078e00ff */
[----:B------:R-:W-:-:S03]  /*5bc0*/  ISETP.GT.U32.AND P6, PT, R13, R12, PT ;  /* 0x0000000c0d00720c */ /* 0x000fc60003fc4070 */
[----:B------:R-:W-:Y:S02]  /*5bd0*/  IMAD R10, R13, R14, R10 ;  /* 0x0000000e0d0a7224 */ /* 0x000fe400078e020a */
[----:B------:R-:W-:Y:S02]  /*5be0*/  @!P2 IMAD.IADD R9, R9, 0x1, -R13 ;  /* 0x000000010909a824 */ /* 0x000fe400078e0a0d */
[----:B------:R-:W-:Y:S01]  /*5bf0*/  IMAD.MOV R22, RZ, RZ, -R22 ;  /* 0x000000ffff167224 */ /* 0x000fe200078e0a16 */
[----:B------:R-:W-:-:S03]  /*5c00*/  ISETP.GT.U32.AND P0, PT, R13, R10, PT ;  /* 0x0000000a0d00720c */ /* 0x000fc60003f04070 */
[----:B------:R-:W-:Y:S02]  /*5c10*/  IMAD R21, R0, R22, R21 ;  /* 0x0000001600157224 */ /* 0x000fe400078e0215 */
[----:B------:R-:W-:Y:S01]  /*5c20*/  @!P6 IMAD.IADD R12, R12, 0x1, -R13 ;  /* 0x000000010c0ce824 */ /* 0x000fe200078e0a0d */
[----:B------:R-:W3:Y:S04]  /*5c30*/  LDL R22, [R1+0x202c] ;  /* 0x00202c0001167983 */ /* 0x000ee80000100800 */
[----:B------:R-:W-:-:S03]  /*5c40*/  ISETP.GT.U32.AND P2, PT, R13, R12, PT ;  /* 0x0000000c0d00720c */ /* 0x000fc60003f44070 */
[----:B------:R-:W-:-:S10]  /*5c50*/  @!P0 IMAD.IADD R10, R10, 0x1, -R13 ;  /* 0x000000010a0a8824 */ /* 0x000fd400078e0a0d */
[----:B------:R-:W-:Y:S01]  /*5c60*/  @!P2 IMAD.IADD R12, R12, 0x1, -R13 ;  /* 0x000000010c0ca824 */ /* 0x000fe200078e0a0d */
[----:B--2---:R-:W-:-:S05]  /*5c70*/  IABS R7, R26 ;  /* 0x0000001a00077213 */ /* 0x004fca0000000000 */
[----:B------:R-:W-:-:S04]  /*5c80*/  IMAD.HI.U32 R18, R15, R7, RZ ;  /* 0x000000070f127227 */ /* 0x000fc800078e00ff */
[----:B------:R-:W-:-:S04]  /*5c90*/  IMAD.MOV R18, RZ, RZ, -R18 ;  /* 0x000000ffff127224 */ /* 0x000fc800078e0a12 */
[----:B------:R-:W-:-:S05]  /*5ca0*/  IMAD R7, R13, R18, R7 ;  /* 0x000000120d077224 */ /* 0x000fca00078e0207 */
[----:B------:R-:W-:Y:S02]  /*5cb0*/  ISETP.GT.U32.AND P1, PT, R13, R7, PT ;  /* 0x000000070d00720c */ /* 0x000fe40003f24070 */
[----:B----4-:R-:W-:-:S11]  /*5cc0*/  IABS R5, R28 ;  /* 0x0000001c00057213 */ /* 0x010fd60000000000 */
[----:B------:R-:W-:Y:S02]  /*5cd0*/  @!P1 IMAD.IADD R7, R7, 0x1, -R13 ;  /* 0x0000000107079824 */ /* 0x000fe400078e0a0d */
[----:B------:R-:W-:-:S04]  /*5ce0*/  IMAD.HI.U32 R16, R15, R5, RZ ;  /* 0x000000050f107227 */ /* 0x000fc800078e00ff */
[----:B------:R-:W-:-:S04]  /*5cf0*/  IMAD.MOV R16, RZ, RZ, -R16 ;  /* 0x000000ffff107224 */ /* 0x000fc800078e0a10 */
[C---:B------:R-:W-:Y:S01]  /*5d00*/  IMAD R5, R13.reuse, R16, R5 ;  /* 0x000000100d057224 */ /* 0x040fe200078e0205 */
[----:B-----5:R-:W-:Y:S02]  /*5d10*/  IABS R4, R29 ;  /* 0x0000001d00047213 */ /* 0x020fe40000000000 */
[----:B------:R-:W-:Y:S02]  /*5d20*/  IABS R16, R25 ;  /* 0x0000001900107213 */ /* 0x000fe40000000000 */
[----:B------:R-:W-:-:S03]  /*5d30*/  ISETP.GT.U32.AND P6, PT, R13, R5, PT ;  /* 0x000000050d00720c */ /* 0x000fc60003fc4070 */
[----:B------:R-:W-:-:S04]  /*5d40*/  IMAD.HI.U32 R19, R11, R16, RZ ;  /* 0x000000100b137227 */ /* 0x000fc800078e00ff */
[----:B------:R-:W-:Y:S01]  /*5d50*/  IMAD.MOV R19, RZ, RZ, -R19 ;  /* 0x000000ffff137224 */ /* 0x000fe200078e0a13 */
[----:B---3--:R-:W-:-:S05]  /*5d60*/  IABS R8, R2 ;  /* 0x0000000200087213 */ /* 0x008fca0000000000 */
[----:B------:R-:W-:Y:S02]  /*5d70*/  @!P6 IMAD.IADD R5, R5, 0x1, -R13 ;  /* 0x000000010505e824 */ /* 0x000fe400078e0a0d */
[----:B------:R-:W-:-:S04]  /*5d80*/  IMAD.HI.U32 R6, R15, R8, RZ ;  /* 0x000000080f067227 */ /* 0x000fc800078e00ff */
[----:B------:R-:W-:-:S04]  /*5d90*/  IMAD.MOV R6, RZ, RZ, -R6 ;  /* 0x000000ffff067224 */ /* 0x000fc800078e0a06 */
[C---:B------:R-:W-:Y:S01]  /*5da0*/  IMAD R8, R13.reuse, R6, R8 ;  /* 0x000000060d087224 */ /* 0x040fe200078e0208 */
[----:B------:R-:W-:Y:S02]  /*5db0*/  IABS R6, R27 ;  /* 0x0000001b00067213 */ /* 0x000fe40000000000 */
[----:B------:R-:W-:Y:S02]  /*5dc0*/  IABS R20, R3 ;  /* 0x0000000300147213 */ /* 0x000fe40000000000 */
[----:B------:R-:W-:Y:S01]  /*5dd0*/  ISETP.GT.U32.AND P3, PT, R13, R8, PT ;  /* 0x000000080d00720c */ /* 0x000fe20003f64070 */
[----:B------:R-:W-:-:S04]  /*5de0*/  IMAD.HI.U32 R17, R15, R6, RZ ;  /* 0x000000060f117227 */ /* 0x000fc800078e00ff */
[----:B------:R-:W-:-:S04]  /*5df0*/  IMAD.HI.U32 R15, R15, R4, RZ ;  /* 0x000000040f0f7227 */ /* 0x000fc800078e00ff */
[----:B------:R-:W-:Y:S02]  /*5e00*/  IMAD.MOV R15, RZ, RZ, -R15 ;  /* 0x000000ffff0f7224 */ /* 0x000fe400078e0a0f */
[----:B------:R-:W-:-:S04]  /*5e10*/  IMAD.HI.U32 R14, R11, R20, RZ ;  /* 0x000000140b0e7227 */ /* 0x000fc800078e00ff */
[C---:B------:R-:W-:Y:S01]  /*5e20*/  IMAD R4, R13.reuse, R15, R4 ;  /* 0x0000000f0d047224 */ /* 0x040fe200078e0204 */
[----:B------:R-:W-:Y:S01]  /*5e30*/  IABS R15, R24 ;  /* 0x00000018000f7213 */ /* 0x000fe20000000000 */
[----:B------:R-:W-:Y:S02]  /*5e40*/  IMAD.MOV R14, RZ, RZ, -R14 ;  /* 0x000000ffff0e7224 */ /* 0x000fe400078e0a0e */
[----:B------:R-:W-:Y:S01]  /*5e50*/  IMAD.MOV R17, RZ, RZ, -R17 ;  /* 0x000000ffff117224 */ /* 0x000fe200078e0a11 */
[----:B------:R-:W-:Y:S01]  /*5e60*/  ISETP.GT.U32.AND P0, PT, R13, R4, PT ;  /* 0x000000040d00720c */ /* 0x000fe20003f04070 */
[----:B------:R-:W-:-:S04]  /*5e70*/  IMAD.HI.U32 R18, R11, R15, RZ ;  /* 0x0000000f0b127227 */ /* 0x000fc800078e00ff */
[----:B------:R-:W-:Y:S01]  /*5e80*/  IMAD R20, R0, R14, R20 ;  /* 0x0000000e00147224 */ /* 0x000fe200078e0214 */
[----:B------:R-:W-:Y:S01]  /*5e90*/  IABS R14, R23 ;  /* 0x00000017000e7213 */ /* 0x000fe20000000000 */
[----:B------:R-:W-:Y:S02]  /*5ea0*/  IMAD.MOV R18, RZ, RZ, -R18 ;  /* 0x000000ffff127224 */ /* 0x000fe400078e0a12 */
[----:B------:R-:W-:Y:S02]  /*5eb0*/  IMAD R6, R13, R17, R6 ;  /* 0x000000110d067224 */ /* 0x000fe400078e0206 */
[----:B------:R-:W-:-:S03]  /*5ec0*/  IMAD.HI.U32 R17, R11, R14, RZ ;  /* 0x0000000e0b117227 */ /* 0x000fc600078e00ff */
[C---:B------:R-:W-:Y:S01]  /*5ed0*/  ISETP.GT.U32.AND P5, PT, R13.reuse, R6, PT ;  /* 0x000000060d00720c */ /* 0x040fe20003fa4070 */
[----:B------:R-:W-:Y:S02]  /*5ee0*/  IMAD R15, R0, R18, R15 ;  /* 0x00000012000f7224 */ /* 0x000fe400078e020f */
[----:B------:R-:W2:Y:S01]  /*5ef0*/  LDL R18, [R1+0x2010] ;  /* 0x0020100001127983 */ /* 0x000ea20000100800 */
[----:B------:R-:W-:Y:S02]  /*5f00*/  IMAD.MOV R17, RZ, RZ, -R17 ;  /* 0x000000ffff117224 */ /* 0x000fe400078e0a11 */
[--C-:B------:R-:W-:Y:S01]  /*5f10*/  @!P0 IMAD.IADD R4, R4, 0x1, -R13.reuse ;  /* 0x0000000104048824 */ /* 0x100fe200078e0a0d */
[C---:B------:R-:W-:Y:S01]  /*5f20*/  ISETP.GT.U32.AND P0, PT, R13.reuse, R7, PT ;  /* 0x000000070d00720c */ /* 0x040fe20003f04070 */
[----:B------:R-:W-:Y:S02]  /*5f30*/  IMAD R14, R0, R17, R14 ;  /* 0x00000011000e7224 */ /* 0x000fe400078e020e */
[----:B------:R-:W3:Y:S01]  /*5f40*/  LDL R17, [R1+0x2014] ;  /* 0x0020140001117983 */ /* 0x000ee20000100800 */
[--C-:B------:R-:W-:Y:S01]  /*5f50*/  @!P3 IMAD.IADD R8, R8, 0x1, -R13.reuse ;  /* 0x000000010808b824 */ /* 0x100fe200078e0a0d */
[C---:B------:R-:W-:Y:S01]  /*5f60*/  ISETP.GT.U32.AND P6, PT, R13.reuse, R4, PT ;  /* 0x000000040d00720c */ /* 0x040fe20003fc4070 */
[----:B------:R-:W-:Y:S01]  /*5f70*/  @!P5 IMAD.IADD R6, R6, 0x1, -R13 ;  /* 0x000000010606d824 */ /* 0x000fe200078e0a0d */
[----:B------:R-:W-:-:S02]  /*5f80*/  ISETP.GT.U32.AND P5, PT, R13, R9, PT ;  /* 0x000000090d00720c */ /* 0x000fc40003fa4070 */
[C---:B------:R-:W-:Y:S02]  /*5f90*/  ISETP.GT.U32.AND P3, PT, R13.reuse, R10, PT ;  /* 0x0000000a0d00720c */ /* 0x040fe40003f64070 */
[C---:B------:R-:W-:Y:S02]  /*5fa0*/  ISETP.GT.U32.AND P2, PT, R13.reuse, R6, PT ;  /* 0x000000060d00720c */ /* 0x040fe40003f44070 */
[----:B------:R-:W-:-:S07]  /*5fb0*/  ISETP.GT.U32.AND P1, PT, R13, R8, PT ;  /* 0x000000080d00720c */ /* 0x000fce0003f24070 */
[--C-:B------:R-:W-:Y:S02]  /*5fc0*/  @!P5 IMAD.IADD R9, R9, 0x1, -R13.reuse ;  /* 0x000000010909d824 */ /* 0x100fe400078e0a0d */
[--C-:B------:R-:W-:Y:S02]  /*5fd0*/  @!P6 IMAD.IADD R4, R4, 0x1, -R13.reuse ;  /* 0x000000010404e824 */ /* 0x100fe400078e0a0d */
[--C-:B------:R-:W-:Y:S01]  /*5fe0*/  @!P2 IMAD.IADD R6, R6, 0x1, -R13.reuse ;  /* 0x000000010606a824 */ /* 0x100fe200078e0a0d */
[----:B------:R-:W-:Y:S01]  /*5ff0*/  ISETP.GE.AND P2, PT, R2, RZ, PT ;  /* 0x000000ff0200720c */ /* 0x000fe20003f46270 */
[--C-:B------:R-:W-:Y:S01]  /*6000*/  @!P3 IMAD.IADD R10, R10, 0x1, -R13.reuse ;  /* 0x000000010a0ab824 */ /* 0x100fe200078e0a0d */
[----:B------:R-:W4:Y:S01]  /*6010*/  LDL.LU R2, [R1+0x525c] ;  /* 0x00525c0001027983 */ /* 0x000f220000300800 */
[----:B------:R-:W-:Y:S01]  /*6020*/  ISETP.GE.AND P6, PT, R26, RZ, PT ;  /* 0x000000ff1a00720c */ /* 0x000fe20003fc6270 */
[--C-:B------:R-:W-:Y:S01]  /*6030*/  @!P1 IMAD.IADD R8, R8, 0x1, -R13.reuse ;  /* 0x0000000108089824 */ /* 0x100fe200078e0a0d */
[----:B------:R-:W-:Y:S01]  /*6040*/  ISETP.GT.U32.AND P3, PT, R13, R5, PT ;  /* 0x000000050d00720c */ /* 0x000fe20003f64070 */
[----:B------:R-:W5:Y:S01]  /*6050*/  LDL.LU R26, [R1+0x5258] ;  /* 0x00525800011a7983 */ /* 0x000f620000300800 */
[----:B------:R-:W-:-:S09]  /*6060*/  @!P0 IMAD.IADD R7, R7, 0x1, -R13 ;  /* 0x0000000107078824 */ /* 0x000fd200078e0a0d */
[----:B------:R-:W-:Y:S01]  /*6070*/  @!P6 IMAD.MOV R7, RZ, RZ, -R7 ;  /* 0x000000ffff07e224 */ /* 0x000fe200078e0a07 */
[----:B------:R-:W-:Y:S01]  /*6080*/  ISETP.GT.U32.AND P6, PT, R0, R21, PT ;  /* 0x000000150000720c */ /* 0x000fe20003fc4070 */
[----:B------:R-:W-:Y:S01]  /*6090*/  @!P3 IMAD.IADD R5, R5, 0x1, -R13 ;  /* 0x000000010505b824 */ /* 0x000fe200078e0a0d */
[----:B------:R-:W-:Y:S02]  /*60a0*/  ISETP.GE.AND P3, PT, R27, RZ, PT ;  /* 0x000000ff1b00720c */ /* 0x000fe40003f66270 */
[----:B------:R-:W5:Y:S01]  /*60b0*/  LDL.LU R27, [R1+0x5254] ;  /* 0x00525400011b7983 */ /* 0x000f620000300800 */
[----:B------:R-:W-:Y:S01]  /*60c0*/  IMAD.MOV.U32 R13, RZ, RZ, R9 ;  /* 0x000000ffff0d7224 */ /* 0x000fe200078e0009 */
[----:B------:R-:W-:-:S07]  /*60d0*/  ISETP.GE.AND P0, PT, R22, RZ, PT ;  /* 0x000000ff1600720c */ /* 0x000fce0003f06270 */
[----:B------:R-:W-:Y:S02]  /*60e0*/  @!P6 IMAD.IADD R21, R21, 0x1, -R0 ;  /* 0x000000011515e824 */ /* 0x000fe400078e0a00 */
[----:B------:R-:W-:-:S04]  /*60f0*/  @!P3 IMAD.MOV R6, RZ, RZ, -R6 ;  /* 0x000000ffff06b224 */ /* 0x000fc800078e0a06 */
[----:B------:R-:W-:Y:S02]  /*6100*/  @!P0 IMAD.MOV R13, RZ, RZ, -R13 ;  /* 0x000000ffff0d8224 */ /* 0x000fe400078e0a0d */
[----:B------:R-:W-:Y:S01]  /*6110*/  IMAD R16, R0, R19, R16 ;  /* 0x0000001300107224 */ /* 0x000fe200078e0210 */
[----:B--2---:R-:W-:Y:S02]  /*6120*/  ISETP.GE.AND P5, PT, R18, RZ, PT ;  /* 0x000000ff1200720c */ /* 0x004fe40003fa6270 */
[----:B---3--:R-:W-:Y:S01]  /*6130*/  ISETP.GE.AND P1, PT, R17, RZ, PT ;  /* 0x000000ff1100720c */ /* 0x008fe20003f26270 */
[----:B------:R-:W-:-:S10]  /*6140*/  IMAD.MOV.U32 R17, RZ, RZ, R8 ;  /* 0x000000ffff117224 */ /* 0x000fd400078e0008 */
[----:B------:R-:W-:Y:S01]  /*6150*/  @!P5 IMAD.MOV R12, RZ, RZ, -R12 ;  /* 0x000000ffff0cd224 */ /* 0x000fe200078e0a0c */
[----:B------:R-:W-:Y:S01]  /*6160*/  ISETP.GE.AND P5, PT, R28, RZ, PT ;  /* 0x000000ff1c00720c */ /* 0x000fe20003fa6270 */
[----:B------:R-:W-:Y:S01]  /*6170*/  @!P2 IMAD.MOV R17, RZ, RZ, -R17 ;  /* 0x000000ffff11a224 */ /* 0x000fe200078e0a11 */
[C---:B------:R-:W-:Y:S01]  /*6180*/  ISETP.GT.U32.AND P2, PT, R0.reuse, R20, PT ;  /* 0x000000140000720c */ /* 0x040fe20003f44070 */
[----:B------:R-:W-:Y:S01]  /*6190*/  IMAD.MOV.U32 R18, RZ, RZ, R5 ;  /* 0x000000ffff127224 */ /* 0x000fe200078e0005 */
[----:B------:R-:W2:Y:S01]  /*61a0*/  LDL.LU R28, [R1+0x5250] ;  /* 0x00525000011c7983 */ /* 0x000ea20000300800 */
[----:B------:R-:W-:Y:S01]  /*61b0*/  @!P1 IMAD.MOV R10, RZ, RZ, -R10 ;  /* 0x000000ffff0a9224 */ /* 0x000fe200078e0a0a */
[----:B------:R-:W-:Y:S02]  /*61c0*/  ISETP.GE.AND P1, PT, R29, RZ, PT ;  /* 0x000000ff1d00720c */ /* 0x000fe40003f26270 */
[----:B------:R-:W3:Y:S05]  /*61d0*/  LDL.LU R29, [R1+0x524c] ;  /* 0x00524c00011d7983 */ /* 0x000eea0000300800 */
[----:B------:R-:W-:Y:S01]  /*61e0*/  @!P5 IMAD.MOV R18, RZ, RZ, -R18 ;  /* 0x000000ffff12d224 */ /* 0x000fe200078e0a12 */
[----:B------:R-:W-:Y:S01]  /*61f0*/  ISETP.GT.U32.AND P5, PT, R0, R15, PT ;  /* 0x0000000f0000720c */ /* 0x000fe20003fa4070 */
[----:B------:R-:W-:-:S04]  /*6200*/  @!P2 IMAD.IADD R20, R20, 0x1, -R0 ;  /* 0x000000011414a824 */ /* 0x000fc800078e0a00 */
[----:B------:R-:W-:Y:S01]  /*6210*/  @!P1 IMAD.MOV R4, RZ, RZ, -R4 ;  /* 0x000000ffff049224 */ /* 0x000fe200078e0a04 */
[----:B------:R-:W-:Y:S02]  /*6220*/  ISETP.GT.U32.AND P1, PT, R0, R21, PT ;  /* 0x000000150000720c */ /* 0x000fe40003f24070 */
[----:B----4-:R-:W-:Y:S02]  /*6230*/  ISETP.NE.AND P0, PT, R2, RZ, PT ;  /* 0x000000ff0200720c */ /* 0x010fe40003f05270 */
[----:B------:R-:W-:Y:S02]  /*6240*/  ISETP.GT.U32.AND P6, PT, R0, R20, PT ;  /* 0x000000140000720c */ /* 0x000fe40003fc4070 */
[----:B------:R-:W-:Y:S01]  /*6250*/  LOP3.LUT R2, RZ, R2, RZ, 0x33, !PT ;  /* 0x00000002ff027212 */ /* 0x000fe200078e33ff */
[----:B------:R-:W-:Y:S01]  /*6260*/  @!P5 IMAD.IADD R15, R15, 0x1, -R0 ;  /* 0x000000010f0fd824 */ /* 0x000fe200078e0a00 */
[----:B------:R-:W-:Y:S02]  /*6270*/  ISETP.GE.AND P5, PT, R3, RZ, PT ;  /* 0x000000ff0300720c */ /* 0x000fe40003fa6270 */
[----:B------:R-:W-:-:S02]  /*6280*/  SEL R12, R2, R12, !P0 ;  /* 0x0000000c020c7207 */ /* 0x000fc40004000000 */
[C---:B------:R-:W-:Y:S01]  /*6290*/  SEL R10, R2.reuse, R10, !P0 ;  /* 0x0000000a020a7207 */ /* 0x040fe20004000000 */
[--C-:B------:R-:W-:Y:S01]  /*62a0*/  @!P1 IMAD.IADD R21, R21, 0x1, -R0.reuse ;  /* 0x0000000115159824 */ /* 0x100fe200078e0a00 */
[----:B------:R-:W-:Y:S01]  /*62b0*/  SEL R13, R2, R13, !P0 ;  /* 0x0000000d020d7207 */ /* 0x000fe20004000000 */
[----:B------:R0:W-:Y:S02]  /*62c0*/  STL [R1+0x3b4], R12 ;  /* 0x0003b40c01007387 */ /* 0x0001e40000100800 */
[----:B------:R-:W-:Y:S02]  /*62d0*/  @!P6 IMAD.IADD R20, R20, 0x1, -R0 ;  /* 0x000000011414e824 */ /* 0x000fe400078e0a00 */
[----:B------:R1:W-:Y:S01]  /*62e0*/  STL [R1+0x3b0], R10 ;  /* 0x0003b00a01007387 */ /* 0x0003e20000100800 */
[----:B------:R-:W-:Y:S01]  /*62f0*/  IMAD.MOV.U32 R3, RZ, RZ, R21 ;  /* 0x000000ffff037224 */ /* 0x000fe200078e0015 */
[C---:B0-----:R-:W-:Y:S02]  /*6300*/  SEL R12, R2.reuse, R17, !P0 ;  /* 0x00000011020c7207 */ /* 0x041fe40004000000 */
[----:B------:R-:W-:Y:S01]  /*6310*/  STL [R1+0x3ac], R13 ;  /* 0x0003ac0d01007387 */ /* 0x000fe20000100800 */
[----:B-1----:R-:W-:-:S02]  /*6320*/  SEL R10, R2, R7, !P0 ;  /* 0x00000007020a7207 */ /* 0x002fc40004000000 */
[C---:B------:R-:W-:Y:S02]  /*6330*/  SEL R7, R2.reuse, R6, !P0 ;  /* 0x0000000602077207 */ /* 0x040fe40004000000 */
[C---:B------:R-:W-:Y:S01]  /*6340*/  SEL R6, R2.reuse, R18, !P0 ;  /* 0x0000001202067207 */ /* 0x040fe20004000000 */
[----:B------:R0:W-:Y:S01]  /*6350*/  STL [R1+0x3a8], R12 ;  /* 0x0003a80c01007387 */ /* 0x0001e20000100800 */
[----:B------:R-:W-:Y:S01]  /*6360*/  SEL R2, R2, R4, !P0 ;  /* 0x0000000402027207 */ /* 0x000fe20004000000 */
[----:B------:R-:W-:Y:S02]  /*6370*/  @!P5 IMAD.MOV R20, RZ, RZ, -R20 ;  /* 0x000000ffff14d224 */ /* 0x000fe400078e0a14 */
[----:B------:R-:W-:Y:S01]  /*6380*/  STL [R1+0x3a4], R10 ;  /* 0x0003a40a01007387 */ /* 0x000fe20000100800 */
[----:B------:R-:W-:-:S03]  /*6390*/  @!P4 IMAD.MOV R3, RZ, RZ, -R3 ;  /* 0x000000ffff03c224 */ /* 0x000fc600078e0a03 */
[----:B------:R-:W-:Y:S04]  /*63a0*/  STL [R1+0x3a0], R7 ;  /* 0x0003a00701007387 */ /* 0x000fe80000100800 */
[----:B------:R-:W-:Y:S04]  /*63b0*/  STL [R1+0x39c], R6 ;  /* 0x00039c0601007387 */ /* 0x000fe80000100800 */
[----:B------:R-:W-:Y:S04]  /*63c0*/  STL [R1+0x398], R2 ;  /* 0x0003980201007387 */ /* 0x000fe80000100800 */
[----:B0-----:R-:W4:Y:S04]  /*63d0*/  LDL.LU R12, [R1] ;  /* 0x00000000010c7983 */ /* 0x001f280000300800 */
[----:B------:R-:W-:Y:S04]  /*63e0*/  STL [R1+0x5238], R20 ;  /* 0x0052381401007387 */ /* 0x000fe80000100800 */
[----:B------:R0:W-:Y:S04]  /*63f0*/  STL [R1+0x2c], R3 ;  /* 0x00002c0301007387 */ /* 0x0001e80000100800 */
[----:B0-----:R-:W4:Y:S04]  /*6400*/  LDL.LU R3, [R1+0x4] ;  /* 0x0000040001037983 */ /* 0x001f280000300800 */
[----:B------:R-:W4:Y:S04]  /*6410*/  LDL.LU R19, [R1+0x8] ;  /* 0x0000080001137983 */ /* 0x000f280000300800 */
[----:B------:R-:W4:Y:S01]  /*6420*/  LDL.LU R22, [R1+0xc] ;  /* 0x00000c0001167983 */ /* 0x000f220000300800 */
[----:B------:R-:W-:-:S02]  /*6430*/  ISETP.GT.U32.AND P3, PT, R0, R14, PT ;  /* 0x0000000e0000720c */ /* 0x000fc40003f64070 */
[----:B-----5:R-:W-:Y:S02]  /*6440*/  IABS R9, R26 ;  /* 0x0000001a00097213 */ /* 0x020fe40000000000 */
[----:B------:R-:W-:-:S03]  /*6450*/  ISETP.GT.U32.AND P2, PT, R0, R16, PT ;  /* 0x000000100000720c */ /* 0x000fc60003f44070 */
[----:B------:R-:W-:-:S04]  /*6460*/  IMAD.HI.U32 R5, R11, R9, RZ ;  /* 0x000000090b057227 */ /* 0x000fc800078e00ff */
[----:B------:R-:W-:Y:S02]  /*6470*/  IMAD.MOV R5, RZ, RZ, -R5 ;  /* 0x000000ffff057224 */ /* 0x000fe400078e0a05 */
[--C-:B------:R-:W-:Y:S02]  /*6480*/  @!P3 IMAD.IADD R14, R14, 0x1, -R0.reuse ;  /* 0x000000010e0eb824 */ /* 0x100fe400078e0a00 */
[----:B------:R-:W-:Y:S02]  /*6490*/  IMAD R9, R0, R5, R9 ;  /* 0x0000000500097224 */ /* 0x000fe400078e0209 */
[----:B------:R-:W-:Y:S01]  /*64a0*/  @!P2 IMAD.IADD R16, R16, 0x1, -R0 ;  /* 0x000000011010a824 */ /* 0x000fe200078e0a00 */
[C---:B------:R-:W-:Y:S02]  /*64b0*/  ISETP.GT.U32.AND P2, PT, R0.reuse, R14, PT ;  /* 0x0000000e0000720c */ /* 0x040fe40003f44070 */
[----:B------:R-:W-:Y:S02]  /*64c0*/  IABS R8, R27 ;  /* 0x0000001b00087213 */ /* 0x000fe40000000000 */
[----:B------:R-:W-:-:S02]  /*64d0*/  ISETP.GT.U32.AND P5, PT, R0, R9, PT ;  /* 0x000000090000720c */ /* 0x000fc40003fa4070 */
[----:B------:R-:W-:Y:S01]  /*64e0*/  ISETP.GE.AND P0, PT, R23, RZ, PT ;  /* 0x000000ff1700720c */ /* 0x000fe20003f06270 */
[----:B------:R-:W-:Y:S01]  /*64f0*/  IMAD.HI.U32 R2, R11, R8, RZ ;  /* 0x000000080b027227 */ /* 0x000fe200078e00ff */
[C---:B------:R-:W-:Y:S02]  /*6500*/  ISETP.GT.U32.AND P1, PT, R0.reuse, R15, PT ;  /* 0x0000000f0000720c */ /* 0x040fe40003f24070 */
[----:B------:R-:W-:Y:S01]  /*6510*/  ISETP.GT.U32.AND P6, PT, R0, R16, PT ;  /* 0x000000100000720c */ /* 0x000fe20003fc4070 */
[----:B------:R-:W-:Y:S02]  /*6520*/  IMAD.MOV R2, RZ, RZ, -R2 ;  /* 0x000000ffff027224 */ /* 0x000fe400078e0a02 */
[----:B------:R-:W-:Y:S02]  /*6530*/  @!P2 IMAD.IADD R14, R14, 0x1, -R0 ;  /* 0x000000010e0ea824 */ /* 0x000fe400078e0a00 */
[----:B------:R-:W-:Y:S02]  /*6540*/  IMAD R4, R0, R2, R8 ;  /* 0x0000000200047224 */ /* 0x000fe400078e0208 */
[----:B------:R-:W-:-:S02]  /*6550*/  @!P5 IMAD.IADD R9, R9, 0x1, -R0 ;  /* 0x000000010909d824 */ /* 0x000fc400078e0a00 */
[----:B------:R-:W-:Y:S01]  /*6560*/  IMAD.MOV.U32 R8, RZ, RZ, R14 ;  /* 0x000000ffff087224 */ /* 0x000fe200078e000e */
[----:B------:R-:W-:Y:S02]  /*6570*/  ISETP.GE.AND P3, PT, R24, RZ, PT ;  /* 0x000000ff1800720c */ /* 0x000fe40003f66270 */
[----:B------:R-:W-:Y:S01]  /*6580*/  ISETP.GE.AND P4, PT, R25, RZ, PT ;  /* 0x000000ff1900720c */ /* 0x000fe20003f86270 */
[----:B------:R-:W-:Y:S01]  /*6590*/  @!P0 IMAD.MOV R8, RZ, RZ, -R8 ;  /* 0x000000ffff088224 */ /* 0x000fe200078e0a08 */
[----:B------:R-:W-:Y:S01]  /*65a0*/  ISETP.GT.U32.AND P0, PT, R0, R9, PT ;  /* 0x000000090000720c */ /* 0x000fe20003f04070 */
[--C-:B------:R-:W-:Y:S02]  /*65b0*/  @!P1 IMAD.IADD R15, R15, 0x1, -R0.reuse ;  /* 0x000000010f0f9824 */ /* 0x100fe400078e0a00 */
[----:B------:R-:W-:Y:S01]  /*65c0*/  @!P6 IMAD.IADD R16, R16, 0x1, -R0 ;  /* 0x000000011010e824 */ /* 0x000fe200078e0a00 */
[----:B------:R0:W-:Y:S01]  /*65d0*/  STL [R1+0x28], R8 ;  /* 0x0000280801007387 */ /* 0x0001e20000100800 */
[----:B------:R-:W-:Y:S01]  /*65e0*/  IMAD.MOV.U32 R10, RZ, RZ, R15 ;  /* 0x000000ffff0a7224 */ /* 0x000fe200078e000f */
[----:B------:R-:W-:-:S03]  /*65f0*/  ISETP.GE.AND P1, PT, R26, RZ, PT ;  /* 0x000000ff1a00720c */ /* 0x000fc60003f26270 */
[----:B------:R-:W-:Y:S02]  /*6600*/  @!P3 IMAD.MOV R10, RZ, RZ, -R10 ;  /* 0x000000ffff0ab224 */ /* 0x000fe400078e0a0a */
[----:B0-----:R-:W-:Y:S02]  /*6610*/  IMAD.MOV.U32 R8, RZ, RZ, R16 ;  /* 0x000000ffff087224 */ /* 0x001fe400078e0010 */
[----:B------:R-:W-:Y:S02]  /*6620*/  @!P0 IMAD.IADD R9, R9, 0x1, -R0 ;  /* 0x0000000109098824 */ /* 0x000fe400078e0a00 */
[----:B------:R-:W-:Y:S01]  /*6630*/  @!P4 IMAD.MOV R8, RZ, RZ, -R8 ;  /* 0x000000ffff08c224 */ /* 0x000fe200078e0a08 */
[----:B------:R-:W-:Y:S04]  /*6640*/  STL [R1+0x24], R10 ;  /* 0x0000240a01007387 */ /* 0x000fe80000100800 */
[----:B------:R0:W-:Y:S02]  /*6650*/  STL [R1+0x20], R8 ;  /* 0x0000200801007387 */ /* 0x0001e40000100800 */
[----:B0-----:R-:W-:-:S04]  /*6660*/  IMAD.MOV.U32 R8, RZ, RZ, R9 ;  /* 0x000000ffff087224 */ /* 0x001fc800078e0009 */
[----:B------:R-:W-:Y:S01]  /*6670*/  @!P1 IMAD.MOV R8, RZ, RZ, -R8 ;  /* 0x000000ffff089224 */ /* 0x000fe200078e0a08 */
[----:B------:R-:W-:Y:S02]  /*6680*/  ISETP.GT.U32.AND P2, PT, R0, R4, PT ;  /* 0x000000040000720c */ /* 0x000fe40003f44070 */
[----:B------:R-:W-:-:S11]  /*6690*/  ISETP.GE.AND P6, PT, R27, RZ, PT ;  /* 0x000000ff1b00720c */ /* 0x000fd60003fc6270 */
[----:B------:R-:W-:-:S05]  /*66a0*/  @!P2 IMAD.IADD R4, R4, 0x1, -R0 ;  /* 0x000000010404a824 */ /* 0x000fca00078e0a00 */
[----:B------:R-:W-:-:S13]  /*66b0*/  ISETP.GT.U32.AND P2, PT, R0, R4, PT ;  /* 0x000000040000720c */ /* 0x000fda0003f44070 */
[----:B------:R-:W-:-:S04]  /*66c0*/  @!P2 IMAD.IADD R4, R4, 0x1, -R0 ;  /* 0x000000010404a824 */ /* 0x000fc800078e0a00 */
[----:B------:R-:W-:Y:S01]  /*66d0*/  @!P6 IMAD.MOV R4, RZ, RZ, -R4 ;  /* 0x000000ffff04e224 */ /* 0x000fe200078e0a04 */
[----:B--2---:R-:W-:-:S05]  /*66e0*/  IABS R2, R28 ;  /* 0x0000001c00027213 */ /* 0x004fca0000000000 */
[----:B------:R-:W-:-:S04]  /*66f0*/  IMAD.HI.U32 R5, R11, R2, RZ ;  /* 0x000000020b057227 */ /* 0x000fc800078e00ff */
[----:B------:R-:W-:-:S04]  /*6700*/  IMAD.MOV R7, RZ, RZ, -R5 ;  /* 0x000000ffff077224 */ /* 0x000fc800078e0a05 */
[----:B------:R-:W-:-:S05]  /*6710*/  IMAD R2, R0, R7, R2 ;  /* 0x0000000700027224 */ /* 0x000fca00078e0202 */
[----:B------:R-:W-:Y:S02]  /*6720*/  ISETP.GT.U32.AND P3, PT, R0, R2, PT ;  /* 0x000000020000720c */ /* 0x000fe40003f64070 */
[----:B---3--:R-:W-:-:S05]  /*6730*/  IABS R6, R29 ;  /* 0x0000001d00067213 */ /* 0x008fca0000000000 */
[----:B------:R-:W-:-:S06]  /*6740*/  IMAD.HI.U32 R5, R11, R6, RZ ;  /* 0x000000060b057227 */ /* 0x000fcc00078e00ff */
[----:B------:R-:W-:Y:S02]  /*6750*/  @!P3 IMAD.IADD R2, R2, 0x1, -R0 ;  /* 0x000000010202b824 */ /* 0x000fe400078e0a00 */
[----:B------:R-:W-:-:S03]  /*6760*/  IMAD.MOV R7, RZ, RZ, -R5 ;  /* 0x000000ffff077224 */ /* 0x000fc600078e0a05 */
[C---:B------:R-:W-:Y:S01]  /*6770*/  ISETP.GT.U32.AND P3, PT, R0.reuse, R2, PT ;  /* 0x000000020000720c */ /* 0x040fe20003f64070 */
[----:B------:R-:W-:Y:S01]  /*6780*/  IMAD R6, R0, R7, R6 ;  /* 0x0000000700067224 */ /* 0x000fe200078e0206 */
[----:B----4-:R-:W-:Y:S02]  /*6790*/  IABS R9, R3 ;  /* 0x0000000300097213 */ /* 0x010fe40000000000 */
[----:B------:R-:W-:Y:S02]  /*67a0*/  ISETP.GE.AND P1, PT, R3, RZ, PT ;  /* 0x000000ff0300720c */ /* 0x000fe40003f26270 */
[----:B------:R-:W2:Y:S01]  /*67b0*/  LDL.LU R3, [R1+0x10] ;  /* 0x0000100001037983 */ /* 0x000ea20000300800 */
[----:B------:R-:W-:-:S03]  /*67c0*/  IABS R5, R12 ;  /* 0x0000000c00057213 */ /* 0x000fc60000000000 */
[----:B------:R-:W3:Y:S02]  /*67d0*/  LDL.LU R18, [R1+0x14] ;  /* 0x0000140001127983 */ /* 0x000ee40000300800 */
[----:B------:R-:W-:Y:S02]  /*67e0*/  IMAD.HI.U32 R7, R11, R5, RZ ;  /* 0x000000050b077227 */ /* 0x000fe400078e00ff */
[----:B------:R0:W-:Y:S04]  /*67f0*/  STL [R1+0x194], R8 ;  /* 0x0001940801007387 */ /* 0x0001e80000100800 */
[----:B------:R-:W4:Y:S01]  /*6800*/  LDL.LU R17, [R1+0x18] ;  /* 0x0000180001117983 */ /* 0x000f220000300800 */
[----:B------:R-:W-:-:S03]  /*6810*/  IMAD.MOV R7, RZ, RZ, -R7 ;  /* 0x000000ffff077224 */ /* 0x000fc600078e0a07 */
[----:B------:R-:W5:Y:S01]  /*6820*/  LDL.LU R21, [R1+0x1c] ;  /* 0x00001c0001157983 */ /* 0x000f620000300800 */
[----:B------:R-:W-:Y:S01]  /*6830*/  @!P3 IMAD.IADD R2, R2, 0x1, -R0 ;  /* 0x000000010202b824 */ /* 0x000fe200078e0a00 */
[----:B------:R-:W-:Y:S01]  /*6840*/  ISETP.GE.AND P3, PT, R19, RZ, PT ;  /* 0x000000ff1300720c */ /* 0x000fe20003f66270 */
[----:B0-----:R-:W-:Y:S01]  /*6850*/  IMAD R8, R0, R7, R5 ;  /* 0x0000000700087224 */ /* 0x001fe200078e0205 */
[----:B------:R-:W-:Y:S01]  /*6860*/  IABS R5, R19 ;  /* 0x0000001300057213 */ /* 0x000fe20000000000 */
[----:B------:R0:W-:Y:S04]  /*6870*/  STL [R1+0x19c], R4 ;  /* 0x00019c0401007387 */ /* 0x0001e80000100800 */
[----:B------:R-:W4:Y:S01]  /*6880*/  LDL.LU R19, [R1+0x30] ;  /* 0x0000300001137983 */ /* 0x000f220000300800 */
[----:B------:R-:W-:Y:S01]  /*6890*/  ISETP.GE.AND P5, PT, R28, RZ, PT ;  /* 0x000000ff1c00720c */ /* 0x000fe20003fa6270 */
[----:B------:R-:W-:Y:S01]  /*68a0*/  IMAD.MOV.U32 R10, RZ, RZ, R2 ;  /* 0x000000ffff0a7224 */ /* 0x000fe200078e0002 */
[----:B------:R-:W-:-:S02]  /*68b0*/  ISETP.GE.AND P2, PT, R12, RZ, PT ;  /* 0x000000ff0c00720c */ /* 0x000fc40003f46270 */
[----:B------:R-:W-:-:S09]  /*68c0*/  IABS R12, R22 ;  /* 0x00000016000c7213 */ /* 0x000fd20000000000 */
[----:B------:R-:W-:Y:S01]  /*68d0*/  @!P5 IMAD.MOV R10, RZ, RZ, -R10 ;  /* 0x000000ffff0ad224 */ /* 0x000fe200078e0a0a */
[----:B------:R-:W-:-:S04]  /*68e0*/  ISETP.GE.AND P5, PT, R22, RZ, PT ;  /* 0x000000ff1600720c */ /* 0x000fc80003fa6270 */
[----:B------:R-:W-:Y:S04]  /*68f0*/  STL [R1+0x1a0], R10 ;  /* 0x0001a00a01007387 */ /* 0x000fe80000100800 */
[----:B------:R-:W4:Y:S01]  /*6900*/  LDL.LU R22, [R1+0x34] ;  /* 0x0000340001167983 */ /* 0x000f220000300800 */
[C---:B------:R-:W-:Y:S02]  /*6910*/  ISETP.GT.U32.AND P0, PT, R0.reuse, R6, PT ;  /* 0x000000060000720c */ /* 0x040fe40003f04070 */
[----:B------:R-:W-:Y:S02]  /*6920*/  ISETP.GT.U32.AND P6, PT, R0, R8, PT ;  /* 0x000000080000720c */ /* 0x000fe40003fc4070 */
[----:B------:R-:W-:-:S09]  /*6930*/  ISETP.GE.AND P4, PT, R29, RZ, PT ;  /* 0x000000ff1d00720c */ /* 0x000fd20003f86270 */
[----:B------:R-:W-:-:S05]  /*6940*/  @!P0 IMAD.IADD R6, R6, 0x1, -R0 ;  /* 0x0000000106068824 */ /* 0x000fca00078e0a00 */
[----:B------:R-:W-:Y:S01]  /*6950*/  ISETP.GT.U32.AND P0, PT, R0, R6, PT ;  /* 0x000000060000720c */ /* 0x000fe20003f04070 */
[----:B------:R-:W-:Y:S02]  /*6960*/  @!P6 IMAD.IADD R8, R8, 0x1, -R0 ;  /* 0x000000010808e824 */ /* 0x000fe400078e0a00 */
[----:B0-----:R-:W-:-:S03]  /*6970*/  IMAD.HI.U32 R4, R11, R5, RZ ;  /* 0x000000050b047227 */ /* 0x001fc600078e00ff */
[----:B------:R-:W-:Y:S01]  /*6980*/  ISETP.GT.U32.AND P6, PT, R0, R8, PT ;  /* 0x000000080000720c */ /* 0x000fe20003fc4070 */
[----:B------:R-:W-:-:S06]  /*6990*/  IMAD.HI.U32 R7, R11, R9, RZ ;  /* 0x000000090b077227 */ /* 0x000fcc00078e00ff */
[----:B------:R-:W-:Y:S02]  /*69a0*/  @!P0 IMAD.IADD R6, R6, 0x1, -R0 ;  /* 0x0000000106068824 */ /* 0x000fe400078e0a00 */
[----:B------:R-:W-:Y:S02]  /*69b0*/  IMAD.MOV R4, RZ, RZ, -R4 ;  /* 0x000000ffff047224 */ /* 0x000fe400078e0a04 */
[----:B------:R-:W-:Y:S02]  /*69c0*/  @!P4 IMAD.MOV R6, RZ, RZ, -R6 ;  /* 0x000000ffff06c224 */ /* 0x000fe400078e0a06 */
[----:B------:R-:W-:Y:S02]  /*69d0*/  IMAD.MOV R7, RZ, RZ, -R7 ;  /* 0x000000ffff077224 */ /* 0x000fe400078e0a07 */
[C---:B------:R-:W-:Y:S01]  /*69e0*/  IMAD R5, R0.reuse, R4, R5 ;  /* 0x0000000400057224 */ /* 0x040fe200078e0205 */
[----:B------:R0:W-:Y:S01]  /*69f0*/  STL [R1+0x1a8], R6 ;  /* 0x0001a80601007387 */ /* 0x0001e20000100800 */
[----:B------:R-:W-:-:S02]  /*6a00*/  IMAD R9, R0, R7, R9 ;  /* 0x0000000700097224 */ /* 0x000fc400078e0209 */
[----:B------:R-:W-:-:S03]  /*6a10*/  @!P6 IMAD.IADD R8, R8, 0x1, -R0 ;  /* 0x000000010808e824 */ /* 0x000fc600078e0a00 */
[----:B------:R-:W-:Y:S01]  /*6a20*/  ISETP.GT.U32.AND P0, PT, R0, R9, PT ;  /* 0x000000090000720c */ /* 0x000fe20003f04070 */
[----:B------:R-:W-:-:S04]  /*6a30*/  IMAD.MOV.U32 R14, RZ, RZ, R8 ;  /* 0x000000ffff0e7224 */ /* 0x000fc800078e0008 */
[----:B------:R-:W-:Y:S02]  /*6a40*/  @!P2 IMAD.MOV R14, RZ, RZ, -R14 ;  /* 0x000000ffff0ea224 */ /* 0x000fe400078e0a0e */
[----:B------:R-:W-:Y:S01]  /*6a50*/  IMAD.HI.U32 R7, R11, R12, RZ ;  /* 0x0000000c0b077227 */ /* 0x000fe200078e00ff */
[----:B------:R-:W-:-:S03]  /*6a60*/  ISETP.GT.U32.AND P6, PT, R0, R5, PT ;  /* 0x000000050000720c */ /* 0x000fc60003fc4070 */
[----:B------:R-:W-:Y:S02]  /*6a70*/  IMAD.MOV R2, RZ, RZ, -R7 ;  /* 0x000000ffff027224 */ /* 0x000fe400078e0a07 */
[----:B------:R-:W-:Y:S02]  /*6a80*/  @!P0 IMAD.IADD R9, R9, 0x1, -R0 ;  /* 0x0000000109098824 */ /* 0x000fe400078e0a00 */
[----:B------:R-:W-:-:S03]  /*6a90*/  IMAD R12, R0, R2, R12 ;  /* 0x00000002000c7224 */ /* 0x000fc600078e020c */
[C---:B------:R-:W-:Y:S02]  /*6aa0*/  ISETP.GT.U32.AND P0, PT, R0.reuse, R9, PT ;  /* 0x000000090000720c */ /* 0x040fe40003f04070 */
[----:B------:R-:W-:Y:S01]  /*6ab0*/  ISETP.GT.U32.AND P2, PT, R0, R12, PT ;  /* 0x0000000c0000720c */ /* 0x000fe20003f44070 */
[----:B------:R-:W-:-:S10]  /*6ac0*/  @!P6 IMAD.IADD R5, R5, 0x1, -R0 ;  /* 0x000000010505e824 */ /* 0x000fd400078e0a00 */
[--C-:B------:R-:W-:Y:S02]  /*6ad0*/  @!P0 IMAD.IADD R9, R9, 0x1, -R0.reuse ;  /* 0x0000000109098824 */ /* 0x100fe400078e0a00 */
[----:B------:R-:W-:Y:S02]  /*6ae0*/  @!P2 IMAD.IADD R12, R12, 0x1, -R0 ;  /* 0x000000010c0ca824 */ /* 0x000fe400078e0a00 */
[----:B------:R-:W-:-:S04]  /*6af0*/  IMAD.MOV.U32 R15, RZ, RZ, R9 ;  /* 0x000000ffff0f7224 */ /* 0x000fc800078e0009 */
[----:B------:R-:W-:Y:S01]  /*6b00*/  @!P1 IMAD.MOV R15, RZ, RZ, -R15 ;  /* 0x000000ffff0f9224 */ /* 0x000fe200078e0a0f */
[C---:B------:R-:W-:Y:S02]  /*6b10*/  ISETP.GT.U32.AND P1, PT, R0.reuse, R12, PT ;  /* 0x0000000c0000720c */ /* 0x040fe40003f24070 */
[----:B------:R-:W-:-:S11]  /*6b20*/  ISETP.GT.U32.AND P2, PT, R0, R5, PT ;  /* 0x000000050000720c */ /* 0x000fd60003f44070 */
[--C-:B------:R-:W-:Y:S02]  /*6b30*/  @!P1 IMAD.IADD R12, R12, 0x1, -R0.reuse ;  /* 0x000000010c0c9824 */ /* 0x100fe400078e0a00 */
[----:B------:R-:W-:Y:S02]  /*6b40*/  @!P2 IMAD.IADD R5, R5, 0x1, -R0 ;  /* 0x000000010505a824 */ /* 0x000fe400078e0a00 */
[----:B------:R-:W-:Y:S01]  /*6b50*/  @!P5 IMAD.MOV R12, RZ, RZ, -R12 ;  /* 0x000000ffff0cd224 */ /* 0x000fe200078e0a0c */
[----:B--2---:R-:W-:Y:S02]  /*6b60*/  ISETP.GE.AND P4, PT, R3, RZ, PT ;  /* 0x000000ff0300720c */ /* 0x004fe40003f86270 */
[----:B------:R-:W-:Y:S02]  /*6b70*/  IABS R4, R3 ;  /* 0x0000000300047213 */ /* 0x000fe40000000000 */
[----:B------:R-:W2:Y:S04]  /*6b80*/  LDL.LU R3, [R1+0x38] ;  /* 0x0000380001037983 */ /* 0x000ea80000300800 */
[----:B------:R-:W-:Y:S01]  /*6b90*/  STL [R1+0x1a4], R14 ;  /* 0x0001a40e01007387 */ /* 0x000fe20000100800 */
[----:B0-----:R-:W-:-:S03]  /*6ba0*/  IMAD.HI.U32 R6, R11, R4, RZ ;  /* 0x000000040b067227 */ /* 0x001fc600078e00ff */
[----:B------:R-:W2:Y:S01]  /*6bb0*/  LDL.LU R24, [R1+0x3c] ;  /* 0x00003c0001187983 */ /* 0x000ea20000300800 */
[----:B------:R-:W-:Y:S01]  /*6bc0*/  IMAD.MOV R6, RZ, RZ, -R6 ;  /* 0x000000ffff067224 */ /* 0x000fe200078e0a06 */
[----:B---3--:R-:W-:Y:S02]  /*6bd0*/  IABS R2, R18 ;  /* 0x0000001200027213 */ /* 0x008fe40000000000 */
[----:B-----5:R-:W-:Y:S01]  /*6be0*/  IABS R10, R21 ;  /* 0x00000015000a7213 */ /* 0x020fe20000000000 */
[----:B------:R-:W-:Y:S01]  /*6bf0*/  IMAD R4, R0, R6, R4 ;  /* 0x0000000600047224 */ /* 0x000fe200078e0204 */
[----:B------:R-:W3:Y:S01]  /*6c00*/  LDL.LU R23, [R1+0x40] ;  /* 0x0000400001177983 */ /* 0x000ee20000300800 */
[----:B------:R-:W-:-:S03]  /*6c10*/  IMAD.HI.U32 R7, R11, R2, RZ ;  /* 0x000000020b077227 */ /* 0x000fc600078e00ff */
[----:B------:R-:W-:Y:S01]  /*6c20*/  ISETP.GT.U32.AND P6, PT, R0, R4, PT ;  /* 0x000000040000720c */ /* 0x000fe20003fc4070 */
[----:B------:R-:W-:-:S04]  /*6c30*/  IMAD.MOV R7, RZ, RZ, -R7 ;  /* 0x000000ffff077224 */ /* 0x000fc800078e0a07 */
[----:B------:R-:W-:Y:S02]  /*6c40*/  IMAD R2, R0, R7, R2 ;  /* 0x0000000700027224 */ /* 0x000fe400078e0202 */
[----:B------:R-:W-:Y:S01]  /*6c50*/  IMAD.HI.U32 R7, R11, R10, RZ ;  /* 0x0000000a0b077227 */ /* 0x000fe200078e00ff */
[----:B----4-:R-:W-:-:S03]  /*6c60*/  IABS R6, R19 ;  /* 0x0000001300067213 */ /* 0x010fc60000000000 */
[----:B------:R-:W-:Y:S02]  /*6c70*/  IMAD.MOV R7, RZ, RZ, -R7 ;  /* 0x000000ffff077224 */ /* 0x000fe400078e0a07 */
[----:B------:R-:W-:Y:S02]  /*6c80*/  @!P6 IMAD.IADD R4, R4, 0x1, -R0 ;  /* 0x000000010404e824 */ /* 0x000fe400078e0a00 */
[C---:B------:R-:W-:Y:S02]  /*6c90*/  IMAD R10, R0.reuse, R7, R10 ;  /* 0x00000007000a7224 */ /* 0x040fe400078e020a */
[----:B------:R-:W-:Y:S01]  /*6ca0*/  IMAD.HI.U32 R7, R11, R6, RZ ;  /* 0x000000060b077227 */ /* 0x000fe200078e00ff */
[----:B------:R-:W-:-:S03]  /*6cb0*/  ISETP.GT.U32.AND P6, PT, R0, R4, PT ;  /* 0x000000040000720c */ /* 0x000fc60003fc4070 */
[----:B------:R-:W-:Y:S01]  /*6cc0*/  IMAD.MOV R7, RZ, RZ, -R7 ;  /* 0x000000ffff077224 */ /* 0x000fe200078e0a07 */
[----:B------:R-:W-:-:S03]  /*6cd0*/  ISETP.GT.U32.AND P1, PT, R0, R10, PT ;  /* 0x0000000a0000720c */ /* 0x000fc60003f24070 */
[C---:B------:R-:W-:Y:S01]  /*6ce0*/  IMAD R6, R0.reuse, R7, R6 ;  /* 0x0000000700067224 */ /* 0x040fe200078e0206 */
[----:B------:R-:W-:Y:S01]  /*6cf0*/  ISETP.GT.U32.AND P2, PT, R0, R2, PT ;  /* 0x000000020000720c */ /* 0x000fe20003f44070 */
[----:B------:R0:W-:Y:S04]  /*6d00*/  STL [R1+0x198], R15 ;  /* 0x0001980f01007387 */ /* 0x0001e80000100800 */
[----:B------:R-:W-:Y:S01]  /*6d10*/  @!P6 IMAD.IADD R4, R4, 0x1, -R0 ;  /* 0x000000010404e824 */ /* 0x000fe200078e0a00 */
[----:B------:R-:W-:Y:S02]  /*6d20*/  ISETP.GT.U32.AND P6, PT, R0, R6, PT ;  /* 0x000000060000720c */ /* 0x000fe40003fc4070 */
[----:B------:R-:W-:Y:S02]  /*6d30*/  ISETP.GE.AND P0, PT, R18, RZ, PT ;  /* 0x000000ff1200720c */ /* 0x000fe40003f06270 */
[----:B------:R-:W4:Y:S01]  /*6d40*/  LDL.LU R18, [R1+0x44] ;  /* 0x0000440001127983 */ /* 0x000f220000300800 */
[----:B0-----:R-:W-:-:S02]  /*6d50*/  IMAD.MOV.U32 R15, RZ, RZ, R5 ;  /* 0x000000ffff0f7224 */ /* 0x001fc400078e0005 */
[--C-:B------:R-:W-:Y:S02]  /*6d60*/  @!P1 IMAD.IADD R10, R10, 0x1, -R0.reuse ;  /* 0x000000010a0a9824 */ /* 0x100fe400078e0a00 */
[----:B------:R-:W-:Y:S01]  /*6d70*/  @!P3 IMAD.MOV R15, RZ, RZ, -R15 ;  /* 0x000000ffff0fb224 */ /* 0x000fe200078e0a0f */
[----:B------:R-:W-:Y:S01]  /*6d80*/  IABS R13, R17 ;  /* 0x00000011000d7213 */ /* 0x000fe20000000000 */
[--C-:B------:R-:W-:Y:S01]  /*6d90*/  @!P2 IMAD.IADD R2, R2, 0x1, -R0.reuse ;  /* 0x000000010202a824 */ /* 0x100fe200078e0a00 */
[----:B------:R-:W-:Y:S01]  /*6da0*/  ISETP.GE.AND P2, PT, R17, RZ, PT ;  /* 0x000000ff1100720c */ /* 0x000fe20003f46270 */
[----:B------:R-:W-:Y:S01]  /*6db0*/  @!P6 IMAD.IADD R6, R6, 0x1, -R0 ;  /* 0x000000010606e824 */ /* 0x000fe200078e0a00 */
[----:B------:R-:W-:Y:S01]  /*6dc0*/  STL [R1+0x190], R15 ;  /* 0x0001900f01007387 */ /* 0x000fe20000100800 */
[----:B------:R-:W-:-:S03]  /*6dd0*/  ISETP.GT.U32.AND P6, PT, R0, R10, PT ;  /* 0x0000000a0000720c */ /* 0x000fc60003fc4070 */
[----:B------:R-:W5:Y:S01]  /*6de0*/  LDL.LU R17, [R1+0x48] ;  /* 0x0000480001117983 */ /* 0x000f620000300800 */
[----:B------:R-:W-:-:S03]  /*6df0*/  IABS R14, R22 ;  /* 0x00000016000e7213 */ /* 0x000fc60000000000 */
[----:B------:R0:W-:Y:S02]  /*6e00*/  STL [R1+0x188], R12 ;  /* 0x0001880c01007387 */ /* 0x0001e40000100800 */
[----:B------:R-:W-:Y:S02]  /*6e10*/  IMAD.MOV.U32 R9, RZ, RZ, R14 ;  /* 0x000000ffff097224 */ /* 0x000fe400078e000e */
[----:B0-----:R-:W-:-:S04]  /*6e20*/  IMAD.MOV.U32 R12, RZ, RZ, R4 ;  /* 0x000000ffff0c7224 */ /* 0x001fc800078e0004 */
[----:B------:R-:W-:Y:S02]  /*6e30*/  @!P4 IMAD.MOV R12, RZ, RZ, -R12 ;  /* 0x000000ffff0cc224 */ /* 0x000fe400078e0a0c */
[----:B------:R-:W-:-:S03]  /*6e40*/  IMAD.HI.U32 R14, R11, R9, RZ ;  /* 0x000000090b0e7227 */ /* 0x000fc600078e00ff */
[----:B------:R4:W-:Y:S01]  /*6e50*/  STL [R1+0x18c], R12 ;  /* 0x00018c0c01007387 */ /* 0x0009e20000100800 */
[----:B------:R-:W-:Y:S01]  /*6e60*/  @!P6 IMAD.IADD R10, R10, 0x1, -R0 ;  /* 0x000000010a0ae824 */ /* 0x000fe200078e0a00 */
[----:B------:R-:W-:Y:S02]  /*6e70*/  ISETP.GE.AND P6, PT, R19, RZ, PT ;  /* 0x000000ff1300720c */ /* 0x000fe40003fc6270 */
[----:B------:R-:W5:Y:S01]  /*6e80*/  LDL.LU R19, [R1+0x4c] ;  /* 0x00004c0001137983 */ /* 0x000f620000300800 */
[----:B------:R-:W-:-:S04]  /*6e90*/  IMAD.MOV R14, RZ, RZ, -R14 ;  /* 0x000000ffff0e7224 */ /* 0x000fc800078e0a0e */
[----:B------:R-:W-:-:S05]  /*6ea0*/  IMAD R9, R0, R14, R9 ;  /* 0x0000000e00097224 */ /* 0x000fca00078e0209 */
[----:B------:R-:W-:-:S13]  /*6eb0*/  ISETP.GT.U32.AND P4, PT, R0, R9, PT ;  /* 0x000000090000720c */ /* 0x000fda0003f84070 */
[----:B------:R-:W-:Y:S01]  /*6ec0*/  @!P4 IMAD.IADD R9, R9, 0x1, -R0 ;  /* 0x000000010909c824 */ /* 0x000fe200078e0a00 */
[----:B------:R-:W-:Y:S02]  /*6ed0*/  ISETP.GE.AND P4, PT, R22, RZ, PT ;  /* 0x000000ff1600720c */ /* 0x000fe40003f86270 */
[----:B------:R-:W5:Y:S01]  /*6ee0*/  LDL.LU R22, [R1+0x50] ;  /* 0x0000500001167983 */ /* 0x000f620000300800 */
[----:B------:R-:W-:-:S04]  /*6ef0*/  IMAD.HI.U32 R8, R11, R13, RZ ;  /* 0x0000000d0b087227 */ /* 0x000fc800078e00ff */
[----:B------:R-:W-:-:S04]  /*6f00*/  IMAD.MOV R8, RZ, RZ, -R8 ;  /* 0x000000ffff087224 */ /* 0x000fc800078e0a08 */
[----:B------:R-:W-:-:S05]  /*6f10*/  IMAD R13, R0, R8, R13 ;  /* 0x00000008000d7224 */ /* 0x000fca00078e020d */
[----:B------:R-:W-:-:S13]  /*6f20*/  ISETP.GT.U32.AND P3, PT, R0, R13, PT ;  /* 0x0000000d0000720c */ /* 0x000fda0003f64070 */
[----:B------:R-:W-:-:S05]  /*6f30*/  @!P3 IMAD.IADD R13, R13, 0x1, -R0 ;  /* 0x000000010d0db824 */ /* 0x000fca00078e0a00 */
[C---:B------:R-:W-:Y:S02]  /*6f40*/  ISETP.GT.U32.AND P1, PT, R0.reuse, R13, PT ;  /* 0x0000000d0000720c */ /* 0x040fe40003f24070 */
[----:B------:R-:W-:-:S11]  /*6f50*/  ISETP.GT.U32.AND P5, PT, R0, R6, PT ;  /* 0x000000060000720c */ /* 0x000fd60003fa4070 */
[--C-:B------:R-:W-:Y:S01]  /*6f60*/  @!P1 IMAD.IADD R13, R13, 0x1, -R0.reuse ;  /* 0x000000010d0d9824 */ /* 0x100fe200078e0a00 */
[----:B------:R-:W-:Y:S01]  /*6f70*/  ISETP.GT.U32.AND P3, PT, R0, R2, PT ;  /* 0x000000020000720c */ /* 0x000fe20003f64070 */
[----:B------:R-:W-:Y:S02]  /*6f80*/  @!P5 IMAD.IADD R6, R6, 0x1, -R0 ;  /* 0x000000010606d824 */ /* 0x000fe400078e0a00 */
[----:B------:R-:W-:-:S10]  /*6f90*/  @!P2 IMAD.MOV R13, RZ, RZ, -R13 ;  /* 0x000000ffff0da224 */ /* 0x000fd400078e0a0d */
[----:B------:R-:W-:Y:S01]  /*6fa0*/  @!P3 IMAD.IADD R2, R2, 0x1, -R0 ;  /* 0x000000010202b824 */ /* 0x000fe200078e0a00 */
[----:B------:R-:W-:-:S03]  /*6fb0*/  ISETP.GE.AND P3, PT, R21, RZ, PT ;  /* 0x000000ff1500720c */ /* 0x000fc60003f66270 */
[----:B------:R-:W-:-:S04]  /*6fc0*/  IMAD.MOV.U32 R15, RZ, RZ, R2 ;  /* 0x000000ffff0f7224 */ /* 0x000fc800078e0002 */
[----:B------:R-:W-:Y:S02]  /*6fd0*/  @!P0 IMAD.MOV R15, RZ, RZ, -R15 ;  /* 0x000000ffff0f8224 */ /* 0x000fe400078e0a0f */
[----:B------:R-:W-:Y:S01]  /*6fe0*/  @!P6 IMAD.MOV R6, RZ, RZ, -R6 ;  /* 0x000000ffff06e224 */ /* 0x000fe200078e0a06 */
[----:B------:R-:W-:-:S03]  /*6ff0*/  ISETP.GT.U32.AND P0, PT, R0, R9, PT ;  /* 0x000000090000720c */ /* 0x000fc60003f04070 */
[----:B------:R-:W-:-:S10]  /*7000*/  @!P3 IMAD.MOV R10, RZ, RZ, -R10 ;  /* 0x000000ffff0ab224 */ /* 0x000fd400078e0a0a */
[----:B------:R-:W-:Y:S01]  /*7010*/  @!P0 IMAD.IADD R9, R9, 0x1, -R0 ;  /* 0x0000000109098824 */ /* 0x000fe200078e0a00 */
[----:B--2---:R-:W-:-:S05]  /*7020*/  IABS R8, R3 ;  /* 0x0000000300087213 */ /* 0x004fca0000000000 */
[----:B------:R-:W-:-:S04]  /*7030*/  IMAD.HI.U32 R5, R11, R8, RZ ;  /* 0x000000080b057227 */ /* 0x000fc800078e00ff */
[----:B------:R-:W-:-:S04]  /*7040*/  IMAD.MOV R5, RZ, RZ, -R5 ;  /* 0x000000ffff057224 */ /* 0x000fc800078e0a05 */
[----:B------:R-:W-:Y:S01]  /*7050*/  IMAD R8, R0, R5, R8 ;  /* 0x0000000500087224 */ /* 0x000fe200078e0208 */
[----:B------:R-:W-:-:S04]  /*7060*/  IABS R7, R24 ;  /* 0x0000001800077213 */ /* 0x000fc80000000000 */
[----:B------:R-:W-:Y:S01]  /*7070*/  ISETP.GT.U32.AND P1, PT, R0, R8, PT ;  /* 0x000000080000720c */ /* 0x000fe20003f24070 */
[----:B------:R-:W-:-:S04]  /*7080*/  IMAD.HI.U32 R5, R11, R7, RZ ;  /* 0x000000070b057227 */ /* 0x000fc800078e00ff */
[----:B------:R-:W-:-:S04]  /*7090*/  IMAD.MOV R5, RZ, RZ, -R5 ;  /* 0x000000ffff057224 */ /* 0x000fc800078e0a05 */
[----:B------:R-:W-:-:S04]  /*70a0*/  IMAD R7, R0, R5, R7 ;  /* 0x0000000500077224 */ /* 0x000fc800078e0207 */
[----:B------:R-:W-:Y:S01]  /*70b0*/  @!P1 IMAD.IADD R8, R8, 0x1, -R0 ;  /* 0x0000000108089824 */ /* 0x000fe200078e0a00 */
[----:B------:R-:W-:Y:S02]  /*70c0*/  ISETP.GE.AND P1, PT, R3, RZ, PT ;  /* 0x000000ff0300720c */ /* 0x000fe40003f26270 */
[----:B------:R-:W2:Y:S01]  /*70d0*/  LDL.LU R3, [R1+0x54] ;  /* 0x0000540001037983 */ /* 0x000ea20000300800 */
[----:B------:R-:W-:Y:S02]  /*70e0*/  ISETP.GT.U32.AND P5, PT, R0, R7, PT ;  /* 0x000000070000720c */ /* 0x000fe40003fa4070 */
[----:B---3--:R-:W-:-:S05]  /*70f0*/  IABS R4, R23 ;  /* 0x0000001700047213 */ /* 0x008fca0000000000 */
[----:B------:R-:W-:-:S06]  /*7100*/  IMAD.HI.U32 R14, R11, R4, RZ ;  /* 0x000000040b0e7227 */ /* 0x000fcc00078e00ff */
[----:B------:R-:W-:Y:S02]  /*7110*/  @!P5 IMAD.IADD R7, R7, 0x1, -R0 ;  /* 0x000000010707d824 */ /* 0x000fe400078e0a00 */
[----:B------:R-:W-:-:S03]  /*7120*/  IMAD.MOV R14, RZ, RZ, -R14 ;  /* 0x000000ffff0e7224 */ /* 0x000fc600078e0a0e */
[C---:B------:R-:W-:Y:S01]  /*7130*/  ISETP.GT.U32.AND P2, PT, R0.reuse, R7, PT ;  /* 0x000000070000720c */ /* 0x040fe20003f44070 */
[C---:B------:R-:W-:Y:S01]  /*7140*/  IMAD R4, R0.reuse, R14, R4 ;  /* 0x0000000e00047224 */ /* 0x040fe200078e0204 */
[----:B------:R-:W-:Y:S04]  /*7150*/  STL [R1+0x164], R15 ;  /* 0x0001640f01007387 */ /* 0x000fe80000100800 */
[----:B------:R-:W-:Y:S01]  /*7160*/  ISETP.GT.U32.AND P3, PT, R0, R4, PT ;  /* 0x000000040000720c */ /* 0x000fe20003f64070 */
[----:B------:R0:W-:Y:S01]  /*7170*/  STL [R1+0x168], R13 ;  /* 0x0001680d01007387 */ /* 0x0001e20000100800 */
[----:B----4-:R-:W-:-:S03]  /*7180*/  IABS R12, R18 ;  /* 0x00000012000c7213 */ /* 0x010fc60000000000 */
[----:B------:R-:W-:Y:S02]  /*7190*/  STL [R1+0x174], R10 ;  /* 0x0001740a01007387 */ /* 0x000fe40000100800 */
[----:B------:R-:W-:Y:S01]  /*71a0*/  @!P2 IMAD.IADD R7, R7, 0x1, -R0 ;  /* 0x000000010707a824 */ /* 0x000fe200078e0a00 */
[----:B------:R-:W-:Y:S01]  /*71b0*/  ISETP.GE.AND P2, PT, R18, RZ, PT ;  /* 0x000000ff1200720c */ /* 0x000fe20003f46270 */
[----:B------:R1:W-:Y:S01]  /*71c0*/  STL [R1+0x184], R6 ;  /* 0x0001840601007387 */ /* 0x0003e20000100800 */
[----:B------:R-:W-:-:S03]  /*71d0*/  ISETP.GT.U32.AND P5, PT, R0, R8, PT ;  /* 0x000000080000720c */ /* 0x000fc60003fa4070 */
[----:B------:R-:W3:Y:S01]  /*71e0*/  LDL.LU R18, [R1+0x58] ;  /* 0x0000580001127983 */ /* 0x000ee20000300800 */
[----:B------:R-:W-:Y:S01]  /*71f0*/  ISETP.GE.AND P6, PT, R24, RZ, PT ;  /* 0x000000ff1800720c */ /* 0x000fe20003fc6270 */
[----:B------:R-:W-:Y:S01]  /*7200*/  @!P3 IMAD.IADD R4, R4, 0x1, -R0 ;  /* 0x000000010404b824 */ /* 0x000fe200078e0a00 */
[----:B-----5:R-:W-:Y:S01]  /*7210*/  IABS R5, R17 ;  /* 0x0000001100057213 */ /* 0x020fe20000000000 */
[----:B------:R-:W4:Y:S01]  /*7220*/  LDL.LU R21, [R1+0x5c] ;  /* 0x00005c0001157983 */ /* 0x000f220000300800 */
[----:B------:R-:W-:-:S03]  /*7230*/  ISETP.GE.AND P3, PT, R17, RZ, PT ;  /* 0x000000ff1100720c */ /* 0x000fc60003f66270 */
[----:B------:R-:W5:Y:S01]  /*7240*/  LDL.LU R17, [R1+0x60] ;  /* 0x0000600001117983 */ /* 0x000f620000300800 */
[----:B0-----:R-:W-:-:S03]  /*7250*/  IMAD.MOV.U32 R13, RZ, RZ, R9 ;  /* 0x000000ffff0d7224 */ /* 0x001fc600078e0009 */
[----:B------:R-:W5:Y:S01]  /*7260*/  LDL.LU R24, [R1+0x64] ;  /* 0x0000640001187983 */ /* 0x000f620000300800 */
[----:B------:R-:W-:Y:S02]  /*7270*/  @!P5 IMAD.IADD R8, R8, 0x1, -R0 ;  /* 0x000000010808d824 */ /* 0x000fe400078e0a00 */
[----:B------:R-:W-:-:S04]  /*7280*/  IMAD.HI.U32 R2, R11, R12, RZ ;  /* 0x0000000c0b027227 */ /* 0x000fc800078e00ff */
[----:B------:R-:W-:Y:S02]  /*7290*/  @!P4 IMAD.MOV R13, RZ, RZ, -R13 ;  /* 0x000000ffff0dc224 */ /* 0x000fe400078e0a0d */
[----:B------:R-:W-:Y:S02]  /*72a0*/  @!P1 IMAD.MOV R8, RZ, RZ, -R8 ;  /* 0x000000ffff089224 */ /* 0x000fe400078e0a08 */
[----:B------:R-:W-:Y:S02]  /*72b0*/  IMAD.MOV R2, RZ, RZ, -R2 ;  /* 0x000000ffff027224 */ /* 0x000fe400078e0a02 */
[----:B------:R-:W-:Y:S01]  /*72c0*/  @!P6 IMAD.MOV R7, RZ, RZ, -R7 ;  /* 0x000000ffff07e224 */ /* 0x000fe200078e0a07 */
[----:B------:R-:W-:Y:S01]  /*72d0*/  STL [R1+0x180], R13 ;  /* 0x0001800d01007387 */ /* 0x000fe20000100800 */
[----:B------:R-:W-:Y:S01]  /*72e0*/  IMAD R12, R0, R2, R12 ;  /* 0x00000002000c7224 */ /* 0x000fe200078e020c */
[----:B------:R-:W-:Y:S02]  /*72f0*/  IABS R2, R19 ;  /* 0x0000001300027213 */ /* 0x000fe40000000000 */
[----:B------:R-:W-:Y:S01]  /*7300*/  STL [R1+0x17c], R8 ;  /* 0x00017c0801007387 */ /* 0x000fe20000100800 */
[----:B------:R-:W-:-:S03]  /*7310*/  ISETP.GE.AND P6, PT, R19, RZ, PT ;  /* 0x000000ff1300720c */ /* 0x000fc60003fc6270 */
[----:B------:R-:W-:Y:S04]  /*7320*/  STL [R1+0x178], R7 ;  /* 0x0001780701007387 */ /* 0x000fe80000100800 */
[----:B------:R-:W5:Y:S01]  /*7330*/  LDL.LU R19, [R1+0x68] ;  /* 0x0000680001137983 */ /* 0x000f620000300800 */
[----:B------:R-:W-:Y:S01]  /*7340*/  ISETP.GT.U32.AND P4, PT, R0, R4, PT ;  /* 0x000000040000720c */ /* 0x000fe20003f84070 */
[----:B-1----:R-:W-:-:S04]  /*7350*/  IMAD.HI.U32 R6, R11, R5, RZ ;  /* 0x000000050b067227 */ /* 0x002fc800078e00ff */
[----:B------:R-:W-:-:S04]  /*7360*/  IMAD.MOV R6, RZ, RZ, -R6 ;  /* 0x000000ffff067224 */ /* 0x000fc800078e0a06 */
[----:B------:R-:W-:Y:S01]  /*7370*/  IMAD R5, R0, R6, R5 ;  /* 0x0000000600057224 */ /* 0x000fe200078e0205 */
[----:B------:R-:W-:-:S03]  /*7380*/  IABS R6, R22 ;  /* 0x0000001600067213 */ /* 0x000fc60000000000 */
[----:B------:R-:W-:Y:S01]  /*7390*/  @!P4 IMAD.IADD R4, R4, 0x1, -R0 ;  /* 0x000000010404c824 */ /* 0x000fe200078e0a00 */
[----:B------:R-:W-:Y:S02]  /*73a0*/  ISETP.GE.AND P4, PT, R22, RZ, PT ;  /* 0x000000ff1600720c */ /* 0x000fe40003f86270 */
[----:B------:R-:W5:Y:S01]  /*73b0*/  LDL.LU R22, [R1+0x6c] ;  /* 0x00006c0001167983 */ /* 0x000f620000300800 */
[C---:B------:R-:W-:Y:S02]  /*73c0*/  ISETP.GT.U32.AND P5, PT, R0.reuse, R12, PT ;  /* 0x0000000c0000720c */ /* 0x040fe40003fa4070 */
[----:B------:R-:W-:Y:S02]  /*73d0*/  ISETP.GT.U32.AND P1, PT, R0, R5, PT ;  /* 0x000000050000720c */ /* 0x000fe40003f24070 */
[----:B------:R-:W-:-:S09]  /*73e0*/  ISETP.GE.AND P0, PT, R23, RZ, PT ;  /* 0x000000ff1700720c */ /* 0x000fd20003f06270 */
[----:B------:R-:W-:-:S05]  /*73f0*/  @!P5 IMAD.IADD R12, R12, 0x1, -R0 ;  /* 0x000000010c0cd824 */ /* 0x000fca00078e0a00 */
[----:B------:R-:W-:Y:S01]  /*7400*/  ISETP.GT.U32.AND P5, PT, R0, R12, PT ;  /* 0x0000000c0000720c */ /* 0x000fe20003fa4070 */
[----:B------:R-:W-:Y:S02]  /*7410*/  @!P1 IMAD.IADD R5, R5, 0x1, -R0 ;  /* 0x0000000105059824 */ /* 0x000fe400078e0a00 */
[----:B------:R-:W-:-:S04]  /*7420*/  IMAD.HI.U32 R9, R11, R2, RZ ;  /* 0x000000020b097227 */ /* 0x000fc800078e00ff */
[----:B------:R-:W-:-:S06]  /*7430*/  IMAD.MOV R9, RZ, RZ, -R9 ;  /* 0x000000ffff097224 */ /* 0x000fcc00078e0a09 */
[----:B------:R-:W-:Y:S02]  /*7440*/  @!P5 IMAD.IADD R12, R12, 0x1, -R0 ;  /* 0x000000010c0cd824 */ /* 0x000fe400078e0a00 */
[----:B------:R-:W-:Y:S02]  /*7450*/  IMAD R2, R0, R9, R2 ;  /* 0x0000000900027224 */ /* 0x000fe400078e0202 */
[----:B------:R-:W-:-:S04]  /*7460*/  IMAD.HI.U32 R9, R11, R6, RZ ;  /* 0x000000060b097227 */ /* 0x000fc800078e00ff */
[----:B------:R-:W-:Y:S01]  /*7470*/  IMAD.MOV R9, RZ, RZ, -R9 ;  /* 0x000000ffff097224 */ /* 0x000fe200078e0a09 */
[----:B------:R-:W-:-:S03]  /*7480*/  ISETP.GT.U32.AND P5, PT, R0, R2, PT ;  /* 0x000000020000720c */ /* 0x000fc60003fa4070 */
[----:B------:R-:W-:-:S10]  /*7490*/  IMAD R6, R0, R9, R6 ;  /* 0x0000000900067224 */ /* 0x000fd400078e0206 */
[----:B------:R-:W-:-:S05]  /*74a0*/  @!P5 IMAD.IADD R2, R2, 0x1, -R0 ;  /* 0x000000010202d824 */ /* 0x000fca00078e0a00 */
[----:B------:R-:W-:-:S13]  /*74b0*/  ISETP.GT.U32.AND P5, PT, R0, R2, PT ;  /* 0x000000020000720c */ /* 0x000fda0003fa4070 */
[----:B------:R-:W-:-:S04]  /*74c0*/  @!P5 IMAD.IADD R2, R2, 0x1, -R0 ;  /* 0x000000010202d824 */ /* 0x000fc800078e0a00 */
[----:B------:R-:W-:Y:S01]  /*74d0*/  @!P6 IMAD.MOV R2, RZ, RZ, -R2 ;  /* 0x000000ffff02e224 */ /* 0x000fe200078e0a02 */
[----:B--2---:R-:W-:Y:S02]  /*74e0*/  IABS R10, R3 ;  /* 0x00000003000a7213 */ /* 0x004fe40000000000 */
[----:B------:R-:W-:Y:S01]  /*74f0*/  ISETP.GE.AND P1, PT, R3, RZ, PT ;  /* 0x000000ff0300720c */ /* 0x000fe20003f26270 */
[----:B------:R-:W-:-:S04]  /*7500*/  IMAD.MOV.U32 R3, RZ, RZ, R4 ;  /* 0x000000ffff037224 */ /* 0x000fc800078e0004 */
[----:B------:R-:W-:-:S05]  /*7510*/  @!P0 IMAD.MOV R3, RZ, RZ, -R3 ;  /* 0x000000ffff038224 */ /* 0x000fca00078e0a03 */
[----:B------:R0:W-:Y:S01]  /*7520*/  STL [R1+0x170], R3 ;  /* 0x0001700301007387 */ /* 0x0001e20000100800 */
[----:B------:R-:W-:Y:S01]  /*7530*/  ISETP.GT.U32.AND P0, PT, R0, R5, PT ;  /* 0x000000050000720c */ /* 0x000fe20003f04070 */
[----:B0-----:R-:W-:-:S04]  /*7540*/  IMAD.MOV.U32 R3, RZ, RZ, R12 ;  /* 0x000000ffff037224 */ /* 0x001fc800078e000c */
[----:B------:R-:W-:Y:S02]  /*7550*/  @!P2 IMAD.MOV R3, RZ, RZ, -R3 ;  /* 0x000000ffff03a224 */ /* 0x000fe400078e0a03 */
[----:B------:R-:W-:-:S03]  /*7560*/  IMAD.HI.U32 R7, R11, R10, RZ ;  /* 0x0000000a0b077227 */ /* 0x000fc600078e00ff */
[----:B------:R0:W-:Y:S01]  /*7570*/  STL [R1+0x16c], R3 ;  /* 0x00016c0301007387 */ /* 0x0001e20000100800 */
[----:B------:R-:W-:Y:S01]  /*7580*/  IMAD.MOV R7, RZ, RZ, -R7 ;  /* 0x000000ffff077224 */ /* 0x000fe200078e0a07 */
[C---:B------:R-:W-:Y:S02]  /*7590*/  ISETP.GT.U32.AND P2, PT, R0.reuse, R6, PT ;  /* 0x000000060000720c */ /* 0x040fe40003f44070 */
[----:B0-----:R-:W2:Y:S01]  /*75a0*/  LDL.LU R3, [R1+0x70] ;  /* 0x0000700001037983 */ /* 0x001ea20000300800 */
[C---:B------:R-:W-:Y:S02]  /*75b0*/  IMAD R10, R0.reuse, R7, R10 ;  /* 0x00000007000a7224 */ /* 0x040fe400078e020a */
[----:B------:R-:W-:Y:S01]  /*75c0*/  @!P0 IMAD.IADD R5, R5, 0x1, -R0 ;  /* 0x0000000105058824 */ /* 0x000fe200078e0a00 */
[----:B---3--:R-:W-:Y:S02]  /*75d0*/  IABS R8, R18 ;  /* 0x0000001200087213 */ /* 0x008fe40000000000 */
[----:B------:R-:W-:Y:S01]  /*75e0*/  ISETP.GT.U32.AND P0, PT, R0, R10, PT ;  /* 0x0000000a0000720c */ /* 0x000fe20003f04070 */
[----:B------:R-:W-:-:S02]  /*75f0*/  @!P3 IMAD.MOV R5, RZ, RZ, -R5 ;  /* 0x000000ffff05b224 */ /* 0x000fc400078e0a05 */
[----:B------:R-:W-:-:S03]  /*7600*/  IMAD.HI.U32 R7, R11, R8, RZ ;  /* 0x000000080b077227 */ /* 0x000fc600078e00ff */
[----:B------:R0:W-:Y:S01]  /*7610*/  STL [R1+0x154], R5 ;  /* 0x0001540501007387 */ /* 0x0001e20000100800 */
[----:B------:R-:W-:Y:S01]  /*7620*/  @!P2 IMAD.IADD R6, R6, 0x1, -R0 ;  /* 0x000000010606a824 */ /* 0x000fe200078e0a00 */
[----:B------:R-:W-:Y:S01]  /*7630*/  ISETP.GE.AND P2, PT, R18, RZ, PT ;  /* 0x000000ff1200720c */ /* 0x000fe20003f46270 */
[----:B------:R-:W-:Y:S01]  /*7640*/  IMAD.MOV R7, RZ, RZ, -R7 ;  /* 0x000000ffff077224 */ /* 0x000fe200078e0a07 */
[----:B------:R-:W3:Y:S01]  /*7650*/  LDL.LU R18, [R1+0x74] ;  /* 0x0000740001127983 */ /* 0x000ee20000300800 */
[----:B----4-:R-:W-:Y:S02]  /*7660*/  IABS R13, R21 ;  /* 0x00000015000d7213 */ /* 0x010fe40000000000 */
[----:B-----5:R-:W-:Y:S02]  /*7670*/  IABS R4, R17 ;  /* 0x0000001100047213 */ /* 0x020fe40000000000 */
[----:B------:R-:W-:Y:S01]  /*7680*/  IABS R9, R24 ;  /* 0x0000001800097213 */ /* 0x000fe20000000000 */
[----:B------:R-:W-:Y:S01]  /*7690*/  IMAD R8, R0, R7, R8 ;  /* 0x0000000700087224 */ /* 0x000fe200078e0208 */
[----:B------:R-:W4:Y:S01]  /*76a0*/  LDL.LU R23, [R1+0x78] ;  /* 0x0000780001177983 */ /* 0x000f220000300800 */
[----:B------:R-:W-:Y:S01]  /*76b0*/  @!P0 IMAD.IADD R10, R10, 0x1, -R0 ;  /* 0x000000010a0a8824 */ /* 0x000fe200078e0a00 */
[C---:B------:R-:W-:Y:S01]  /*76c0*/  ISETP.GT.U32.AND P0, PT, R0.reuse, R6, PT ;  /* 0x000000060000720c */ /* 0x040fe20003f04070 */
[----:B------:R-:W-:Y:S01]  /*76d0*/  IMAD.HI.U32 R14, R11, R13, RZ ;  /* 0x0000000d0b0e7227 */ /* 0x000fe200078e00ff */
[----:B------:R-:W-:-:S03]  /*76e0*/  ISETP.GT.U32.AND P5, PT, R0, R8, PT ;  /* 0x000000080000720c */ /* 0x000fc60003fa4070 */
[----:B------:R-:W-:-:S04]  /*76f0*/  IMAD.HI.U32 R12, R11, R4, RZ ;  /* 0x000000040b0c7227 */ /* 0x000fc800078e00ff */
[----:B------:R-:W-:-:S04]  /*7700*/  IMAD.HI.U32 R7, R11, R9, RZ ;  /* 0x000000090b077227 */ /* 0x000fc800078e00ff */
[----:B------:R-:W-:Y:S02]  /*7710*/  IMAD.MOV R14, RZ, RZ, -R14 ;  /* 0x000000ffff0e7224 */ /* 0x000fe400078e0a0e */
[----:B------:R-:W-:Y:S02]  /*7720*/  IMAD.MOV R12, RZ, RZ, -R12 ;  /* 0x000000ffff0c7224 */ /* 0x000fe400078e0a0c */
[----:B------:R-:W-:Y:S02]  /*7730*/  IMAD.MOV R7, RZ, RZ, -R7 ;  /* 0x000000ffff077224 */ /* 0x000fe400078e0a07 */
[C---:B------:R-:W-:Y:S02]  /*7740*/  IMAD R13, R0.reuse, R14, R13 ;  /* 0x0000000e000d7224 */ /* 0x040fe400078e020d */
[C---:B------:R-:W-:Y:S02]  /*7750*/  IMAD R4, R0.reuse, R12, R4 ;  /* 0x0000000c00047224 */ /* 0x040fe400078e0204 */
[----:B------:R-:W-:Y:S01]  /*7760*/  IMAD R9, R0, R7, R9 ;  /* 0x0000000700097224 */ /* 0x000fe200078e0209 */
[----:B------:R-:W-:Y:S01]  /*7770*/  IABS R7, R19 ;  /* 0x0000001300077213 */ /* 0x000fe20000000000 */
[----:B------:R-:W-:Y:S01]  /*7780*/  @!P0 IMAD.IADD R6, R6, 0x1, -R0 ;  /* 0x0000000106068824 */ /* 0x000fe200078e0a00 */
[----:B------:R-:W-:-:S02]  /*7790*/  ISETP.GT.U32.AND P6, PT, R0, R13, PT ;  /* 0x0000000d0000720c */ /* 0x000fc40003fc4070 */
[----:B------:R-:W-:Y:S01]  /*77a0*/  ISETP.GT.U32.AND P0, PT, R0, R4, PT ;  /* 0x000000040000720c */ /* 0x000fe20003f04070 */
[----:B0-----:R-:W-:-:S04]  /*77b0*/  IMAD.HI.U32 R5, R11, R7, RZ ;  /* 0x000000070b057227 */ /* 0x001fc800078e00ff */
[----:B------:R-:W-:Y:S01]  /*77c0*/  @!P5 IMAD.IADD R8, R8, 0x1, -R0 ;  /* 0x000000010808d824 */ /* 0x000fe200078e0a00 */
[----:B------:R-:W-:Y:S01]  /*77d0*/  ISETP.GT.U32.AND P5, PT, R0, R10, PT ;  /* 0x0000000a0000720c */ /* 0x000fe20003fa4070 */
[----:B------:R-:W-:-:S04]  /*77e0*/  IMAD.MOV R5, RZ, RZ, -R5 ;  /* 0x000000ffff057224 */ /* 0x000fc800078e0a05 */
[----:B------:R-:W-:Y:S01]  /*77f0*/  IMAD R7, R0, R5, R7 ;  /* 0x0000000500077224 */ /* 0x000fe200078e0207 */
[----:B------:R2:W-:Y:S01]  /*7800*/  STL [R1+0x160], R2 ;  /* 0x0001600201007387 */ /* 0x0005e20000100800 */
[--C-:B------:R-:W-:Y:S02]  /*7810*/  @!P6 IMAD.IADD R13, R13, 0x1, -R0.reuse ;  /* 0x000000010d0de824 */ /* 0x100fe400078e0a00 */
[--C-:B------:R-:W-:Y:S01]  /*7820*/  @!P0 IMAD.IADD R4, R4, 0x1, -R0.reuse ;  /* 0x0000000104048824 */ /* 0x100fe200078e0a00 */
[----:B------:R-:W-:Y:S02]  /*7830*/  ISETP.GT.U32.AND P6, PT, R0, R7, PT ;  /* 0x000000070000720c */ /* 0x000fe40003fc4070 */
[----:B------:R-:W-:Y:S01]  /*7840*/  ISETP.GE.AND P0, PT, R17, RZ, PT ;  /* 0x000000ff1100720c */ /* 0x000fe20003f06270 */
[----:B------:R-:W-:Y:S01]  /*7850*/  @!P5 IMAD.IADD R10, R10, 0x1, -R0 ;  /* 0x000000010a0ad824 */ /* 0x000fe200078e0a00 */
[----:B------:R-:W5:Y:S01]  /*7860*/  LDL.LU R17, [R1+0x7c] ;  /* 0x00007c0001117983 */ /* 0x000f620000300800 */
[----:B------:R-:W-:-:S02]  /*7870*/  ISETP.GT.U32.AND P5, PT, R0, R9, PT ;  /* 0x000000090000720c */ /* 0x000fc40003fa4070 */
[----:B------:R-:W-:Y:S02]  /*7880*/  ISETP.GT.U32.AND P3, PT, R0, R8, PT ;  /* 0x000000080000720c */ /* 0x000fe40003f64070 */
[----:B------:R-:W-:-:S04]  /*7890*/  IABS R12, R22 ;  /* 0x00000016000c7213 */ /* 0x000fc80000000000 */
[----:B------:R-:W-:Y:S02]  /*78a0*/  @!P6 IMAD.IADD R7, R7, 0x1, -R0 ;  /* 0x000000010707e824 */ /* 0x000fe400078e0a00 */
[----:B------:R-:W-:-:S04]  /*78b0*/  IMAD.HI.U32 R14, R11, R12, RZ ;  /* 0x0000000c0b0e7227 */ /* 0x000fc800078e00ff */
[----:B------:R-:W-:Y:S01]  /*78c0*/  @!P5 IMAD.IADD R9, R9, 0x1, -R0 ;  /* 0x000000010909d824 */ /* 0x000fe200078e0a00 */
[C---:B------:R-:W-:Y:S01]  /*78d0*/  ISETP.GT.U32.AND P5, PT, R0.reuse, R4, PT ;  /* 0x000000040000720c */ /* 0x040fe20003fa4070 */
[----:B------:R-:W-:Y:S02]  /*78e0*/  IMAD.MOV R14, RZ, RZ, -R14 ;  /* 0x000000ffff0e7224 */ /* 0x000fe400078e0a0e */
[----:B------:R-:W-:Y:S01]  /*78f0*/  @!P1 IMAD.MOV R10, RZ, RZ, -R10 ;  /* 0x000000ffff0a9224 */ /* 0x000fe200078e0a0a */
[----:B------:R-:W-:Y:S01]  /*7900*/  ISETP.GT.U32.AND P1, PT, R0, R7, PT ;  /* 0x000000070000720c */ /* 0x000fe20003f24070 */
[----:B------:R-:W-:Y:S02]  /*7910*/  @!P3 IMAD.IADD R8, R8, 0x1, -R0 ;  /* 0x000000010808b824 */ /* 0x000fe400078e0a00 */
[----:B------:R-:W-:Y:S02]  /*7920*/  IMAD.MOV.U32 R15, RZ, RZ, R6 ;  /* 0x000000ffff0f7224 */ /* 0x000fe400078e0006 */
[----:B------:R-:W-:-:S02]  /*7930*/  IMAD R6, R0, R14, R12 ;  /* 0x0000000e00067224 */ /* 0x000fc400078e020c */
[----:B------:R-:W-:Y:S02]  /*7940*/  IMAD.MOV.U32 R12, RZ, RZ, R8 ;  /* 0x000000ffff0c7224 */ /* 0x000fe400078e0008 */
[----:B------:R-:W-:Y:S02]  /*7950*/  @!P4 IMAD.MOV R15, RZ, RZ, -R15 ;  /* 0x000000ffff0fc224 */ /* 0x000fe400078e0a0f */
[----:B------:R-:W-:Y:S02]  /*7960*/  @!P2 IMAD.MOV R12, RZ, RZ, -R12 ;  /* 0x000000ffff0ca224 */ /* 0x000fe400078e0a0c */
[--C-:B------:R-:W-:Y:S01]  /*7970*/  @!P5 IMAD.IADD R4, R4, 0x1, -R0.reuse ;  /* 0x000000010404d824 */ /* 0x100fe200078e0a00 */
[----:B------:R-:W-:Y:S01]  /*7980*/  STL [R1+0x15c], R15 ;  /* 0x00015c0f01007387 */ /* 0x000fe20000100800 */
[----:B------:R-:W-:Y:S01]  /*7990*/  ISETP.GE.AND P5, PT, R19, RZ, PT ;  /* 0x000000ff1300720c */ /* 0x000fe20003fa6270 */
[----:B------:R-:W-:Y:S02]  /*79a0*/  @!P1 IMAD.IADD R7, R7, 0x1, -R0 ;  /* 0x0000000107079824 */ /* 0x000fe400078e0a00 */
[----:B------:R-:W-:Y:S01]  /*79b0*/  STL [R1+0x14c], R10 ;  /* 0x00014c0a01007387 */ /* 0x000fe20000100800 */
[----:B------:R-:W-:-:S03]  /*79c0*/  ISETP.GE.AND P1, PT, R22, RZ, PT ;  /* 0x000000ff1600720c */ /* 0x000fc60003f26270 */
[----:B------:R-:W-:Y:S04]  /*79d0*/  STL [R1+0x150], R12 ;  /* 0x0001500c01007387 */ /* 0x000fe80000100800 */
[----:B------:R-:W5:Y:S04]  /*79e0*/  LDL.LU R19, [R1+0x80] ;  /* 0x0000800001137983 */ /* 0x000f680000300800 */
[----:B------:R-:W5:Y:S01]  /*79f0*/  LDL.LU R22, [R1+0x84] ;  /* 0x0000840001167983 */ /* 0x000f620000300800 */
[----:B------:R-:W-:Y:S02]  /*7a00*/  ISETP.GT.U32.AND P4, PT, R0, R13, PT ;  /* 0x0000000d0000720c */ /* 0x000fe40003f84070 */
[----:B------:R-:W-:-:S11]  /*7a10*/  ISETP.GE.AND P3, PT, R21, RZ, PT ;  /* 0x000000ff1500720c */ /* 0x000fd60003f66270 */
[----:B------:R-:W-:Y:S01]  /*7a20*/  @!P4 IMAD.IADD R13, R13, 0x1, -R0 ;  /* 0x000000010d0dc824 */ /* 0x000fe200078e0a00 */
[C---:B------:R-:W-:Y:S02]  /*7a30*/  ISETP.GT.U32.AND P4, PT, R0.reuse, R6, PT ;  /* 0x000000060000720c */ /* 0x040fe40003f84070 */
[----:B------:R-:W-:Y:S01]  /*7a40*/  ISETP.GT.U32.AND P6, PT, R0, R9, PT ;  /* 0x000000090000720c */ /* 0x000fe20003fc4070 */
[----:B------:R-:W-:-:S10]  /*7a50*/  @!P3 IMAD.MOV R13, RZ, RZ, -R13 ;  /* 0x000000ffff0db224 */ /* 0x000fd400078e0a0d */
[--C-:B------:R-:W-:Y:S01]  /*7a60*/  @!P4 IMAD.IADD R6, R6, 0x1, -R0.reuse ;  /* 0x000000010606c824 */ /* 0x100fe200078e0a00 */
[----:B------:R-:W-:Y:S01]  /*7a70*/  STL [R1+0xf0], R13 ;  /* 0x0000f00d01007387 */ /* 0x000fe20000100800 */
[----:B------:R-:W-:Y:S01]  /*7a80*/  @!P6 IMAD.IADD R9, R9, 0x1, -R0 ;  /* 0x000000010909e824 */ /* 0x000fe200078e0a00 */
[----:B------:R-:W-:Y:S02]  /*7a90*/  ISETP.GE.AND P2, PT, R24, RZ, PT ;  /* 0x000000ff1800720c */ /* 0x000fe40003f46270 */
[----:B------:R-:W-:-:S11]  /*7aa0*/  ISETP.GT.U32.AND P3, PT, R0, R6, PT ;  /* 0x000000060000720c */ /* 0x000fd60003f64070 */
[----:B------:R-:W-:Y:S02]  /*7ab0*/  @!P2 IMAD.MOV R9, RZ, RZ, -R9 ;  /* 0x000000ffff09a224 */ /* 0x000fe400078e0a09 */
[----:B------:R-:W-:Y:S02]  /*7ac0*/  @!P3 IMAD.IADD R6, R6, 0x1, -R0 ;  /* 0x000000010606b824 */ /* 0x000fe400078e0a00 */
[----:B------:R-:W-:Y:S02]  /*7ad0*/  @!P5 IMAD.MOV R7, RZ, RZ, -R7 ;  /* 0x000000ffff07d224 */ /* 0x000fe400078e0a07 */
[----:B------:R-:W-:Y:S01]  /*7ae0*/  @!P1 IMAD.MOV R6, RZ, RZ, -R6 ;  /* 0x000000ffff069224 */ /* 0x000fe200078e0a06 */
[----:B--2---:R-:W-:Y:S02]  /*7af0*/  IABS R2, R3 ;  /* 0x0000000300027213 */ /* 0x004fe40000000000 */
[----:B------:R-:W-:Y:S01]  /*7b00*/  ISETP.GE.AND P4, PT, R3, RZ, PT ;  /* 0x000000ff0300720c */ /* 0x000fe20003f86270 */
[----:B------:R-:W-:-:S02]  /*7b10*/  IMAD.MOV.U32 R3, RZ, RZ, R4 ;  /* 0x000000ffff037224 */ /* 0x000fc400078e0004 */
[----:B------:R-:W-:-:S04]  /*7b20*/  IMAD.HI.U32 R5, R11, R2, RZ ;  /* 0x000000020b057227 */ /* 0x000fc800078e00ff */
[----:B------:R-:W-:Y:S02]  /*7b30*/  IMAD.MOV R5, RZ, RZ, -R5 ;  /* 0x000000ffff057224 */ /* 0x000fe400078e0a05 */
[----:B------:R-:W-:Y:S02]  /*7b40*/  @!P0 IMAD.MOV R3, RZ, RZ, -R3 ;  /* 0x000000ffff038224 */ /* 0x000fe400078e0a03 */
[----:B------:R-:W-:-:S03]  /*7b50*/  IMAD R2, R0, R5, R2 ;  /* 0x0000000500027224 */ /* 0x000fc600078e0202 */
[----:B------:R0:W-:Y:S02]  /*7b60*/  STL [R1+0x134], R3 ;  /* 0x0001340301007387 */ /* 0x0001e40000100800 */
[----:B------:R-:W-:Y:S02]  /*7b70*/  ISETP.GT.U32.AND P6, PT, R0, R2, PT ;  /* 0x000000020000720c */ /* 0x000fe40003fc4070 */
[----:B---3--:R-:W-:Y:S01]  /*7b80*/  IABS R8, R18 ;  /* 0x0000001200087213 */ /* 0x008fe20000000000 */
[----:B0-----:R-:W2:Y:S04]  /*7b90*/  LDL.LU R3, [R1+0x88] ;  /* 0x0000880001037983 */ /* 0x001ea80000300800 */
[----:B------:R-:W-:-:S04]  /*7ba0*/  IMAD.MOV.U32 R5, RZ, RZ, R8 ;  /* 0x000000ffff057224 */ /* 0x000fc800078e0008 */
[----:B------:R-:W-:-:S04]  /*7bb0*/  IMAD.HI.U32 R14, R11, R5, RZ ;  /* 0x000000050b0e7227 */ /* 0x000fc800078e00ff */
[----:B------:R-:W-:Y:S02]  /*7bc0*/  @!P6 IMAD.IADD R2, R2, 0x1, -R0 ;  /* 0x000000010202e824 */ /* 0x000fe400078e0a00 */
[----:B------:R-:W-:-:S03]  /*7bd0*/  IMAD.MOV R14, RZ, RZ, -R14 ;  /* 0x000000ffff0e7224 */ /* 0x000fc600078e0a0e */
[C---:B------:R-:W-:Y:S01]  /*7be0*/  ISETP.GT.U32.AND P0, PT, R0.reuse, R2, PT ;  /* 0x000000020000720c */ /* 0x040fe20003f04070 */
[----:B------:R-:W-:Y:S01]  /*7bf0*/  IMAD R5, R0, R14, R5 ;  /* 0x0000000e00057224 */ /* 0x000fe200078e0205 */
[----:B------:R-:W-:Y:S02]  /*7c00*/  ISETP.GE.AND P2, PT, R18, RZ, PT ;  /* 0x000000ff1200720c */ /* 0x000fe40003f46270 */
[----:B------:R-:W3:Y:S02]  /*7c10*/  LDL.LU R18, [R1+0x8c] ;  /* 0x00008c0001127983 */ /* 0x000ee40000300800 */
[----:B------:R-:W-:Y:S02]  /*7c20*/  ISETP.GT.U32.AND P6, PT, R0, R5, PT ;  /* 0x000000050000720c */ /* 0x000fe40003fc4070 */
[----:B------:R-:W-:Y:S05]  /*7c30*/  STL [R1+0x138], R9 ;  /* 0x0001380901007387 */ /* 0x000fea0000100800 */
[----:B------:R-:W-:Y:S01]  /*7c40*/  @!P0 IMAD.IADD R2, R2, 0x1, -R0 ;  /* 0x0000000102028824 */ /* 0x000fe200078e0a00 */
[----:B----4-:R-:W-:Y:S01]  /*7c50*/  IABS R12, R23 ;  /* 0x00000017000c7213 */ /* 0x010fe20000000000 */
[----:B------:R-:W-:Y:S02]  /*7c60*/  STL [R1+0x13c], R7 ;  /* 0x00013c0701007387 */ /* 0x000fe40000100800 */
[----:B------:R-:W-:Y:S01]  /*7c70*/  @!P4 IMAD.MOV R2, RZ, RZ, -R2 ;  /* 0x000000ffff02c224 */ /* 0x000fe200078e0a02 */
[----:B------:R-:W-:Y:S01]  /*7c80*/  ISETP.GE.AND P3, PT, R23, RZ, PT ;  /* 0x000000ff1700720c */ /* 0x000fe20003f66270 */
[----:B------:R-:W-:Y:S01]  /*7c90*/  @!P6 IMAD.IADD R5, R5, 0x1, -R0 ;  /* 0x000000010505e824 */ /* 0x000fe200078e0a00 */
[----:B------:R-:W4:Y:S04]  /*7ca0*/  LDL.LU R23, [R1+0x90] ;  /* 0x0000900001177983 */ /* 0x000f280000300800 */
[----:B------:R0:W-:Y:S04]  /*7cb0*/  STL [R1+0x140], R6 ;  /* 0x0001400601007387 */ /* 0x0001e80000100800 */
[----:B------:R2:W-:Y:S01]  /*7cc0*/  STL [R1+0x148], R2 ;  /* 0x0001480201007387 */ /* 0x0005e20000100800 */
[----:B-----5:R-:W-:-:S02]  /*7cd0*/  IABS R8, R17 ;  /* 0x0000001100087213 */ /* 0x020fc40000000000 */
[----:B------:R-:W-:Y:S02]  /*7ce0*/  ISETP.GE.AND P6, PT, R17, RZ, PT ;  /* 0x000000ff1100720c */ /* 0x000fe40003fc6270 */
[----:B------:R-:W5:Y:S01]  /*7cf0*/  LDL.LU R17, [R1+0x94] ;  /* 0x0000940001117983 */ /* 0x000f620000300800 */
[----:B------:R-:W-:-:S13]  /*7d00*/  ISETP.GT.U32.AND P1, PT, R0, R5, PT ;  /* 0x000000050000720c */ /* 0x000fda0003f24070 */
[----:B------:R-:W-:Y:S01]  /*7d10*/  @!P1 IMAD.IADD R5, R5, 0x1, -R0 ;  /* 0x0000000105059824 */ /* 0x000fe200078e0a00 */
[----:B0-----:R-:W-:Y:S02]  /*7d20*/  IABS R6, R22 ;  /* 0x0000001600067213 */ /* 0x001fe40000000000 */
[----:B------:R-:W-:Y:S02]  /*7d30*/  ISETP.GE.AND P1, PT, R22, RZ, PT ;  /* 0x000000ff1600720c */ /* 0x000fe40003f26270 */
[----:B------:R-:W4:Y:S01]  /*7d40*/  LDL.LU R22, [R1+0x98] ;  /* 0x0000980001167983 */ /* 0x000f220000300800 */
[----:B------:R-:W-:-:S04]  /*7d50*/  IMAD.HI.U32 R4, R11, R8, RZ ;  /* 0x000000080b047227 */ /* 0x000fc800078e00ff */
[----:B------:R-:W-:Y:S02]  /*7d60*/  IMAD.MOV R4, RZ, RZ, -R4 ;  /* 0x000000ffff047224 */ /* 0x000fe400078e0a04 */
[----:B------:R-:W-:-:S04]  /*7d70*/  IMAD.HI.U32 R10, R11, R12, RZ ;  /* 0x0000000c0b0a7227 */ /* 0x000fc800078e00ff */
[----:B------:R-:W-:Y:S02]  /*7d80*/  IMAD R8, R0, R4, R8 ;  /* 0x0000000400087224 */ /* 0x000fe400078e0208 */
[----:B------:R-:W-:-:S03]  /*7d90*/  IMAD.MOV R10, RZ, RZ, -R10 ;  /* 0x000000ffff0a7224 */ /* 0x000fc600078e0a0a */
[C---:B------:R-:W-:Y:S01]  /*7da0*/  ISETP.GT.U32.AND P0, PT, R0.reuse, R8, PT ;  /* 0x000000080000720c */ /* 0x040fe20003f04070 */
[----:B------:R-:W-:-:S05]  /*7db0*/  IMAD R12, R0, R10, R12 ;  /* 0x0000000a000c7224 */ /* 0x000fca00078e020c */
[----:B------:R-:W-:-:S07]  /*7dc0*/  ISETP.GT.U32.AND P5, PT, R0, R12, PT ;  /* 0x0000000c0000720c */ /* 0x000fce0003fa4070 */
[----:B------:R-:W-:-:S05]  /*7dd0*/  @!P0 IMAD.IADD R8, R8, 0x1, -R0 ;  /* 0x0000000108088824 */ /* 0x000fca00078e0a00 */
[----:B------:R-:W-:Y:S01]  /*7de0*/  ISETP.GT.U32.AND P0, PT, R0, R8, PT ;  /* 0x000000080000720c */ /* 0x000fe20003f04070 */
[----:B------:R-:W-:Y:S01]  /*7df0*/  @!P5 IMAD.IADD R12, R12, 0x1, -R0 ;  /* 0x000000010c0cd824 */ /* 0x000fe200078e0a00 */
[----:B------:R-:W-:-:S04]  /*7e00*/  IABS R4, R19 ;  /* 0x0000001300047213 */ /* 0x000fc80000000000 */
[----:B------:R-:W-:Y:S01]  /*7e10*/  ISETP.GT.U32.AND P5, PT, R0, R12, PT ;  /* 0x0000000c0000720c */ /* 0x000fe20003fa4070 */
[----:B------:R-:W-:-:S04]  /*7e20*/  IMAD.HI.U32 R7, R11, R4, RZ ;  /* 0x000000040b077227 */ /* 0x000fc800078e00ff */
[----:B------:R-:W-:Y:S02]  /*7e30*/  IMAD.MOV R7, RZ, RZ, -R7 ;  /* 0x000000ffff077224 */ /* 0x000fe400078e0a07 */
[----:B------:R-:W-:Y:S02]  /*7e40*/  @!P0 IMAD.IADD R8, R8, 0x1, -R0 ;  /* 0x0000000108088824 */ /* 0x000fe400078e0a00 */
[----:B------:R-:W-:Y:S01]  /*7e50*/  IMAD R4, R0, R7, R4 ;  /* 0x0000000700047224 */ /* 0x000fe200078e0204 */
[----:B------:R-:W-:Y:S02]  /*7e60*/  ISETP.GE.AND P4, PT, R19, RZ, PT ;  /* 0x000000ff1300720c */ /* 0x000fe40003f86270 */
[----:B------:R-:W4:Y:S01]  /*7e70*/  LDL.LU R19, [R1+0x9c] ;  /* 0x00009c0001137983 */ /* 0x000f220000300800 */
[----:B------:R-:W-:Y:S01]  /*7e80*/  @!P5 IMAD.IADD R12, R12, 0x1, -R0 ;  /* 0x000000010c0cd824 */ /* 0x000fe200078e0a00 */
[----:B------:R-:W-:Y:S01]  /*7e90*/  ISETP.GT.U32.AND P5, PT, R0, R4, PT ;  /* 0x000000040000720c */ /* 0x000fe20003fa4070 */
[----:B------:R-:W-:-:S04]  /*7ea0*/  IMAD.HI.U32 R13, R11, R6, RZ ;  /* 0x000000060b0d7227 */ /* 0x000fc800078e00ff */
[----:B------:R-:W-:Y:S02]  /*7eb0*/  @!P3 IMAD.MOV R12, RZ, RZ, -R12 ;  /* 0x000000ffff0cb224 */ /* 0x000fe400078e0a0c */
[----:B------:R-:W-:-:S04]  /*7ec0*/  IMAD.MOV R13, RZ, RZ, -R13 ;  /* 0x000000ffff0d7224 */ /* 0x000fc800078e0a0d */
[----:B------:R-:W-:Y:S02]  /*7ed0*/  IMAD R6, R0, R13, R6 ;  /* 0x0000000d00067224 */ /* 0x000fe400078e0206 */
[----:B------:R-:W-:-:S03]  /*7ee0*/  @!P5 IMAD.IADD R4, R4, 0x1, -R0 ;  /* 0x000000010404d824 */ /* 0x000fc600078e0a00 */
[----:B------:R-:W-:-:S13]  /*7ef0*/  ISETP.GT.U32.AND P5, PT, R0, R6, PT ;  /* 0x000000060000720c */ /* 0x000fda0003fa4070 */
[----:B------:R-:W-:-:S05]  /*7f00*/  @!P5 IMAD.IADD R6, R6, 0x1, -R0 ;  /* 0x000000010606d824 */ /* 0x000fca00078e0a00 */
[----:B------:R-:W-:-:S13]  /*7f10*/  ISETP.GT.U32.AND P5, PT, R0, R6, PT ;  /* 0x000000060000720c */ /* 0x000fda0003fa4070 */
[----:B------:R-:W-:Y:S01]  /*7f20*/  @!P5 IMAD.IADD R6, R6, 0x1, -R0 ;  /* 0x000000010606d824 */ /* 0x000fe200078e0a00 */
[----:B--2---:R-:W-:Y:S02]  /*7f30*/  IABS R2, R3 ;  /* 0x0000000300027213 */ /* 0x004fe40000000000 */
[----:B------:R-:W-:Y:S01]  /*7f40*/  ISETP.GE.AND P0, PT, R3, RZ, PT ;  /* 0x000000ff0300720c */ /* 0x000fe20003f06270 */
[----:B------:R-:W-:-:S04]  /*7f50*/  IMAD.MOV.U32 R3, RZ, RZ, R5 ;  /* 0x000000ffff037224 */ /* 0x000fc800078e0005 */
[----:B------:R-:W-:-:S05]  /*7f60*/  @!P2 IMAD.MOV R3, RZ, RZ, -R3 ;  /* 0x000000ffff03a224 */ /* 0x000fca00078e0a03 */
[----:B------:R0:W-:Y:S01]  /*7f70*/  STL [R1+0x104], R3 ;  /* 0x0001040301007387 */ /* 0x0001e20000100800 */
[----:B------:R-:W-:-:S04]  /*7f80*/  IMAD.HI.U32 R9, R11, R2, RZ ;  /* 0x000000020b097227 */ /* 0x000fc800078e00ff */
[----:B0-----:R-:W-:-:S04]  /*7f90*/  IMAD.MOV.U32 R3, RZ, RZ, R8 ;  /* 0x000000ffff037224 */ /* 0x001fc800078e0008 */
[----:B------:R-:W-:Y:S01]  /*7fa0*/  @!P6 IMAD.MOV R3, RZ, RZ, -R3 ;  /* 0x000000ffff03e224 */ /* 0x000fe200078e0a03 */
[----:B------:R-:W-:Y:S04]  /*7fb0*/  STL [R1+0x128], R12 ;  /* 0x0001280c01007387 */ /* 0x000fe80000100800 */
[----:B------:R0:W-:Y:S01]  /*7fc0*/  STL [R1+0x130], R3 ;  /* 0x0001300301007387 */ /* 0x0001e20000100800 */
[----:B---3--:R-:W-:Y:S01]  /*7fd0*/  IABS R10, R18 ;  /* 0x00000012000a7213 */ /* 0x008fe20000000000 */
[----:B------:R-:W-:Y:S01]  /*7fe0*/  IMAD.MOV R9, RZ, RZ, -R9 ;  /* 0x000000ffff097224 */ /* 0x000fe200078e0a09 */
[C---:B------:R-:W-:Y:S01]  /*7ff0*/  ISETP.GT.U32.AND P2, PT, R0.reuse, R4, PT ;  /* 0x000000040000720c */ /* 0x040fe20003f44070 */
[----:B0-----:R-:W2:Y:S02]  /*8000*/  LDL.LU R3, [R1+0xa0] ;  /* 0x0000a00001037983 */ /* 0x001ea40000300800 */
[----:B------:R-:W-:-:S02]  /*8010*/  IMAD R2, R0, R9, R2 ;  /* 0x0000000900027224 */ /* 0x000fc400078e0202 */
[----:B------:R-:W-:-:S04]  /*8020*/  IMAD.HI.U32 R9, R11, R10, RZ ;  /* 0x0000000a0b097227 */ /* 0x000fc800078e00ff */
[----:B------:R-:W-:-:S04]  /*8030*/  IMAD.MOV R9, RZ, RZ, -R9 ;  /* 0x000000ffff097224 */ /* 0x000fc800078e0a09 */
[----:B------:R-:W-:Y:S02]  /*8040*/  IMAD R10, R0, R9, R10 ;  /* 0x00000009000a7224 */ /* 0x000fe400078e020a */
[----:B------:R-:W-:Y:S01]  /*8050*/  @!P2 IMAD.IADD R4, R4, 0x1, -R0 ;  /* 0x000000010404a824 */ /* 0x000fe200078e0a00 */
[----:B------:R-:W-:Y:S02]  /*8060*/  ISETP.GE.AND P3, PT, R18, RZ, PT ;  /* 0x000000ff1200720c */ /* 0x000fe40003f66270 */
[----:B------:R-:W-:Y:S01]  /*8070*/  ISETP.GT.U32.AND P2, PT, R0, R10, PT ;  /* 0x0000000a0000720c */ /* 0x000fe20003f44070 */
[----:B------:R-:W3:Y:S01]  /*8080*/  LDL.LU R18, [R1+0xa4] ;  /* 0x0000a40001127983 */ /* 0x000ee20000300800 */
[----:B-----5:R-:W-:-:S05]  /*8090*/  IABS R8, R17 ;  /* 0x0000001100087213 */ /* 0x020fca0000000000 */
[----:B------:R-:W-:-:S04]  /*80a0*/  IMAD.HI.U32 R12, R11, R8, RZ ;  /* 0x000000080b0c7227 */ /* 0x000fc800078e00ff */
[----:B------:R-:W-:Y:S02]  /*80b0*/  IMAD.MOV R12, RZ, RZ, -R12 ;  /* 0x000000ffff0c7224 */ /* 0x000fe400078e0a0c */
[----:B------:R-:W-:Y:S02]  /*80c0*/  IMAD.MOV.U32 R13, RZ, RZ, R4 ;  /* 0x000000ffff0d7224 */ /* 0x000fe400078e0004 */
[----:B------:R-:W-:Y:S02]  /*80d0*/  @!P2 IMAD.IADD R10, R10, 0x1, -R0 ;  /* 0x000000010a0aa824 */ /* 0x000fe400078e0a00 */
[C---:B------:R-:W-:Y:S02]  /*80e0*/  IMAD R8, R0.reuse, R12, R8 ;  /* 0x0000000c00087224 */ /* 0x040fe400078e0208 */
[----:B------:R-:W-:Y:S01]  /*80f0*/  @!P4 IMAD.MOV R13, RZ, RZ, -R13 ;  /* 0x000000ffff0dc224 */ /* 0x000fe200078e0a0d */
[----:B------:R-:W-:Y:S02]  /*8100*/  ISETP.GT.U32.AND P2, PT, R0, R10, PT ;  /* 0x0000000a0000720c */ /* 0x000fe40003f44070 */
[----:B----4-:R-:W-:-:S02]  /*8110*/  IABS R7, R23 ;  /* 0x0000001700077213 */ /* 0x010fc40000000000 */
[----:B------:R-:W-:Y:S01]  /*8120*/  ISETP.GT.U32.AND P5, PT, R0, R8, PT ;  /* 0x000000080000720c */ /* 0x000fe20003fa4070 */
[----:B------:R0:W-:Y:S02]  /*8130*/  STL [R1+0x12c], R13 ;  /* 0x00012c0d01007387 */ /* 0x0001e40000100800 */
[----:B------:R-:W-:-:S04]  /*8140*/  IMAD.HI.U32 R5, R11, R7, RZ ;  /* 0x000000070b057227 */ /* 0x000fc800078e00ff */
[----:B0-----:R-:W-:Y:S02]  /*8150*/  IMAD.MOV.U32 R13, RZ, RZ, R6 ;  /* 0x000000ffff0d7224 */ /* 0x001fe400078e0006 */
[----:B------:R-:W-:Y:S02]  /*8160*/  IMAD.MOV R5, RZ, RZ, -R5 ;  /* 0x000000ffff057224 */ /* 0x000fe400078e0a05 */
[----:B------:R-:W-:Y:S02]  /*8170*/  @!P1 IMAD.MOV R13, RZ, RZ, -R13 ;  /* 0x000000ffff0d9224 */ /* 0x000fe400078e0a0d */
[--C-:B------:R-:W-:Y:S01]  /*8180*/  @!P2 IMAD.IADD R10, R10, 0x1, -R0.reuse ;  /* 0x000000010a0aa824 */ /* 0x100fe200078e0a00 */
[----:B------:R-:W-:Y:S01]  /*8190*/  ISETP.GE.AND P2, PT, R17, RZ, PT ;  /* 0x000000ff1100720c */ /* 0x000fe20003f46270 */
[----:B------:R-:W-:Y:S01]  /*81a0*/  IMAD R7, R0, R5, R7 ;  /* 0x0000000500077224 */ /* 0x000fe200078e0207 */
[----:B------:R-:W-:Y:S01]  /*81b0*/  STL [R1+0x108], R13 ;  /* 0x0001080d01007387 */ /* 0x000fe20000100800 */
[----:B------:R-:W-:Y:S01]  /*81c0*/  @!P5 IMAD.IADD R8, R8, 0x1, -R0 ;  /* 0x000000010808d824 */ /* 0x000fe200078e0a00 */
[----:B------:R-:W-:-:S02]  /*81d0*/  IABS R5, R22 ;  /* 0x0000001600057213 */ /* 0x000fc40000000000 */
[----:B------:R-:W-:Y:S01]  /*81e0*/  ISETP.GE.AND P5, PT, R22, RZ, PT ;  /* 0x000000ff1600720c */ /* 0x000fe20003fa6270 */
[----:B------:R-:W4:Y:S04]  /*81f0*/  LDL.LU R17, [R1+0xa8] ;  /* 0x0000a80001117983 */ /* 0x000f280000300800 */
[----:B------:R-:W5:Y:S01]  /*8200*/  LDL.LU R22, [R1+0xac] ;  /* 0x0000ac0001167983 */ /* 0x000f620000300800 */
[C---:B------:R-:W-:Y:S02]  /*8210*/  ISETP.GT.U32.AND P6, PT, R0.reuse, R2, PT ;  /* 0x000000020000720c */ /* 0x040fe40003fc4070 */
[----:B------:R-:W-:-:S11]  /*8220*/  ISETP.GT.U32.AND P4, PT, R0, R7, PT ;  /* 0x000000070000720c */ /* 0x000fd60003f84070 */
[----:B------:R-:W-:-:S05]  /*8230*/  @!P6 IMAD.IADD R2, R2, 0x1, -R0 ;  /* 0x000000010202e824 */ /* 0x000fca00078e0a00 */
[----:B------:R-:W-:Y:S01]  /*8240*/  ISETP.GT.U32.AND P6, PT, R0, R2, PT ;  /* 0x000000020000720c */ /* 0x000fe20003fc4070 */
[----:B------:R-:W-:-:S05]  /*8250*/  @!P4 IMAD.IADD R7, R7, 0x1, -R0 ;  /* 0x000000010707c824 */ /* 0x000fca00078e0a00 */
[----:B------:R-:W-:Y:S02]  /*8260*/  ISETP.GT.U32.AND P4, PT, R0, R7, PT ;  /* 0x000000070000720c */ /* 0x000fe40003f84070 */
[----:B------:R-:W-:-:S05]  /*8270*/  ISETP.GE.AND P1, PT, R23, RZ, PT ;  /* 0x000000ff1700720c */ /* 0x000fca0003f26270 */
[----:B------:R-:W-:-:S04]  /*8280*/  @!P6 IMAD.IADD R2, R2, 0x1, -R0 ;  /* 0x000000010202e824 */ /* 0x000fc800078e0a00 */
[----:B------:R-:W-:Y:S02]  /*8290*/  IMAD.MOV.U32 R12, RZ, RZ, R2 ;  /* 0x000000ffff0c7224 */ /* 0x000fe400078e0002 */
[----:B------:R-:W-:Y:S02]  /*82a0*/  @!P4 IMAD.IADD R7, R7, 0x1, -R0 ;  /* 0x000000010707c824 */ /* 0x000fe400078e0a00 */
[----:B------:R-:W-:Y:S02]  /*82b0*/  @!P0 IMAD.MOV R12, RZ, RZ, -R12 ;  /* 0x000000ffff0c8224 */ /* 0x000fe400078e0a0c */
[----:B------:R-:W-:Y:S01]  /*82c0*/  @!P3 IMAD.MOV R10, RZ, RZ, -R10 ;  /* 0x000000ffff0ab224 */ /* 0x000fe200078e0a0a */
[----:B------:R-:W-:Y:S02]  /*82d0*/  IABS R9, R19 ;  /* 0x0000001300097213 */ /* 0x000fe40000000000 */
[----:B------:R0:W-:Y:S01]  /*82e0*/  STL [R1+0x124], R12 ;  /* 0x0001240c01007387 */ /* 0x0001e20000100800 */
[----:B------:R-:W-:Y:S01]  /*82f0*/  ISETP.GE.AND P3, PT, R19, RZ, PT ;  /* 0x000000ff1300720c */ /* 0x000fe20003f66270 */
[----:B------:R-:W-:-:S02]  /*8300*/  IMAD.HI.U32 R4, R11, R5, RZ ;  /* 0x000000050b047227 */ /* 0x000fc400078e00ff */
[----:B------:R-:W4:Y:S02]  /*8310*/  LDL.LU R19, [R1+0xb0] ;  /* 0x0000b00001137983 */ /* 0x000f240000300800 */
[----:B0-----:R-:W-:Y:S02]  /*8320*/  IMAD.MOV.U32 R12, RZ, RZ, R7 ;  /* 0x000000ffff0c7224 */ /* 0x001fe400078e0007 */
[----:B------:R0:W-:Y:S02]  /*8330*/  STL [R1+0x10c], R10 ;  /* 0x00010c0a01007387 */ /* 0x0001e40000100800 */
[----:B------:R-:W-:Y:S02]  /*8340*/  @!P1 IMAD.MOV R12, RZ, RZ, -R12 ;  /* 0x000000ffff0c9224 */ /* 0x000fe400078e0a0c */
[----:B------:R-:W-:Y:S01]  /*8350*/  IMAD.MOV R4, RZ, RZ, -R4 ;  /* 0x000000ffff047224 */ /* 0x000fe200078e0a04 */
[----:B------:R-:W-:-:S03]  /*8360*/  ISETP.GT.U32.AND P0, PT, R0, R8, PT ;  /* 0x000000080000720c */ /* 0x000fc60003f04070 */
[----:B------:R-:W-:Y:S02]  /*8370*/  IMAD R5, R0, R4, R5 ;  /* 0x0000000400057224 */ /* 0x000fe400078e0205 */
[----:B------:R-:W-:-:S03]  /*8380*/  IMAD.HI.U32 R4, R11, R9, RZ ;  /* 0x000000090b047227 */ /* 0x000fc600078e00ff */
[----:B------:R-:W-:Y:S01]  /*8390*/  ISETP.GT.U32.AND P6, PT, R0, R5, PT ;  /* 0x000000050000720c */ /* 0x000fe20003fc4070 */
[----:B------:R-:W-:-:S04]  /*83a0*/  IMAD.MOV R4, RZ, RZ, -R4 ;  /* 0x000000ffff047224 */ /* 0x000fc800078e0a04 */
[----:B------:R-:W-:Y:S02]  /*83b0*/  IMAD R9, R0, R4, R9 ;  /* 0x0000000400097224 */ /* 0x000fe400078e0209 */
[----:B------:R-:W-:-:S06]  /*83c0*/  @!P0 IMAD.IADD R8, R8, 0x1, -R0 ;  /* 0x0000000108088824 */ /* 0x000fcc00078e0a00 */
[----:B------:R-:W-:-:S05]  /*83d0*/  @!P6 IMAD.IADD R5, R5, 0x1, -R0 ;  /* 0x000000010505e824 */ /* 0x000fca00078e0a00 */
[----:B------:R-:W-:Y:S01]  /*83e0*/  ISETP.GT.U32.AND P6, PT, R0, R5, PT ;  /* 0x000000050000720c */ /* 0x000fe20003fc4070 */
[----:B------:R-:W-:-:S12]  /*83f0*/  @!P2 IMAD.MOV R8, RZ, RZ, -R8 ;  /* 0x000000ffff08a224 */ /* 0x000fd800078e0a08 */
[----:B------:R-:W-:-:S04]  /*8400*/  @!P6 IMAD.IADD R5, R5, 0x1, -R0 ;  /* 0x000000010505e824 */ /* 0x000fc800078e0a00 */
[----:B0-----:R-:W-:-:S04]  /*8410*/  IMAD.MOV.U32 R10, RZ, RZ, R5 ;  /* 0x000000ffff0a7224 */ /* 0x001fc800078e0005 */
[----:B------:R-:W-:Y:S01]  /*8420*/  @!P5 IMAD.MOV R10, RZ, RZ, -R10 ;  /* 0x000000ffff0ad224 */ /* 0x000fe200078e0a0a */
[----:B--2---:R-:W-:Y:S02]  /*8430*/  IABS R6, R3 ;  /* 0x0000000300067213 */ /* 0x004fe40000000000 */
[----:B------:R-:W-:Y:S02]  /*8440*/  ISETP.GE.AND P1, PT, R3, RZ, PT ;  /* 0x000000ff0300720c */ /* 0x000fe40003f26270 */
[----:B------:R-:W2:Y:S04]  /*8450*/  LDL.LU R3, [R1+0xb4] ;  /* 0x0000b40001037983 */ /* 0x000ea80000300800 */
[----:B------:R-:W2:Y:S04]  /*8460*/  LDL.LU R24, [R1+0xb8] ;  /* 0x0000b80001187983 */ /* 0x000ea80000300800 */
[----:B------:R-:W-:Y:S01]  /*8470*/  STL [R1+0x120], R12 ;  /* 0x0001200c01007387 */ /* 0x000fe20000100800 */
[----:B---3--:R-:W-:-:S02]  /*8480*/  IABS R4, R18 ;  /* 0x0000001200047213 */ /* 0x008fc40000000000 */
[----:B------:R-:W-:Y:S02]  /*8490*/  ISETP.GE.AND P0, PT, R18, RZ, PT ;  /* 0x000000ff1200720c */ /* 0x000fe40003f06270 */
[----:B------:R-:W3:Y:S04]  /*84a0*/  LDL.LU R18, [R1+0xbc] ;  /* 0x0000bc0001127983 */ /* 0x000ee80000300800 */
[----:B------:R-:W-:Y:S04]  /*84b0*/  STL [R1+0x118], R8 ;  /* 0x0001180801007387 */ /* 0x000fe80000100800 */
[----:B------:R0:W-:Y:S01]  /*84c0*/  STL [R1+0x11c], R10 ;  /* 0x00011c0a01007387 */ /* 0x0001e20000100800 */
[----:B-----5:R-:W-:-:S02]  /*84d0*/  ISETP.GE.AND P5, PT, R22, RZ, PT ;  /* 0x000000ff1600720c */ /* 0x020fc40003fa6270 */
[----:B------:R-:W-:Y:S02]  /*84e0*/  IABS R15, R22 ;  /* 0x00000016000f7213 */ /* 0x000fe40000000000 */
[----:B------:R-:W5:Y:S01]  /*84f0*/  LDL.LU R22, [R1+0xc0] ;  /* 0x0000c00001167983 */ /* 0x000f620000300800 */
[----:B------:R-:W-:Y:S01]  /*8500*/  ISETP.GT.U32.AND P4, PT, R0, R9, PT ;  /* 0x000000090000720c */ /* 0x000fe20003f84070 */
[----:B------:R-:W-:Y:S02]  /*8510*/  IMAD.HI.U32 R2, R11, R6, RZ ;  /* 0x000000060b027227 */ /* 0x000fe400078e00ff */
[----:B------:R-:W5:Y:S02]  /*8520*/  LDL.LU R23, [R1+0xc4] ;  /* 0x0000c40001177983 */ /* 0x000f640000300800 */
[----:B------:R-:W-:-:S08]  /*8530*/  IMAD.MOV R2, RZ, RZ, -R2 ;  /* 0x000000ffff027224 */ /* 0x000fd000078e0a02 */
[----:B------:R-:W-:Y:S02]  /*8540*/  @!P4 IMAD.IADD R9, R9, 0x1, -R0 ;  /* 0x000000010909c824 */ /* 0x000fe400078e0a00 */
[C---:B------:R-:W-:Y:S02]  /*8550*/  IMAD R6, R0.reuse, R2, R6 ;  /* 0x0000000200067224 */ /* 0x040fe400078e0206 */
[----:B------:R-:W-:Y:S01]  /*8560*/  IMAD.HI.U32 R2, R11, R4, RZ ;  /* 0x000000040b027227 */ /* 0x000fe200078e00ff */
[----:B------:R-:W-:-:S03]  /*8570*/  ISETP.GT.U32.AND P4, PT, R0, R9, PT ;  /* 0x000000090000720c */ /* 0x000fc60003f84070 */
[----:B------:R-:W-:-:S04]  /*8580*/  IMAD.MOV R2, RZ, RZ, -R2 ;  /* 0x000000ffff027224 */ /* 0x000fc800078e0a02 */
[C---:B------:R-:W-:Y:S01]  /*8590*/  IMAD R4, R0.reuse, R2, R4 ;  /* 0x0000000200047224 */ /* 0x040fe200078e0204 */
[----:B------:R-:W-:-:S05]  /*85a0*/  ISETP.GT.U32.AND P6, PT, R0, R6, PT ;  /* 0x000000060000720c */ /* 0x000fca0003fc4070 */
[----:B------:R-:W-:Y:S01]  /*85b0*/  @!P4 IMAD.IADD R9, R9, 0x1, -R0 ;  /* 0x000000010909c824 */ /* 0x000fe200078e0a00 */
[----:B------:R-:W-:Y:S01]  /*85c0*/  ISETP.GT.U32.AND P4, PT, R0, R4, PT ;  /* 0x000000040000720c */ /* 0x000fe20003f84070 */
[----:B------:R-:W-:-:S06]  /*85d0*/  IMAD.HI.U32 R14, R11, R15, RZ ;  /* 0x0000000f0b0e7227 */ /* 0x000fcc00078e00ff */
[----:B------:R-:W-:-:S06]  /*85e0*/  @!P6 IMAD.IADD R6, R6, 0x1, -R0 ;  /* 0x000000010606e824 */ /* 0x000fcc00078e0a00 */
[----:B------:R-:W-:Y:S01]  /*85f0*/  @!P4 IMAD.IADD R4, R4, 0x1, -R0 ;  /* 0x000000010404c824 */ /* 0x000fe200078e0a00 */
[----:B------:R-:W-:-:S04]  /*8600*/  ISETP.GT.U32.AND P6, PT, R0, R6, PT ;  /* 0x000000060000720c */ /* 0x000fc80003fc4070 */
[C---:B------:R-:W-:Y:S01]  /*8610*/  ISETP.GT.U32.AND P4, PT, R0.reuse, R4, PT ;  /* 0x000000040000720c */ /* 0x040fe20003f84070 */
[----:B------:R-:W-:Y:S01]  /*8620*/  IMAD.MOV R14, RZ, RZ, -R14 ;  /* 0x000000ffff0e7224 */ /* 0x000fe200078e0a0e */
[----:B----4-:R-:W-:Y:S02]  /*8630*/  IABS R7, R17 ;  /* 0x0000001100077213 */ /* 0x010fe40000000000 */
[----:B------:R-:W-:Y:S02]  /*8640*/  ISETP.GE.AND P2, PT, R17, RZ, PT ;  /* 0x000000ff1100720c */ /* 0x000fe40003f46270 */
[----:B------:R-:W4:Y:S01]  /*8650*/  LDL.LU R17, [R1+0xc8] ;  /* 0x0000c80001117983 */ /* 0x000f220000300800 */
[----:B------:R-:W-:Y:S02]  /*8660*/  IMAD R14, R0, R14, R15 ;  /* 0x0000000e000e7224 */ /* 0x000fe400078e020f */
[----:B------:R-:W-:-:S04]  /*8670*/  @!P6 IMAD.IADD R6, R6, 0x1, -R0 ;  /* 0x000000010606e824 */ /* 0x000fc800078e0a00 */
[----:B------:R-:W-:Y:S01]  /*8680*/  @!P4 IMAD.IADD R4, R4, 0x1, -R0 ;  /* 0x000000010404c824 */ /* 0x000fe200078e0a00 */
[----:B------:R-:W-:Y:S01]  /*8690*/  ISETP.GT.U32.AND P4, PT, R0, R14, PT ;  /* 0x0000000e0000720c */ /* 0x000fe20003f84070 */
[----:B------:R-:W-:Y:S02]  /*86a0*/  IMAD.MOV.U32 R25, RZ, RZ, R9 ;  /* 0x000000ffff197224 */ /* 0x000fe400078e0009 */
[----:B------:R-:W-:Y:S02]  /*86b0*/  IMAD.MOV.U32 R21, RZ, RZ, R6 ;  /* 0x000000ffff157224 */ /* 0x000fe400078e0006 */
[----:B------:R-:W-:Y:S02]  /*86c0*/  IMAD.MOV.U32 R20, RZ, RZ, R4 ;  /* 0x000000ffff147224 */ /* 0x000fe400078e0004 */
[----:B------:R-:W-:Y:S01]  /*86d0*/  @!P3 IMAD.MOV R25, RZ, RZ, -R25 ;  /* 0x000000ffff19b224 */ /* 0x000fe200078e0a19 */
[----:B0-----:R-:W-:Y:S01]  /*86e0*/  IABS R10, R19 ;  /* 0x00000013000a7213 */ /* 0x001fe20000000000 */
[----:B------:R-:W-:-:S02]  /*86f0*/  @!P1 IMAD.MOV R21, RZ, RZ, -R21 ;  /* 0x000000ffff159224 */ /* 0x000fc400078e0a15 */
[----:B------:R-:W-:Y:S01]  /*8700*/  @!P0 IMAD.MOV R20, RZ, RZ, -R20 ;  /* 0x000000ffff148224 */ /* 0x000fe200078e0a14 */
[----:B------:R-:W-:Y:S01]  /*8710*/  STL [R1+0x100], R25 ;  /* 0x0001001901007387 */ /* 0x000fe20000100800 */
[----:B------:R-:W-:-:S03]  /*8720*/  IMAD.HI.U32 R8, R11, R7, RZ ;  /* 0x000000070b087227 */ /* 0x000fc600078e00ff */
[----:B------:R-:W-:Y:S01]  /*8730*/  STL [R1+0xfc], R21 ;  /* 0x0000fc1501007387 */ /* 0x000fe20000100800 */
[----:B------:R-:W-:Y:S02]  /*8740*/  @!P4 IMAD.IADD R14, R14, 0x1, -R0 ;  /* 0x000000010e0ec824 */ /* 0x000fe400078e0a00 */
[----:B------:R-:W-:Y:S01]  /*8750*/  IMAD.HI.U32 R16, R11, R10, RZ ;  /* 0x0000000a0b107227 */ /* 0x000fe200078e00ff */
[----:B------:R-:W-:Y:S03]  /*8760*/  STL [R1+0xf8], R20 ;  /* 0x0000f81401007387 */ /* 0x000fe60000100800 */
[----:B------:R-:W-:Y:S02]  /*8770*/  IMAD.MOV R8, RZ, RZ, -R8 ;  /* 0x000000ffff087224 */ /* 0x000fe400078e0a08 */
[----:B------:R-:W-:Y:S02]  /*8780*/  IMAD.MOV R16, RZ, RZ, -R16 ;  /* 0x000000ffff107224 */ /* 0x000fe400078e0a10 */
[----:B------:R-:W-:-:S02]  /*8790*/  IMAD R7, R0, R8, R7 ;  /* 0x0000000800077224 */ /* 0x000fc400078e0207 */
[----:B------:R-:W-:-:S03]  /*87a0*/  IMAD R10, R0, R16, R10 ;  /* 0x00000010000a7224 */ /* 0x000fc600078e020a */
[C---:B------:R-:W-:Y:S02]  /*87b0*/  ISETP.GT.U32.AND P6, PT, R0.reuse, R7, PT ;  /* 0x000000070000720c */ /* 0x040fe40003fc4070 */
[----:B------:R-:W-:Y:S02]  /*87c0*/  ISETP.GT.U32.AND P3, PT, R0, R10, PT ;  /* 0x0000000a0000720c */ /* 0x000fe40003f64070 */
[----:B------:R-:W-:-:S09]  /*87d0*/  ISETP.GE.AND P0, PT, R19, RZ, PT ;  /* 0x000000ff1300720c */ /* 0x000fd20003f06270 */
[--C-:B------:R-:W-:Y:S02]  /*87e0*/  @!P6 IMAD.IADD R7, R7, 0x1, -R0.reuse ;  /* 0x000000010707e824 */ /* 0x100fe400078e0a00 */
[----:B------:R-:W-:Y:S01]  /*87f0*/  @!P3 IMAD.IADD R10, R10, 0x1, -R0 ;  /* 0x000000010a0ab824 */ /* 0x000fe200078e0a00 */
[C---:B------:R-:W-:Y:S02]  /*8800*/  ISETP.GT.U32.AND P3, PT, R0.reuse, R14, PT ;  /* 0x0000000e0000720c */ /* 0x040fe40003f64070 */
[----:B------:R-:W-:-:S11]  /*8810*/  ISETP.GT.U32.AND P6, PT, R0, R7, PT ;  /* 0x000000070000720c */ /* 0x000fd60003fc4070 */
[--C-:B------:R-:W-:Y:S02]  /*8820*/  @!P3 IMAD.IADD R14, R14, 0x1, -R0.reuse ;  /* 0x000000010e0eb824 */ /* 0x100fe400078e0a00 */
[----:B------:R-:W-:-:S04]  /*8830*/  @!P6 IMAD.IADD R7, R7, 0x1, -R0 ;  /* 0x000000010707e824 */ /* 0x000fc800078e0a00 */
[----:B------:R-:W-:-:S04]  /*8840*/  IMAD.MOV.U32 R4, RZ, RZ, R7 ;  /* 0x000000ffff047224 */ /* 0x000fc800078e0007 */
[----:B------:R-:W-:Y:S01]  /*8850*/  @!P2 IMAD.MOV R4, RZ, RZ, -R4 ;  /* 0x000000ffff04a224 */ /* 0x000fe200078e0a04 */
[----:B--2---:R-:W-:Y:S02]  /*8860*/  IABS R5, R3 ;  /* 0x0000000300057213 */ /* 0x004fe40000000000 */
[----:B------:R-:W-:Y:S02]  /*8870*/  ISETP.GE.AND P4, PT, R3, RZ, PT ;  /* 0x000000ff0300720c */ /* 0x000fe40003f86270 */
[----:B------:R-:W2:Y:S01]  /*8880*/  LDL.LU R3, [R1+0xcc] ;  /* 0x0000cc0001037983 */ /* 0x000ea20000300800 */
[----:B------:R-:W-:-:S03]  /*8890*/  IABS R2, R24 ;  /* 0x0000001800027213 */ /* 0x000fc60000000000 */
[----:B------:R-:W2:Y:S02]  /*88a0*/  LDL.LU R19, [R1+0xd0] ;  /* 0x0000d00001137983 */ /* 0x000ea40000300800 */
[----:B------:R-:W-:-:S04]  /*88b0*/  IMAD.HI.U32 R13, R11, R2, RZ ;  /* 0x000000020b0d7227 */ /* 0x000fc800078e00ff */
[----:B------:R-:W-:Y:S01]  /*88c0*/  IMAD.MOV R13, RZ, RZ, -R13 ;  /* 0x000000ffff0d7224 */ /* 0x000fe200078e0a0d */
[----:B---3--:R-:W-:-:S03]  /*88d0*/  IABS R12, R18 ;  /* 0x00000012000c7213 */ /* 0x008fc60000000000 */
[----:B------:R-:W-:Y:S02]  /*88e0*/  IMAD R13, R0, R13, R2 ;  /* 0x0000000d000d7224 */ /* 0x000fe400078e0202 */
[----:B------:R-:W-:-:S04]  /*88f0*/  IMAD.HI.U32 R2, R11, R12, RZ ;  /* 0x0000000c0b027227 */ /* 0x000fc800078e00ff */
[----:B------:R-:W-:-:S04]  /*8900*/  IMAD.MOV R2, RZ, RZ, -R2 ;  /* 0x000000ffff027224 */ /* 0x000fc800078e0a02 */
[----:B------:R-:W-:-:S05]  /*8910*/  IMAD R12, R0, R2, R12 ;  /* 0x00000002000c7224 */ /* 0x000fca00078e020c */
[----:B------:R-:W-:Y:S01]  /*8920*/  ISETP.GT.U32.AND P3, PT, R0, R12, PT ;  /* 0x0000000c0000720c */ /* 0x000fe20003f64070 */
[----:B------:R4:W-:-:S12]  /*8930*/  STL [R1+0xf4], R4 ;  /* 0x0000f40401007387 */ /* 0x0009d80000100800 */
[----:B------:R-:W-:Y:S01]  /*8940*/  @!P3 IMAD.IADD R12, R12, 0x1, -R0 ;  /* 0x000000010c0cb824 */ /* 0x000fe200078e0a00 */
[----:B-----5:R-:W-:Y:S02]  /*8950*/  IABS R6, R22 ;  /* 0x0000001600067213 */ /* 0x020fe40000000000 */
[----:B------:R-:W-:Y:S02]  /*8960*/  ISETP.GE.AND P3, PT, R22, RZ, PT ;  /* 0x000000ff1600720c */ /* 0x000fe40003f66270 */
[----:B------:R-:W3:Y:S01]  /*8970*/  LDL.LU R22, [R1+0xd4] ;  /* 0x0000d40001167983 */ /* 0x000ee20000300800 */
[----:B------:R-:W-:-:S04]  /*8980*/  IMAD.HI.U32 R8, R11, R5, RZ ;  /* 0x000000050b087227 */ /* 0x000fc800078e00ff */
[----:B------:R-:W-:-:S04]  /*8990*/  IMAD.MOV R8, RZ, RZ, -R8 ;  /* 0x000000ffff087224 */ /* 0x000fc800078e0a08 */
[C---:B------:R-:W-:Y:S01]  /*89a0*/  IMAD R5, R0.reuse, R8, R5 ;  /* 0x0000000800057224 */ /* 0x040fe200078e0205 */
[----:B------:R-:W-:-:S04]  /*89b0*/  ISETP.GT.U32.AND P6, PT, R0, R13, PT ;  /* 0x0000000d0000720c */ /* 0x000fc80003fc4070 */
[----:B------:R-:W-:Y:S01]  /*89c0*/  ISETP.GT.U32.AND P1, PT, R0, R5, PT ;  /* 0x000000050000720c */ /* 0x000fe20003f24070 */
[----:B------:R-:W-:-:S08]  /*89d0*/  IMAD.HI.U32 R7, R11, R6, RZ ;  /* 0x000000060b077227 */ /* 0x000fd000078e00ff */
[----:B------:R-:W-:-:S04]  /*89e0*/  @!P6 IMAD.IADD R13, R13, 0x1, -R0 ;  /* 0x000000010d0de824 */ /* 0x000fc800078e0a00 */
[----:B------:R-:W-:-:S05]  /*89f0*/  @!P1 IMAD.IADD R5, R5, 0x1, -R0 ;  /* 0x0000000105059824 */ /* 0x000fca00078e0a00 */
[C---:B------:R-:W-:Y:S01]  /*8a00*/  ISETP.GT.U32.AND P6, PT, R0.reuse, R5, PT ;  /* 0x000000050000720c */ /* 0x040fe20003fc4070 */
[----:B------:R-:W-:Y:S01]  /*8a10*/  IMAD.MOV R7, RZ, RZ, -R7 ;  /* 0x000000ffff077224 */ /* 0x000fe200078e0a07 */
[----:B------:R-:W-:Y:S02]  /*8a20*/  IABS R2, R23 ;  /* 0x0000001700027213 */ /* 0x000fe40000000000 */
[C---:B------:R-:W-:Y:S01]  /*8a30*/  ISETP.GT.U32.AND P1, PT, R0.reuse, R10, PT ;  /* 0x0000000a0000720c */ /* 0x040fe20003f24070 */
[C---:B------:R-:W-:Y:S02]  /*8a40*/  IMAD R6, R0.reuse, R7, R6 ;  /* 0x0000000700067224 */ /* 0x040fe400078e0206 */
[----:B------:R-:W-:Y:S01]  /*8a50*/  IMAD.HI.U32 R7, R11, R2, RZ ;  /* 0x000000020b077227 */ /* 0x000fe200078e00ff */
[----:B------:R-:W-:-:S05]  /*8a60*/  ISETP.GT.U32.AND P2, PT, R0, R13, PT ;  /* 0x0000000d0000720c */ /* 0x000fca0003f44070 */
[--C-:B------:R-:W-:Y:S01]  /*8a70*/  @!P6 IMAD.IADD R5, R5, 0x1, -R0.reuse ;  /* 0x000000010505e824 */ /* 0x100fe200078e0a00 */
[----:B------:R-:W-:Y:S01]  /*8a80*/  ISETP.GT.U32.AND P6, PT, R0, R6, PT ;  /* 0x000000060000720c */ /* 0x000fe20003fc4070 */
[----:B------:R-:W-:Y:S01]  /*8a90*/  IMAD.MOV R7, RZ, RZ, -R7 ;  /* 0x000000ffff077224 */ /* 0x000fe200078e0a07 */
[----:B----4-:R-:W-:Y:S01]  /*8aa0*/  IABS R4, R17 ;  /* 0x0000001100047213 */ /* 0x010fe20000000000 */
[----:B------:R-:W-:-:S04]  /*8ab0*/  @!P1 IMAD.IADD R10, R10, 0x1, -R0 ;  /* 0x000000010a0a9824 */ /* 0x000fc800078e0a00 */
[----:B------:R-:W-:Y:S01]  /*8ac0*/  IMAD.HI.U32 R9, R11, R4, RZ ;  /* 0x000000040b097227 */ /* 0x000fe200078e00ff */
[----:B------:R-:W-:-:S03]  /*8ad0*/  ISETP.GE.AND P1, PT, R24, RZ, PT ;  /* 0x000000ff1800720c */ /* 0x000fc60003f26270 */
[----:B------:R-:W-:Y:S02]  /*8ae0*/  IMAD.MOV R9, RZ, RZ, -R9 ;  /* 0x000000ffff097224 */ /* 0x000fe400078e0a09 */
[C---:B------:R-:W-:Y:S02]  /*8af0*/  IMAD R2, R0.reuse, R7, R2 ;  /* 0x0000000700027224 */ /* 0x040fe400078e0202 */
[C---:B------:R-:W-:Y:S02]  /*8b00*/  IMAD R4, R0.reuse, R9, R4 ;  /* 0x0000000900047224 */ /* 0x040fe400078e0204 */
[----:B------:R-:W-:Y:S01]  /*8b10*/  @!P0 IMAD.MOV R10, RZ, RZ, -R10 ;  /* 0x000000ffff0a8224 */ /* 0x000fe200078e0a0a */
[C---:B------:R-:W-:Y:S01]  /*8b20*/  ISETP.GT.U32.AND P0, PT, R0.reuse, R2, PT ;  /* 0x000000020000720c */ /* 0x040fe20003f04070 */
[----:B------:R-:W-:Y:S01]  /*8b30*/  @!P5 IMAD.MOV R14, RZ, RZ, -R14 ;  /* 0x000000ffff0ed224 */ /* 0x000fe200078e0a0e */
[----:B------:R-:W-:Y:S01]  /*8b40*/  ISETP.GT.U32.AND P5, PT, R0, R12, PT ;  /* 0x0000000c0000720c */ /* 0x000fe20003fa4070 */
[----:B------:R-:W-:-:S02]  /*8b50*/  @!P6 IMAD.IADD R6, R6, 0x1, -R0 ;  /* 0x000000010606e824 */ /* 0x000fc400078e0a00 */
[--C-:B------:R-:W-:Y:S01]  /*8b60*/  @!P2 IMAD.IADD R13, R13, 0x1, -R0.reuse ;  /* 0x000000010d0da824 */ /* 0x100fe200078e0a00 */
[----:B------:R-:W-:Y:S01]  /*8b70*/  ISETP.GE.AND P2, PT, R18, RZ, PT ;  /* 0x000000ff1200720c */ /* 0x000fe20003f46270 */
[----:B------:R-:W-:Y:S01]  /*8b80*/  @!P4 IMAD.MOV R5, RZ, RZ, -R5 ;  /* 0x000000ffff05c224 */ /* 0x000fe200078e0a05 */
[----:B------:R-:W4:Y:S01]  /*8b90*/  LDL.LU R18, [R1+0xdc] ;  /* 0x0000dc0001127983 */ /* 0x000f220000300800 */
[C---:B------:R-:W-:Y:S02]  /*8ba0*/  ISETP.GT.U32.AND P4, PT, R0.reuse, R4, PT ;  /* 0x000000040000720c */ /* 0x040fe40003f84070 */
[----:B------:R-:W-:Y:S01]  /*8bb0*/  ISETP.GT.U32.AND P6, PT, R0, R6, PT ;  /* 0x000000060000720c */ /* 0x000fe20003fc4070 */
[----:B------:R-:W-:Y:S04]  /*8bc0*/  STL [R1+0xe8], R14 ;  /* 0x0000e80e01007387 */ /* 0x000fe80000100800 */
[----:B------:R0:W-:Y:S01]  /*8bd0*/  STL [R1+0xe4], R10 ;  /* 0x0000e40a01007387 */ /* 0x0001e20000100800 */
[----:B------:R-:W-:-:S02]  /*8be0*/  @!P0 IMAD.IADD R2, R2, 0x1, -R0 ;  /* 0x0000000102028824 */ /* 0x000fc400078e0a00 */
[----:B0-----:R-:W-:-:S04]  /*8bf0*/  IMAD.MOV.U32 R10, RZ, RZ, R13 ;  /* 0x000000ffff0a7224 */ /* 0x001fc800078e000d */
[----:B------:R-:W-:Y:S01]  /*8c00*/  @!P1 IMAD.MOV R10, RZ, RZ, -R10 ;  /* 0x000000ffff0a9224 */ /* 0x000fe200078e0a0a */
[----:B------:R-:W-:Y:S01]  /*8c10*/  STL [R1+0xe0], R5 ;  /* 0x0000e00501007387 */ /* 0x000fe20000100800 */
[--C-:B------:R-:W-:Y:S01]  /*8c20*/  @!P5 IMAD.IADD R12, R12, 0x1, -R0.reuse ;  /* 0x000000010c0cd824 */ /* 0x100fe200078e0a00 */
[----:B------:R-:W-:Y:S01]  /*8c30*/  ISETP.GE.AND P5, PT, R17, RZ, PT ;  /* 0x000000ff1100720c */ /* 0x000fe20003fa6270 */
[--C-:B------:R-:W-:Y:S01]  /*8c40*/  @!P4 IMAD.IADD R4, R4, 0x1, -R0.reuse ;  /* 0x000000010404c824 */ /* 0x100fe200078e0a00 */
[----:B------:R-:W-:Y:S01]  /*8c50*/  STL [R1+0x1c], R10 ;  /* 0x00001c0a01007387 */ /* 0x000fe20000100800 */
[----:B------:R-:W-:Y:S01]  /*8c60*/  ISETP.GT.U32.AND P4, PT, R0, R2, PT ;  /* 0x000000020000720c */ /* 0x000fe20003f84070 */
[----:B------:R-:W-:Y:S02]  /*8c70*/  @!P6 IMAD.IADD R6, R6, 0x1, -R0 ;  /* 0x000000010606e824 */ /* 0x000fe400078e0a00 */
[----:B------:R-:W5:Y:S01]  /*8c80*/  LDL.LU R17, [R1+0xec] ;  /* 0x0000ec0001117983 */ /* 0x000f620000300800 */
[----:B------:R-:W-:-:S09]  /*8c90*/  ISETP.GE.AND P1, PT, R23, RZ, PT ;  /* 0x000000ff1700720c */ /* 0x000fd20003f26270 */
[----:B------:R-:W-:Y:S01]  /*8ca0*/  @!P4 IMAD.IADD R2, R2, 0x1, -R0 ;  /* 0x000000010202c824 */ /* 0x000fe200078e0a00 */
[----:B--2---:R-:W-:-:S05]  /*8cb0*/  IABS R8, R3 ;  /* 0x0000000300087213 */ /* 0x004fca0000000000 */
[----:B------:R-:W-:Y:S01]  /*8cc0*/  IMAD.HI.U32 R9, R11, R8, RZ ;  /* 0x000000080b097227 */ /* 0x000fe200078e00ff */
[----:B------:R-:W-:-:S03]  /*8cd0*/  ISETP.GE.AND P0, PT, R3, RZ, PT ;  /* 0x000000ff0300720c */ /* 0x000fc60003f06270 */
[----:B------:R-:W-:Y:S02]  /*8ce0*/  IMAD.MOV R9, RZ, RZ, -R9 ;  /* 0x000000ffff097224 */ /* 0x000fe400078e0a09 */
[----:B------:R-:W-:Y:S02]  /*8cf0*/  IMAD.MOV.U32 R3, RZ, RZ, R12 ;  /* 0x000000ffff037224 */ /* 0x000fe400078e000c */
[----:B------:R-:W-:Y:S02]  /*8d00*/  IMAD R8, R0, R9, R8 ;  /* 0x0000000900087224 */ /* 0x000fe400078e0208 */
[----:B------:R-:W-:Y:S02]  /*8d10*/  IMAD.MOV.U32 R9, RZ, RZ, R6 ;  /* 0x000000ffff097224 */ /* 0x000fe400078e0006 */
[----:B------:R-:W-:Y:S02]  /*8d20*/  @!P2 IMAD.MOV R3, RZ, RZ, -R3 ;  /* 0x000000ffff03a224 */ /* 0x000fe400078e0a03 */
[----:B------:R-:W-:-:S03]  /*8d30*/  @!P3 IMAD.MOV R9, RZ, RZ, -R9 ;  /* 0x000000ffff09b224 */ /* 0x000fc600078e0a09 */
[----:B------:R0:W-:Y:S01]  /*8d40*/  STL [R1+0x4], R3 ;  /* 0x0000040301007387 */ /* 0x0001e20000100800 */
[----:B------:R-:W-:Y:S02]  /*8d50*/  IABS R7, R19 ;  /* 0x0000001300077213 */ /* 0x000fe40000000000 */
[----:B------:R-:W-:Y:S01]  /*8d60*/  ISETP.GE.AND P4, PT, R19, RZ, PT ;  /* 0x000000ff1300720c */ /* 0x000fe20003f86270 */
[----:B0-----:R-:W2:Y:S04]  /*8d70*/  LDL.LU R3, [R1+0x110] ;  /* 0x0001100001037983 */ /* 0x001ea80000300800 */
[----:B------:R-:W2:Y:S04]  /*8d80*/  LDL.LU R23, [R1+0x114] ;  /* 0x0001140001177983 */ /* 0x000ea80000300800 */
[----:B------:R0:W-:Y:S04]  /*8d90*/  STL [R1+0xd8], R9 ;  /* 0x0000d80901007387 */ /* 0x0001e80000100800 */
[----:B------:R-:W2:Y:S01]  /*8da0*/  LDL.LU R19, [R1+0x144] ;  /* 0x0001440001137983 */ /* 0x000ea20000300800 */
[----:B------:R-:W-:-:S13]  /*8db0*/  ISETP.GT.U32.AND P2, PT, R0, R4, PT ;  /* 0x000000040000720c */ /* 0x000fda0003f44070 */
[--C-:B------:R-:W-:Y:S01]  /*8dc0*/  @!P2 IMAD.IADD R4, R4, 0x1, -R0.reuse ;  /* 0x000000010404a824 */ /* 0x100fe200078e0a00 */
[----:B---3--:R-:W-:Y:S02]  /*8dd0*/  IABS R27, R22 ;  /* 0x00000016001b7213 */ /* 0x008fe40000000000 */
[----:B------:R-:W-:Y:S02]  /*8de0*/  ISETP.GE.AND P2, PT, R22, RZ, PT ;  /* 0x000000ff1600720c */ /* 0x000fe40003f46270 */
[----:B------:R-:W3:Y:S01]  /*8df0*/  LDL.LU R22, [R1+0x158] ;  /* 0x0001580001167983 */ /* 0x000ee20000300800 */
[----:B------:R-:W-:Y:S01]  /*8e00*/  ISETP.GT.U32.AND P6, PT, R0, R8, PT ;  /* 0x000000080000720c */ /* 0x000fe20003fc4070 */
[----:B------:R-:W-:Y:S02]  /*8e10*/  IMAD.HI.U32 R5, R11, R7, RZ ;  /* 0x000000070b057227 */ /* 0x000fe400078e00ff */
[----:B------:R-:W3:Y:S10]  /*8e20*/  LDL.LU R24, [R1+0x1ac] ;  /* 0x0001ac0001187983 */ /* 0x000ef40000300800 */
[----:B------:R-:W-:-:S05]  /*8e30*/  @!P6 IMAD.IADD R8, R8, 0x1, -R0 ;  /* 0x000000010808e824 */ /* 0x000fca00078e0a00 */
[C---:B------:R-:W-:Y:S01]  /*8e40*/  ISETP.GT.U32.AND P6, PT, R0.reuse, R8, PT ;  /* 0x000000080000720c */ /* 0x040fe20003fc4070 */
[----:B------:R-:W-:Y:S02]  /*8e50*/  IMAD.MOV R5, RZ, RZ, -R5 ;  /* 0x000000ffff057224 */ /* 0x000fe400078e0a05 */
[----:B------:R-:W-:Y:S02]  /*8e60*/  @!P1 IMAD.MOV R2, RZ, RZ, -R2 ;  /* 0x000000ffff029224 */ /* 0x000fe400078e0a02 */
[----:B------:R-:W-:-:S08]  /*8e70*/  IMAD R7, R0, R5, R7 ;  /* 0x0000000500077224 */ /* 0x000fd000078e0207 */
[----:B------:R-:W-:-:S04]  /*8e80*/  @!P6 IMAD.IADD R8, R8, 0x1, -R0 ;  /* 0x000000010808e824 */ /* 0x000fc800078e0a00 */
[----:B------:R-:W-:Y:S02]  /*8e90*/  IMAD.MOV.U32 R10, RZ, RZ, R8 ;  /* 0x000000ffff0a7224 */ /* 0x000fe400078e0008 */
[----:B------:R-:W-:Y:S01]  /*8ea0*/  @!P5 IMAD.MOV R4, RZ, RZ, -R4 ;  /* 0x000000ffff04d224 */ /* 0x000fe200078e0a04 */
[----:B------:R-:W-:Y:S01]  /*8eb0*/  ISETP.GT.U32.AND P3, PT, R0, R7, PT ;  /* 0x000000070000720c */ /* 0x000fe20003f64070 */
[----:B------:R-:W-:Y:S01]  /*8ec0*/  @!P0 IMAD.MOV R10, RZ, RZ, -R10 ;  /* 0x000000ffff0a8224 */ /* 0x000fe200078e0a0a */
[----:B------:R1:W-:Y:S01]  /*8ed0*/  STL [R1+0xc4], R2 ;  /* 0x0000c40201007387 */ /* 0x0003e20000100800 */
[----:B------:R-:W-:-:S03]  /*8ee0*/  IMAD.HI.U32 R6, R11, R27, RZ ;  /* 0x0000001b0b067227 */ /* 0x000fc600078e00ff */
[----:B------:R-:W-:Y:S01]  /*8ef0*/  STL [R1+0xd0], R4 ;  /* 0x0000d00401007387 */ /* 0x000fe20000100800 */
[----:B------:R-:W-:-:S03]  /*8f00*/  IMAD.MOV R6, RZ, RZ, -R6 ;  /* 0x000000ffff067224 */ /* 0x000fc600078e0a06 */
[----:B------:R2:W-:Y:S01]  /*8f10*/  STL [R1+0xd4], R10 ;  /* 0x0000d40a01007387 */ /* 0x0005e20000100800 */
[----:B------:R-:W-:Y:S02]  /*8f20*/  IMAD R27, R0, R6, R27 ;  /* 0x00000006001b7224 */ /* 0x000fe400078e021b */
[----:B------:R-:W-:-:S03]  /*8f30*/  @!P3 IMAD.IADD R7, R7, 0x1, -R0 ;  /* 0x000000010707b824 */ /* 0x000fc600078e0a00 */
[C---:B------:R-:W-:Y:S02]  /*8f40*/  ISETP.GT.U32.AND P6, PT, R0.reuse, R27, PT ;  /* 0x0000001b0000720c */ /* 0x040fe40003fc4070 */
[----:B------:R-:W-:Y:S02]  /*8f50*/  ISETP.GT.U32.AND P3, PT, R0, R7, PT ;  /* 0x000000070000720c */ /* 0x000fe40003f64070 */
[----:B----4-:R-:W-:Y:S02]  /*8f60*/  IABS R5, R18 ;  /* 0x0000001200057213 */ /* 0x010fe40000000000 */
[----:B------:R-:W-:Y:S02]  /*8f70*/  ISETP.GE.AND P1, PT, R18, RZ, PT ;  /* 0x000000ff1200720c */ /* 0x000fe40003f26270 */
[----:B------:R-:W4:Y:S01]  /*8f80*/  LDL.LU R18, [R1+0x1b0] ;  /* 0x0001b00001127983 */ /* 0x000f220000300800 */
[----:B0-----:R-:W-:-:S04]  /*8f90*/  IMAD.HI.U32 R9, R11, R5, RZ ;  /* 0x000000050b097227 */ /* 0x001fc800078e00ff */
[----:B------:R-:W-:-:S04]  /*8fa0*/  IMAD.MOV R9, RZ, RZ, -R9 ;  /* 0x000000ffff097224 */ /* 0x000fc800078e0a09 */
[----:B-1----:R-:W-:Y:S02]  /*8fb0*/  IMAD R2, R0, R9, R5 ;  /* 0x0000000900027224 */ /* 0x002fe400078e0205 */
[----:B------:R-:W-:-:S03]  /*8fc0*/  @!P6 IMAD.IADD R27, R27, 0x1, -R0 ;  /* 0x000000011b1be824 */ /* 0x000fc600078e0a00 */
[C---:B------:R-:W-:Y:S02]  /*8fd0*/  ISETP.GT.U32.AND P5, PT, R0.reuse, R2, PT ;  /* 0x000000020000720c */ /* 0x040fe40003fa4070 */
[----:B-----5:R-:W-:Y:S02]  /*8fe0*/  IABS R6, R17 ;  /* 0x0000001100067213 */ /* 0x020fe40000000000 */
[----:B------:R-:W-:Y:S02]  /*8ff0*/  ISETP.GE.AND P0, PT, R17, RZ, PT ;  /* 0x000000ff1100720c */ /* 0x000fe40003f06270 */
[----:B------:R-:W5:Y:S01]  /*9000*/  LDL.LU R17, [R1+0x1b4] ;  /* 0x0001b40001117983 */ /* 0x000f620000300800 */
[----:B------:R-:W-:Y:S01]  /*9010*/  @!P3 IMAD.IADD R7, R7, 0x1, -R0 ;  /* 0x000000010707b824 */ /* 0x000fe200078e0a00 */
[----:B------:R-:W-:-:S05]  /*9020*/  ISETP.GT.U32.AND P6, PT, R0, R27, PT ;  /* 0x0000001b0000720c */ /* 0x000fca0003fc4070 */
[----:B------:R-:W-:-:S05]  /*9030*/  @!P5 IMAD.IADD R2, R2, 0x1, -R0 ;  /* 0x000000010202d824 */ /* 0x000fca00078e0a00 */
[----:B------:R-:W-:-:S03]  /*9040*/  ISETP.GT.U32.AND P5, PT, R0, R2, PT ;  /* 0x000000020000720c */ /* 0x000fc60003fa4070 */
[----:B------:R-:W-:-:S04]  /*9050*/  @!P6 IMAD.IADD R27, R27, 0x1, -R0 ;  /* 0x000000011b1be824 */ /* 0x000fc800078e0a00 */
[----:B------:R-:W-:Y:S02]  /*9060*/  @!P2 IMAD.MOV R27, RZ, RZ, -R27 ;  /* 0x000000ffff1ba224 */ /* 0x000fe400078e0a1b */
[----:B------:R-:W-:-:S04]  /*9070*/  IMAD.MOV.U32 R12, RZ, RZ, R7 ;  /* 0x000000ffff0c7224 */ /* 0x000fc800078e0007 */
[----:B------:R-:W-:Y:S02]  /*9080*/  @!P5 IMAD.IADD R2, R2, 0x1, -R0 ;  /* 0x000000010202d824 */ /* 0x000fe400078e0a00 */
[----:B------:R-:W-:Y:S02]  /*9090*/  @!P4 IMAD.MOV R12, RZ, RZ, -R12 ;  /* 0x000000ffff0cc224 */ /* 0x000fe400078e0a0c */
[----:B------:R-:W-:Y:S01]  /*90a0*/  @!P1 IMAD.MOV R2, RZ, RZ, -R2 ;  /* 0x000000ffff029224 */ /* 0x000fe200078e0a02 */
[----:B--2---:R-:W-:Y:S02]  /*90b0*/  IABS R5, R3 ;  /* 0x0000000300057213 */ /* 0x004fe40000000000 */
[----:B------:R-:W-:Y:S02]  /*90c0*/  ISETP.GE.AND P3, PT, R3, RZ, PT ;  /* 0x000000ff0300720c */ /* 0x000fe40003f66270 */
[----:B------:R-:W2:Y:S04]  /*90d0*/  LDL.LU R3, [R1+0x1b8] ;  /* 0x0001b80001037983 */ /* 0x000ea80000300800 */
[----:B------:R-:W2:Y:S01]  /*90e0*/  LDL.LU R25, [R1+0x1bc] ;  /* 0x0001bc0001197983 */ /* 0x000ea20000300800 */
[----:B------:R-:W-:-:S05]  /*90f0*/  IABS R13, R19 ;  /* 0x00000013000d7213 */ /* 0x000fca0000000000 */
[----:B------:R-:W-:-:S04]  /*9100*/  IMAD.HI.U32 R10, R11, R13, RZ ;  /* 0x0000000d0b0a7227 */ /* 0x000fc800078e00ff */
[----:B------:R-:W-:-:S04]  /*9110*/  IMAD.MOV R10, RZ, RZ, -R10 ;  /* 0x000000ffff0a7224 */ /* 0x000fc800078e0a0a */
[----:B------:R-:W-:-:S05]  /*9120*/  IMAD R13, R0, R10, R13 ;  /* 0x0000000a000d7224 */ /* 0x000fca00078e020d */
[----:B------:R-:W-:Y:S01]  /*9130*/  ISETP.GT.U32.AND P2, PT, R0, R13, PT ;  /* 0x0000000d0000720c */ /* 0x000fe20003f44070 */
[----:B------:R-:W-:Y:S01]  /*9140*/  IMAD.HI.U32 R9, R11, R5, RZ ;  /* 0x000000050b097227 */ /* 0x000fe200078e00ff */
[----:B------:R-:W-:Y:S03]  /*9150*/  STL [R1], R12 ;  /* 0x0000000c01007387 */ /* 0x000fe60000100800 */
[----:B------:R-:W-:Y:S01]  /*9160*/  IMAD.MOV R9, RZ, RZ, -R9 ;  /* 0x000000ffff097224 */ /* 0x000fe200078e0a09 */
[----:B------:R-:W-:Y:S04]  /*9170*/  STL [R1+0x5218], R27 ;  /* 0x0052181b01007387 */ /* 0x000fe80000100800 */
[----:B------:R0:W-:Y:S01]  /*9180*/  STL [R1+0xa4], R2 ;  /* 0x0000a40201007387 */ /* 0x0001e20000100800 */
[----:B---3--:R-:W-:-:S02]  /*9190*/  IABS R16, R22 ;  /* 0x0000001600107213 */ /* 0x008fc40000000000 */
[----:B------:R-:W-:Y:S01]  /*91a0*/  @!P2 IMAD.IADD R13, R13, 0x1, -R0 ;  /* 0x000000010d0da824 */ /* 0x000fe200078e0a00 */
[----:B------:R-:W-:Y:S02]  /*91b0*/  ISETP.GE.AND P2, PT, R19, RZ, PT ;  /* 0x000000ff1300720c */ /* 0x000fe40003f46270 */
[----:B------:R-:W3:Y:S01]  /*91c0*/  LDL.LU R19, [R1+0x1c0] ;  /* 0x0001c00001137983 */ /* 0x000ee20000300800 */
[----:B------:R-:W-:Y:S02]  /*91d0*/  IMAD R5, R0, R9, R5 ;  /* 0x0000000900057224 */ /* 0x000fe400078e0205 */
[----:B------:R-:W-:-:S04]  /*91e0*/  IMAD.HI.U32 R9, R11, R16, RZ ;  /* 0x000000100b097227 */ /* 0x000fc800078e00ff */
[----:B------:R-:W-:-:S04]  /*91f0*/  IMAD.MOV R9, RZ, RZ, -R9 ;  /* 0x000000ffff097224 */ /* 0x000fc800078e0a09 */
[----:B------:R-:W-:-:S05]  /*9200*/  IMAD R16, R0, R9, R16 ;  /* 0x0000000900107224 */ /* 0x000fca00078e0210 */
[----:B------:R-:W-:-:S13]  /*9210*/  ISETP.GT.U32.AND P1, PT, R0, R16, PT ;  /* 0x000000100000720c */ /* 0x000fda0003f24070 */
[----:B------:R-:W-:Y:S01]  /*9220*/  @!P1 IMAD.IADD R16, R16, 0x1, -R0 ;  /* 0x0000000110109824 */ /* 0x000fe200078e0a00 */
[----:B------:R-:W-:Y:S02]  /*9230*/  ISETP.GE.AND P1, PT, R22, RZ, PT ;  /* 0x000000ff1600720c */ /* 0x000fe40003f26270 */
[----:B------:R-:W3:Y:S01]  /*9240*/  LDL.LU R22, [R1+0x1c4] ;  /* 0x0001c40001167983 */ /* 0x000ee20000300800 */
[C---:B------:R-:W-:Y:S01]  /*9250*/  IMAD.HI.U32 R8, R11.reuse, R6, RZ ;  /* 0x000000060b087227 */ /* 0x040fe200078e00ff */
[----:B------:R-:W-:Y:S02]  /*9260*/  IABS R4, R23 ;  /* 0x0000001700047213 */ /* 0x000fe40000000000 */
[C---:B------:R-:W-:Y:S01]  /*9270*/  ISETP.GT.U32.AND P5, PT, R0.reuse, R5, PT ;  /* 0x000000050000720c */ /* 0x040fe20003fa4070 */
[----:B------:R-:W-:Y:S01]  /*9280*/  IMAD.MOV R8, RZ, RZ, -R8 ;  /* 0x000000ffff087224 */ /* 0x000fe200078e0a08 */
[----:B------:R-:W3:Y:S03]  /*9290*/  LDL.LU R20, [R1+0x1c8] ;  /* 0x0001c80001147983 */ /* 0x000ee60000300800 */
[C---:B------:R-:W-:Y:S01]  /*92a0*/  IMAD R6, R0.reuse, R8, R6 ;  /* 0x0000000800067224 */ /* 0x040fe200078e0206 */
[----:B------:R-:W-:Y:S01]  /*92b0*/  IABS R14, R24 ;  /* 0x00000018000e7213 */ /* 0x000fe20000000000 */
[----:B------:R-:W-:Y:S01]  /*92c0*/  IMAD.HI.U32 R8, R11, R4, RZ ;  /* 0x000000040b087227 */ /* 0x000fe200078e00ff */
[----:B------:R-:W3:Y:S02]  /*92d0*/  LDL.LU R21, [R1+0x1cc] ;  /* 0x0001cc0001157983 */ /* 0x000ee40000300800 */
[----:B------:R-:W-:Y:S01]  /*92e0*/  ISETP.GT.U32.AND P6, PT, R0, R6, PT ;  /* 0x000000060000720c */ /* 0x000fe20003fc4070 */
[----:B------:R-:W-:-:S04]  /*92f0*/  IMAD.MOV R8, RZ, RZ, -R8 ;  /* 0x000000ffff087224 */ /* 0x000fc800078e0a08 */
[----:B------:R-:W-:-:S08]  /*9300*/  IMAD R4, R0, R8, R4 ;  /* 0x0000000800047224 */ /* 0x000fd000078e0204 */
[--C-:B------:R-:W-:Y:S01]  /*9310*/  @!P6 IMAD.IADD R6, R6, 0x1, -R0.reuse ;  /* 0x000000010606e824 */ /* 0x100fe200078e0a00 */
[----:B------:R-:W-:Y:S01]  /*9320*/  ISETP.GT.U32.AND P6, PT, R0, R4, PT ;  /* 0x000000040000720c */ /* 0x000fe20003fc4070 */
[----:B------:R-:W-:Y:S02]  /*9330*/  @!P5 IMAD.IADD R5, R5, 0x1, -R0 ;  /* 0x000000010505d824 */ /* 0x000fe400078e0a00 */
[----:B------:R-:W-:-:S03]  /*9340*/  IMAD.HI.U32 R8, R11, R14, RZ ;  /* 0x0000000e0b087227 */ /* 0x000fc600078e00ff */
[C---:B------:R-:W-:Y:S02]  /*9350*/  ISETP.GT.U32.AND P4, PT, R0.reuse, R5, PT ;  /* 0x000000050000720c */ /* 0x040fe40003f84070 */
[----:B------:R-:W-:Y:S02]  /*9360*/  ISETP.GT.U32.AND P5, PT, R0, R6, PT ;  /* 0x000000060000720c */ /* 0x000fe40003fa4070 */
[----:B----4-:R-:W-:-:S03]  /*9370*/  IABS R15, R18 ;  /* 0x00000012000f7213 */ /* 0x010fc60000000000 */
[----:B------:R-:W-:Y:S02]  /*9380*/  @!P6 IMAD.IADD R4, R4, 0x1, -R0 ;  /* 0x000000010404e824 */ /* 0x000fe400078e0a00 */
[----:B------:R-:W-:Y:S02]  /*9390*/  IMAD.MOV R8, RZ, RZ, -R8 ;  /* 0x000000ffff087224 */ /* 0x000fe400078e0a08 */
[----:B------:R-:W-:Y:S01]  /*93a0*/  IMAD.HI.U32 R7, R11, R15, RZ ;  /* 0x0000000f0b077227 */ /* 0x000fe200078e00ff */
[----:B------:R-:W-:-:S03]  /*93b0*/  ISETP.GT.U32.AND P6, PT, R0, R4, PT ;  /* 0x000000040000720c */ /* 0x000fc60003fc4070 */
[C---:B------:R-:W-:Y:S02]  /*93c0*/  IMAD R14, R0.reuse, R8, R14 ;  /* 0x00000008000e7224 */ /* 0x040fe400078e020e */
[----:B------:R-:W-:Y:S02]  /*93d0*/  IMAD.MOV R7, RZ, RZ, -R7 ;  /* 0x000000ffff077224 */ /* 0x000fe400078e0a07 */
[--C-:B------:R-:W-:Y:S01]  /*93e0*/  @!P4 IMAD.IADD R5, R5, 0x1, -R0.reuse ;  /* 0x000000010505c824 */ /* 0x100fe200078e0a00 */
[C---:B------:R-:W-:Y:S01]  /*93f0*/  ISETP.GT.U32.AND P4, PT, R0.reuse, R14, PT ;  /* 0x0000000e0000720c */ /* 0x040fe20003f84070 */
[----:B------:R-:W-:Y:S02]  /*9400*/  IMAD R15, R0, R7, R15 ;  /* 0x00000007000f7224 */ /* 0x000fe400078e020f */
[--C-:B------:R-:W-:Y:S01]  /*9410*/  @!P5 IMAD.IADD R6, R6, 0x1, -R0.reuse ;  /* 0x000000010606d824 */ /* 0x100fe200078e0a00 */
[----:B------:R-:W-:Y:S01]  /*9420*/  ISETP.GE.AND P5, PT, R23, RZ, PT ;  /* 0x000000ff1700720c */ /* 0x000fe20003fa6270 */
[----:B------:R-:W-:Y:S01]  /*9430*/  @!P6 IMAD.IADD R4, R4, 0x1, -R0 ;  /* 0x000000010404e824 */ /* 0x000fe200078e0a00 */
[----:B------:R-:W-:-:S02]  /*9440*/  ISETP.GT.U32.AND P6, PT, R0, R15, PT ;  /* 0x0000000f0000720c */ /* 0x000fc40003fc4070 */
[----:B-----5:R-:W-:-:S05]  /*9450*/  IABS R10, R17 ;  /* 0x00000011000a7213 */ /* 0x020fca0000000000 */
[----:B0-----:R-:W-:-:S04]  /*9460*/  IMAD.HI.U32 R2, R11, R10, RZ ;  /* 0x0000000a0b027227 */ /* 0x001fc800078e00ff */
[----:B------:R-:W-:Y:S02]  /*9470*/  IMAD.MOV R2, RZ, RZ, -R2 ;  /* 0x000000ffff027224 */ /* 0x000fe400078e0a02 */
[----:B------:R-:W-:Y:S02]  /*9480*/  @!P0 IMAD.MOV R6, RZ, RZ, -R6 ;  /* 0x000000ffff068224 */ /* 0x000fe400078e0a06 */
[----:B------:R-:W-:Y:S02]  /*9490*/  IMAD R10, R0, R2, R10 ;  /* 0x00000002000a7224 */ /* 0x000fe400078e020a */
[----:B------:R-:W-:Y:S01]  /*94a0*/  @!P4 IMAD.IADD R14, R14, 0x1, -R0 ;  /* 0x000000010e0ec824 */ /* 0x000fe200078e0a00 */
[----:B------:R-:W-:Y:S01]  /*94b0*/  STL [R1+0xb8], R6 ;  /* 0x0000b80601007387 */ /* 0x000fe20000100800 */
[----:B------:R-:W-:Y:S01]  /*94c0*/  @!P5 IMAD.MOV R4, RZ, RZ, -R4 ;  /* 0x000000ffff04d224 */ /* 0x000fe200078e0a04 */
[C---:B------:R-:W-:Y:S01]  /*94d0*/  ISETP.GT.U32.AND P5, PT, R0.reuse, R10, PT ;  /* 0x0000000a0000720c */ /* 0x040fe20003fa4070 */
[----:B------:R-:W-:Y:S01]  /*94e0*/  @!P6 IMAD.IADD R15, R15, 0x1, -R0 ;  /* 0x000000010f0fe824 */ /* 0x000fe200078e0a00 */
[----:B------:R-:W4:Y:S01]  /*94f0*/  LDL.LU R23, [R1+0x1d0] ;  /* 0x0001d00001177983 */ /* 0x000f220000300800 */
[----:B------:R-:W-:Y:S01]  /*9500*/  ISETP.GT.U32.AND P6, PT, R0, R14, PT ;  /* 0x0000000e0000720c */ /* 0x000fe20003fc4070 */
[----:B------:R-:W-:-:S05]  /*9510*/  @!P3 IMAD.MOV R5, RZ, RZ, -R5 ;  /* 0x000000ffff05b224 */ /* 0x000fca00078e0a05 */
[----:B------:R-:W-:Y:S04]  /*9520*/  STL [R1+0xbc], R5 ;  /* 0x0000bc0501007387 */ /* 0x000fe80000100800 */
[--C-:B------:R-:W-:Y:S01]  /*9530*/  @!P5 IMAD.IADD R10, R10, 0x1, -R0.reuse ;  /* 0x000000010a0ad824 */ /* 0x100fe200078e0a00 */
[----:B------:R3:W-:Y:S02]  /*9540*/  STL [R1+0xc0], R4 ;  /* 0x0000c00401007387 */ /* 0x0007e40000100800 */
[----:B------:R-:W-:Y:S01]  /*9550*/  @!P6 IMAD.IADD R14, R14, 0x1, -R0 ;  /* 0x000000010e0ee824 */ /* 0x000fe200078e0a00 */
[C---:B------:R-:W-:Y:S02]  /*9560*/  ISETP.GT.U32.AND P4, PT, R0.reuse, R13, PT ;  /* 0x0000000d0000720c */ /* 0x040fe40003f84070 */
[----:B------:R-:W-:-:S02]  /*9570*/  ISETP.GT.U32.AND P0, PT, R0, R16, PT ;  /* 0x000000100000720c */ /* 0x000fc40003f04070 */
[----:B------:R-:W-:-:S09]  /*9580*/  ISETP.GT.U32.AND P3, PT, R0, R15, PT ;  /* 0x0000000f0000720c */ /* 0x000fd20003f64070 */
[--C-:B------:R-:W-:Y:S01]  /*9590*/  @!P4 IMAD.IADD R13, R13, 0x1, -R0.reuse ;  /* 0x000000010d0dc824 */ /* 0x100fe200078e0a00 */
[----:B------:R-:W-:Y:S01]  /*95a0*/  ISETP.GE.AND P4, PT, R24, RZ, PT ;  /* 0x000000ff1800720c */ /* 0x000fe20003f86270 */
[--C-:B------:R-:W-:Y:S01]  /*95b0*/  @!P0 IMAD.IADD R16, R16, 0x1, -R0.reuse ;  /* 0x0000000110108824 */ /* 0x100fe200078e0a00 */
[----:B------:R-:W-:Y:S01]  /*95c0*/  ISETP.GE.AND P0, PT, R18, RZ, PT ;  /* 0x000000ff1200720c */ /* 0x000fe20003f06270 */
[----:B------:R-:W-:Y:S02]  /*95d0*/  @!P2 IMAD.MOV R13, RZ, RZ, -R13 ;  /* 0x000000ffff0da224 */ /* 0x000fe400078e0a0d */
[----:B------:R-:W-:-:S08]  /*95e0*/  @!P3 IMAD.IADD R15, R15, 0x1, -R0 ;  /* 0x000000010f0fb824 */ /* 0x000fd000078e0a00 */
[----:B------:R-:W-:Y:S02]  /*95f0*/  @!P4 IMAD.MOV R14, RZ, RZ, -R14 ;  /* 0x000000ffff0ec224 */ /* 0x000fe400078e0a0e */
[----:B------:R-:W-:Y:S01]  /*9600*/  @!P1 IMAD.MOV R16, RZ, RZ, -R16 ;  /* 0x000000ffff109224 */ /* 0x000fe200078e0a10 */
[----:B--2---:R-:W-:-:S05]  /*9610*/  IABS R9, R3 ;  /* 0x0000000300097213 */ /* 0x004fca0000000000 */
[----:B------:R-:W-:-:S04]  /*9620*/  IMAD.HI.U32 R2, R11, R9, RZ ;  /* 0x000000090b027227 */ /* 0x000fc800078e00ff */
[----:B------:R-:W-:Y:S01]  /*9630*/  IMAD.MOV R2, RZ, RZ, -R2 ;  /* 0x000000ffff027224 */ /* 0x000fe200078e0a02 */
[----:B------:R-:W-:-:S03]  /*9640*/  IABS R8, R25 ;  /* 0x0000001900087213 */ /* 0x000fc60000000000 */
[C---:B------:R-:W-:Y:S01]  /*9650*/  IMAD R9, R0.reuse, R2, R9 ;  /* 0x0000000200097224 */ /* 0x040fe200078e0209 */
[----:B------:R-:W-:Y:S01]  /*9660*/  ISETP.GE.AND P5, PT, R3, RZ, PT ;  /* 0x000000ff0300720c */ /* 0x000fe20003fa6270 */
[----:B------:R-:W-:Y:S01]  /*9670*/  IMAD.HI.U32 R2, R11, R8, RZ ;  /* 0x000000080b027227 */ /* 0x000fe200078e00ff */
[----:B------:R-:W2:Y:S02]  /*9680*/  LDL.LU R3, [R1+0x1d4] ;  /* 0x0001d40001037983 */ /* 0x000ea40000300800 */
[C---:B------:R-:W-:Y:S01]  /*9690*/  ISETP.GT.U32.AND P6, PT, R0.reuse, R9, PT ;  /* 0x000000090000720c */ /* 0x040fe20003fc4070 */
[----:B------:R-:W-:Y:S01]  /*96a0*/  IMAD.MOV R2, RZ, RZ, -R2 ;  /* 0x000000ffff027224 */ /* 0x000fe200078e0a02 */
[----:B------:R-:W5:Y:S03]  /*96b0*/  LDL.LU R24, [R1+0x1d8] ;  /* 0x0001d80001187983 */ /* 0x000f660000300800 */
[----:B------:R-:W-:-:S08]  /*96c0*/  IMAD R8, R0, R2, R8 ;  /* 0x0000000200087224 */ /* 0x000fd000078e0208 */
[----:B------:R-:W-:Y:S01]  /*96d0*/  @!P6 IMAD.IADD R9, R9, 0x1, -R0 ;  /* 0x000000010909e824 */ /* 0x000fe200078e0a00 */
[----:B------:R-:W-:Y:S02]  /*96e0*/  ISETP.GT.U32.AND P6, PT, R0, R8, PT ;  /* 0x000000080000720c */ /* 0x000fe40003fc4070 */
[----:B---3--:R-:W-:-:S05]  /*96f0*/  IABS R4, R19 ;  /* 0x0000001300047213 */ /* 0x008fca0000000000 */
[----:B------:R-:W-:-:S04]  /*9700*/  IMAD.HI.U32 R12, R11, R4, RZ ;  /* 0x000000040b0c7227 */ /* 0x000fc800078e00ff */
[----:B------:R-:W-:Y:S02]  /*9710*/  IMAD.MOV R12, RZ, RZ, -R12 ;  /* 0x000000ffff0c7224 */ /* 0x000fe400078e0a0c */
[----:B------:R-:W-:Y:S02]  /*9720*/  @!P6 IMAD.IADD R8, R8, 0x1, -R0 ;  /* 0x000000010808e824 */ /* 0x000fe400078e0a00 */
[----:B------:R-:W-:-:S03]  /*9730*/  IMAD R4, R0, R12, R4 ;  /* 0x0000000c00047224 */ /* 0x000fc600078e0204 */
[C---:B------:R-:W-:Y:S02]  /*9740*/  ISETP.GT.U32.AND P6, PT, R0.reuse, R8, PT ;  /* 0x000000080000720c */ /* 0x040fe40003fc4070 */
[----:B------:R-:W-:Y:S01]  /*9750*/  ISETP.GT.U32.AND P4, PT, R0, R4, PT ;  /* 0x000000040000720c */ /* 0x000fe20003f84070 */
[----:B------:R0:W-:Y:S02]  /*9760*/  STL [R1+0xb4], R13 ;  /* 0x0000b40d01007387 */ /* 0x0001e40000100800 */
[----:B0-----:R-:W-:Y:S02]  /*9770*/  IMAD.MOV.U32 R13, RZ, RZ, R15 ;  /* 0x000000ffff0d7224 */ /* 0x001fe400078e000f */
[----:B------:R-:W-:Y:S02]  /*9780*/  STL [R1+0xb0], R16 ;  /* 0x0000b01001007387 */ /* 0x000fe40000100800 */
[----:B------:R-:W-:Y:S02]  /*9790*/  @!P0 IMAD.MOV R13, RZ, RZ, -R13 ;  /* 0x000000ffff0d8224 */ /* 0x000fe400078e0a0d */
[----:B------:R-:W-:Y:S02]  /*97a0*/  STL [R1+0xac], R14 ;  /* 0x0000ac0e01007387 */ /* 0x000fe40000100800 */
[--C-:B------:R-:W-:Y:S01]  /*97b0*/  @!P6 IMAD.IADD R8, R8, 0x1, -R0.reuse ;  /* 0x000000010808e824 */ /* 0x100fe200078e0a00 */
[----:B------:R-:W-:Y:S01]  /*97c0*/  ISETP.GE.AND P6, PT, R19, RZ, PT ;  /* 0x000000ff1300720c */ /* 0x000fe20003fc6270 */
[----:B------:R-:W-:Y:S01]  /*97d0*/  @!P4 IMAD.IADD R4, R4, 0x1, -R0 ;  /* 0x000000010404c824 */ /* 0x000fe200078e0a00 */
[----:B------:R0:W-:Y:S01]  /*97e0*/  STL [R1+0xa8], R13 ;  /* 0x0000a80d01007387 */ /* 0x0001e20000100800 */
[----:B------:R-:W-:-:S02]  /*97f0*/  IABS R7, R22 ;  /* 0x0000001600077213 */ /* 0x000fc40000000000 */
[----:B------:R-:W-:Y:S01]  /*9800*/  ISETP.GE.AND P4, PT, R22, RZ, PT ;  /* 0x000000ff1600720c */ /* 0x000fe20003f86270 */
[----:B------:R-:W3:Y:S04]  /*9810*/  LDL.LU R19, [R1+0x1dc] ;  /* 0x0001dc0001137983 */ /* 0x000ee80000300800 */
[----:B------:R-:W5:Y:S01]  /*9820*/  LDL.LU R22, [R1+0x1e0] ;  /* 0x0001e00001167983 */ /* 0x000f620000300800 */
[----:B------:R-:W-:Y:S02]  /*9830*/  IABS R6, R20 ;  /* 0x0000001400067213 */ /* 0x000fe40000000000 */
[----:B------:R-:W-:Y:S02]  /*9840*/  ISETP.GE.AND P3, PT, R17, RZ, PT ;  /* 0x000000ff1100720c */ /* 0x000fe40003f66270 */
[C---:B------:R-:W-:Y:S01]  /*9850*/  ISETP.GT.U32.AND P1, PT, R0.reuse, R9, PT ;  /* 0x000000090000720c */ /* 0x040fe20003f24070 */
[----:B------:R-:W-:Y:S01]  /*9860*/  IMAD.HI.U32 R17, R11, R6, RZ ;  /* 0x000000060b117227 */ /* 0x000fe200078e00ff */
[----:B------:R-:W-:-:S03]  /*9870*/  ISETP.GT.U32.AND P2, PT, R0, R10, PT ;  /* 0x0000000a0000720c */ /* 0x000fc60003f44070 */
[----:B------:R-:W-:Y:S02]  /*9880*/  IMAD.MOV R17, RZ, RZ, -R17 ;  /* 0x000000ffff117224 */ /* 0x000fe400078e0a11 */
[----:B------:R-:W-:-:S04]  /*9890*/  IMAD.HI.U32 R18, R11, R7, RZ ;  /* 0x000000070b127227 */ /* 0x000fc800078e00ff */
[C---:B------:R-:W-:Y:S02]  /*98a0*/  IMAD R6, R0.reuse, R17, R6 ;  /* 0x0000001100067224 */ /* 0x040fe400078e0206 */
[----:B------:R-:W-:Y:S02]  /*98b0*/  IMAD.MOV R18, RZ, RZ, -R18 ;  /* 0x000000ffff127224 */ /* 0x000fe400078e0a12 */
[--C-:B------:R-:W-:Y:S01]  /*98c0*/  @!P1 IMAD.IADD R9, R9, 0x1, -R0.reuse ;  /* 0x0000000109099824 */ /* 0x100fe200078e0a00 */
[C---:B------:R-:W-:Y:S01]  /*98d0*/  ISETP.GT.U32.AND P1, PT, R0.reuse, R6, PT ;  /* 0x000000060000720c */ /* 0x040fe20003f24070 */
[----:B------:R-:W-:Y:S01]  /*98e0*/  IMAD R7, R0, R18, R7 ;  /* 0x0000001200077224 */ /* 0x000fe200078e0207 */
[----:B------:R-:W-:Y:S01]  /*98f0*/  IABS R2, R21 ;  /* 0x0000001500027213 */ /* 0x000fe20000000000 */
[----:B------:R-:W-:Y:S01]  /*9900*/  @!P2 IMAD.IADD R10, R10, 0x1, -R0 ;  /* 0x000000010a0aa824 */ /* 0x000fe200078e0a00 */
[----:B------:R-:W-:Y:S02]  /*9910*/  ISETP.GE.AND P0, PT, R25, RZ, PT ;  /* 0x000000ff1900720c */ /* 0x000fe40003f06270 */
[----:B------:R-:W-:Y:S01]  /*9920*/  ISETP.GT.U32.AND P2, PT, R0, R7, PT ;  /* 0x000000070000720c */ /* 0x000fe20003f44070 */
[----:B------:R-:W-:-:S04]  /*9930*/  IMAD.HI.U32 R12, R11, R2, RZ ;  /* 0x000000020b0c7227 */ /* 0x000fc800078e00ff */
[----:B------:R-:W-:Y:S02]  /*9940*/  IMAD.MOV R12, RZ, RZ, -R12 ;  /* 0x000000ffff0c7224 */ /* 0x000fe400078e0a0c */
[----:B------:R-:W-:Y:S02]  /*9950*/  @!P1 IMAD.IADD R6, R6, 0x1, -R0 ;  /* 0x0000000106069824 */ /* 0x000fe400078e0a00 */
[----:B------:R-:W-:-:S03]  /*9960*/  IMAD R2, R0, R12, R2 ;  /* 0x0000000c00027224 */ /* 0x000fc600078e0202 */
[C---:B------:R-:W-:Y:S01]  /*9970*/  ISETP.GT.U32.AND P1, PT, R0.reuse, R6, PT ;  /* 0x000000060000720c */ /* 0x040fe20003f24070 */
[----:B------:R-:W-:Y:S01]  /*9980*/  @!P2 IMAD.IADD R7, R7, 0x1, -R0 ;  /* 0x000000010707a824 */ /* 0x000fe200078e0a00 */
[C---:B------:R-:W-:Y:S01]  /*9990*/  ISETP.GT.U32.AND P2, PT, R0.reuse, R4, PT ;  /* 0x000000040000720c */ /* 0x040fe20003f44070 */
[----:B------:R-:W-:Y:S02]  /*99a0*/  @!P3 IMAD.MOV R10, RZ, RZ, -R10 ;  /* 0x000000ffff0ab224 */ /* 0x000fe400078e0a0a */
[----:B------:R-:W-:Y:S01]  /*99b0*/  @!P5 IMAD.MOV R9, RZ, RZ, -R9 ;  /* 0x000000ffff09d224 */ /* 0x000fe200078e0a09 */
[----:B------:R-:W-:Y:S01]  /*99c0*/  ISETP.GT.U32.AND P5, PT, R0, R2, PT ;  /* 0x000000020000720c */ /* 0x000fe20003fa4070 */
[----:B------:R-:W-:Y:S01]  /*99d0*/  @!P0 IMAD.MOV R8, RZ, RZ, -R8 ;  /* 0x000000ffff088224 */ /* 0x000fe200078e0a08 */
[----:B------:R-:W-:Y:S04]  /*99e0*/  STL [R1+0x6c], R10 ;  /* 0x00006c0a01007387 */ /* 0x000fe80000100800 */
[----:B------:R-:W-:Y:S01]  /*99f0*/  STL [R1+0x7c], R9 ;  /* 0x00007c0901007387 */ /* 0x000fe20000100800 */
[----:B------:R-:W-:-:S03]  /*9a00*/  @!P1 IMAD.IADD R6, R6, 0x1, -R0 ;  /* 0x0000000106069824 */ /* 0x000fc600078e0a00 */
[----:B------:R-:W-:Y:S01]  /*9a10*/  STL [R1+0x88], R8 ;  /* 0x0000880801007387 */ /* 0x000fe20000100800 */
[----:B------:R-:W-:-:S03]  /*9a20*/  ISETP.GT.U32.AND P3, PT, R0, R7, PT ;  /* 0x000000070000720c */ /* 0x000fc60003f64070 */
[----:B------:R-:W3:Y:S01]  /*9a30*/  LDL.LU R27, [R1+0x1e4] ;  /* 0x0001e400011b7983 */ /* 0x000ee20000300800 */
[--C-:B------:R-:W-:Y:S02]  /*9a40*/  @!P2 IMAD.IADD R4, R4, 0x1, -R0.reuse ;  /* 0x000000010404a824 */ /* 0x100fe400078e0a00 */
[----:B------:R-:W-:Y:S01]  /*9a50*/  @!P5 IMAD.IADD R2, R2, 0x1, -R0 ;  /* 0x000000010202d824 */ /* 0x000fe200078e0a00 */
[----:B----4-:R-:W-:Y:S02]  /*9a60*/  IABS R5, R23 ;  /* 0x0000001700057213 */ /* 0x010fe40000000000 */
[----:B------:R-:W-:Y:S02]  /*9a70*/  ISETP.GE.AND P1, PT, R23, RZ, PT ;  /* 0x000000ff1700720c */ /* 0x000fe40003f26270 */
[----:B------:R-:W4:Y:S01]  /*9a80*/  LDL.LU R23, [R1+0x1e8] ;  /* 0x0001e80001177983 */ /* 0x000f220000300800 */
[----:B0-----:R-:W-:-:S04]  /*9a90*/  IMAD.HI.U32 R13, R11, R5, RZ ;  /* 0x000000050b0d7227 */ /* 0x001fc800078e00ff */
[----:B------:R-:W-:-:S04]  /*9aa0*/  IMAD.MOV R13, RZ, RZ, -R13 ;  /* 0x000000ffff0d7224 */ /* 0x000fc800078e0a0d */
[----:B------:R-:W-:Y:S02]  /*9ab0*/  IMAD R5, R0, R13, R5 ;  /* 0x0000000d00057224 */ /* 0x000fe400078e0205 */
[----:B------:R-:W-:-:S03]  /*9ac0*/  @!P3 IMAD.IADD R7, R7, 0x1, -R0 ;  /* 0x000000010707b824 */ /* 0x000fc600078e0a00 */
[----:B------:R-:W-:Y:S02]  /*9ad0*/  ISETP.GT.U32.AND P2, PT, R0, R5, PT ;  /* 0x000000050000720c */ /* 0x000fe40003f44070 */
[----:B------:R-:W-:Y:S02]  /*9ae0*/  ISETP.GE.AND P0, PT, R20, RZ, PT ;  /* 0x000000ff1400720c */ /* 0x000fe40003f06270 */
[----:B------:R-:W-:-:S09]  /*9af0*/  ISETP.GE.AND P3, PT, R21, RZ, PT ;  /* 0x000000ff1500720c */ /* 0x000fd20003f66270 */
[----:B------:R-:W-:Y:S01]  /*9b00*/  @!P2 IMAD.IADD R5, R5, 0x1, -R0 ;  /* 0x000000010505a824 */ /* 0x000fe200078e0a00 */
[----:B------:R-:W-:Y:S01]  /*9b10*/  ISETP.GT.U32.AND P2, PT, R0, R2, PT ;  /* 0x000000020000720c */ /* 0x000fe20003f44070 */
[----:B------:R-:W-:-:S12]  /*9b20*/  @!P0 IMAD.MOV R6, RZ, RZ, -R6 ;  /* 0x000000ffff068224 */ /* 0x000fd800078e0a06 */
[----:B------:R-:W-:Y:S01]  /*9b30*/  @!P2 IMAD.IADD R2, R2, 0x1, -R0 ;  /* 0x000000010202a824 */ /* 0x000fe200078e0a00 */
[----:B--2---:R-:W-:Y:S02]  /*9b40*/  IABS R13, R3 ;  /* 0x00000003000d7213 */ /* 0x004fe40000000000 */
[----:B------:R-:W-:Y:S01]  /*9b50*/  ISETP.GE.AND P5, PT, R3, RZ, PT ;  /* 0x000000ff0300720c */ /* 0x000fe20003fa6270 */
[----:B------:R-:W-:-:S04]  /*9b60*/  IMAD.MOV.U32 R3, RZ, RZ, R4 ;  /* 0x000000ffff037224 */ /* 0x000fc800078e0004 */
[----:B------:R-:W-:-:S05]  /*9b70*/  @!P6 IMAD.MOV R3, RZ, RZ, -R3 ;  /* 0x000000ffff03e224 */ /* 0x000fca00078e0a03 */
[----:B------:R0:W-:Y:S02]  /*9b80*/  STL [R1+0x8c], R3 ;  /* 0x00008c0301007387 */ /* 0x0001e40000100800 */
[----:B0-----:R-:W-:-:S04]  /*9b90*/  IMAD.MOV.U32 R3, RZ, RZ, R7 ;  /* 0x000000ffff037224 */ /* 0x001fc800078e0007 */
[----:B------:R-:W-:-:S05]  /*9ba0*/  @!P4 IMAD.MOV R3, RZ, RZ, -R3 ;  /* 0x000000ffff03c224 */ /* 0x000fca00078e0a03 */
[----:B------:R0:W-:Y:S04]  /*9bb0*/  STL [R1+0x90], R3 ;  /* 0x0000900301007387 */ /* 0x0001e80000100800 */
[----:B0-----:R-:W2:Y:S04]  /*9bc0*/  LDL.LU R3, [R1+0x1ec] ;  /* 0x0001ec0001037983 */ /* 0x001ea80000300800 */
[----:B------:R-:W2:Y:S04]  /*9bd0*/  LDL.LU R29, [R1+0x1f0] ;  /* 0x0001f000011d7983 */ /* 0x000ea80000300800 */
[----:B------:R-:W2:Y:S01]  /*9be0*/  LDL.LU R28, [R1+0x1f4] ;  /* 0x0001f400011c7983 */ /* 0x000ea20000300800 */
[----:B------:R-:W-:-:S03]  /*9bf0*/  IMAD.MOV.U32 R7, RZ, RZ, R2 ;  /* 0x000000ffff077224 */ /* 0x000fc600078e0002 */
[----:B------:R0:W-:Y:S01]  /*9c00*/  STL [R1+0x98], R6 ;  /* 0x0000980601007387 */ /* 0x0001e20000100800 */
[----:B------:R-:W-:-:S03]  /*9c10*/  @!P3 IMAD.MOV R7, RZ, RZ, -R7 ;  /* 0x000000ffff07b224 */ /* 0x000fc600078e0a07 */
[----:B------:R-:W2:Y:S01]  /*9c20*/  LDL.LU R25, [R1+0x1f8] ;  /* 0x0001f80001197983 */ /* 0x000ea20000300800 */
[----:B-----5:R-:W-:Y:S02]  /*9c30*/  IABS R21, R22 ;  /* 0x0000001600157213 */ /* 0x020fe40000000000 */
[----:B------:R-:W-:Y:S02]  /*9c40*/  ISETP.GE.AND P3, PT, R22, RZ, PT ;  /* 0x000000ff1600720c */ /* 0x000fe40003f66270 */
[----:B------:R-:W5:Y:S01]  /*9c50*/  LDL.LU R22, [R1+0x1fc] ;  /* 0x0001fc0001167983 */ /* 0x000f620000300800 */
[----:B------:R-:W-:Y:S02]  /*9c60*/  ISETP.GT.U32.AND P6, PT, R0, R5, PT ;  /* 0x000000050000720c */ /* 0x000fe40003fc4070 */
[----:B---3--:R-:W-:Y:S01]  /*9c70*/  IABS R26, R19 ;  /* 0x00000013001a7213 */ /* 0x008fe20000000000 */
[----:B------:R1:W-:Y:S04]  /*9c80*/  STL [R1+0xa0], R7 ;  /* 0x0000a00701007387 */ /* 0x0003e80000100800 */
[----:B------:R-:W3:Y:S06]  /*9c90*/  LDL.LU R20, [R1+0x200] ;  /* 0x0002000001147983 */ /* 0x000eec0000300800 */
[----:B------:R-:W-:Y:S01]  /*9ca0*/  @!P6 IMAD.IADD R5, R5, 0x1, -R0 ;  /* 0x000000010505e824 */ /* 0x000fe200078e0a00 */
[----:B------:R-:W-:-:S02]  /*9cb0*/  ISETP.GE.AND P6, PT, R19, RZ, PT ;  /* 0x000000ff1300720c */ /* 0x000fc40003fc6270 */
[----:B------:R-:W3:Y:S01]  /*9cc0*/  LDL.LU R19, [R1+0x204] ;  /* 0x0002040001137983 */ /* 0x000ee20000300800 */
[----:B------:R-:W-:Y:S01]  /*9cd0*/  IABS R12, R24 ;  /* 0x00000018000c7213 */ /* 0x000fe20000000000 */
[----:B------:R-:W-:-:S04]  /*9ce0*/  IMAD.HI.U32 R8, R11, R13, RZ ;  /* 0x0000000d0b087227 */ /* 0x000fc800078e00ff */
[----:B------:R-:W-:-:S04]  /*9cf0*/  IMAD.HI.U32 R9, R11, R12, RZ ;  /* 0x0000000c0b097227 */ /* 0x000fc800078e00ff */
[----:B------:R-:W-:Y:S02]  /*9d00*/  IMAD.MOV R8, RZ, RZ, -R8 ;  /* 0x000000ffff087224 */ /* 0x000fe400078e0a08 */
[----:B------:R-:W-:Y:S02]  /*9d10*/  IMAD.MOV R9, RZ, RZ, -R9 ;  /* 0x000000ffff097224 */ /* 0x000fe400078e0a09 */
[C---:B------:R-:W-:Y:S02]  /*9d20*/  IMAD R4, R0.reuse, R8, R13 ;  /* 0x0000000800047224 */ /* 0x040fe400078e020d */
[----:B------:R-:W-:-:S03]  /*9d30*/  IMAD R17, R0, R9, R12 ;  /* 0x0000000900117224 */ /* 0x000fc600078e020c */
[C---:B------:R-:W-:Y:S02]  /*9d40*/  ISETP.GT.U32.AND P4, PT, R0.reuse, R4, PT ;  /* 0x000000040000720c */ /* 0x040fe40003f84070 */
[----:B------:R-:W-:Y:S01]  /*9d50*/  ISETP.GT.U32.AND P2, PT, R0, R17, PT ;  /* 0x000000110000720c */ /* 0x000fe20003f44070 */
[----:B0-----:R-:W-:-:S10]  /*9d60*/  IMAD.HI.U32 R6, R11, R26, RZ ;  /* 0x0000001a0b067227 */ /* 0x001fd400078e00ff */
[--C-:B------:R-:W-:Y:S02]  /*9d70*/  @!P4 IMAD.IADD R4, R4, 0x1, -R0.reuse ;  /* 0x000000010404c824 */ /* 0x100fe400078e0a00 */
[----:B------:R-:W-:-:S03]  /*9d80*/  @!P2 IMAD.IADD R17, R17, 0x1, -R0 ;  /* 0x000000011111a824 */ /* 0x000fc600078e0a00 */
[C---:B------:R-:W-:Y:S01]  /*9d90*/  ISETP.GT.U32.AND P4, PT, R0.reuse, R4, PT ;  /* 0x000000040000720c */ /* 0x040fe20003f84070 */
[----:B------:R-:W-:Y:S01]  /*9da0*/  IMAD.HI.U32 R2, R11, R21, RZ ;  /* 0x000000150b027227 */ /* 0x000fe200078e00ff */
[----:B------:R-:W-:-:S03]  /*9db0*/  ISETP.GT.U32.AND P2, PT, R0, R17, PT ;  /* 0x000000110000720c */ /* 0x000fc60003f44070 */
[----:B------:R-:W-:Y:S01]  /*9dc0*/  IMAD.MOV R6, RZ, RZ, -R6 ;  /* 0x000000ffff067224 */ /* 0x000fe200078e0a06 */
[----:B------:R-:W-:Y:S01]  /*9dd0*/  IABS R13, R27 ;  /* 0x0000001b000d7213 */ /* 0x000fe20000000000 */
[----:B------:R-:W-:Y:S02]  /*9de0*/  IMAD.MOV R2, RZ, RZ, -R2 ;  /* 0x000000ffff027224 */ /* 0x000fe400078e0a02 */
[C---:B------:R-:W-:Y:S02]  /*9df0*/  IMAD R26, R0.reuse, R6, R26 ;  /* 0x00000006001a7224 */ /* 0x040fe400078e021a */
[----:B------:R-:W-:Y:S02]  /*9e00*/  IMAD R21, R0, R2, R21 ;  /* 0x0000000200157224 */ /* 0x000fe400078e0215 */
[----:B------:R-:W-:Y:S01]  /*9e10*/  @!P4 IMAD.IADD R4, R4, 0x1, -R0 ;  /* 0x000000010404c824 */ /* 0x000fe200078e0a00 */
[----:B------:R-:W-:Y:S01]  /*9e20*/  ISETP.GT.U32.AND P4, PT, R0, R26, PT ;  /* 0x0000001a0000720c */ /* 0x000fe20003f84070 */
[----:B------:R-:W-:-:S04]  /*9e30*/  IMAD.HI.U32 R6, R11, R13, RZ ;  /* 0x0000000d0b067227 */ /* 0x000fc800078e00ff */
[----:B------:R-:W-:Y:S01]  /*9e40*/  @!P2 IMAD.IADD R17, R17, 0x1, -R0 ;  /* 0x000000011111a824 */ /* 0x000fe200078e0a00 */
[----:B----4-:R-:W-:Y:S01]  /*9e50*/  IABS R12, R23 ;  /* 0x00000017000c7213 */ /* 0x010fe20000000000 */
[----:B------:R-:W-:Y:S01]  /*9e60*/  IMAD.MOV R6, RZ, RZ, -R6 ;  /* 0x000000ffff067224 */ /* 0x000fe200078e0a06 */
[----:B------:R-:W-:-:S03]  /*9e70*/  ISETP.GT.U32.AND P2, PT, R0, R21, PT ;  /* 0x000000150000720c */ /* 0x000fc60003f44070 */
[----:B------:R-:W-:-:S04]  /*9e80*/  IMAD.HI.U32 R14, R11, R12, RZ ;  /* 0x0000000c0b0e7227 */ /* 0x000fc800078e00ff */
[----:B------:R-:W-:Y:S02]  /*9e90*/  IMAD R13, R0, R6, R13 ;  /* 0x00000006000d7224 */ /* 0x000fe400078e020d */
[----:B------:R-:W-:Y:S02]  /*9ea0*/  IMAD.MOV R14, RZ, RZ, -R14 ;  /* 0x000000ffff0e7224 */ /* 0x000fe400078e0a0e */
[----:B------:R-:W-:Y:S01]  /*9eb0*/  @!P4 IMAD.IADD R26, R26, 0x1, -R0 ;  /* 0x000000011a1ac824 */ /* 0x000fe200078e0a00 */
[C---:B------:R-:W-:Y:S01]  /*9ec0*/  ISETP.GT.U32.AND P4, PT, R0.reuse, R13, PT ;  /* 0x0000000d0000720c */ /* 0x040fe20003f84070 */
[----:B------:R-:W-:Y:S02]  /*9ed0*/  IMAD R12, R0, R14, R12 ;  /* 0x0000000e000c7224 */ /* 0x000fe400078e020c */
[----:B------:R-:W-:-:S03]  /*9ee0*/  @!P2 IMAD.IADD R21, R21, 0x1, -R0 ;  /* 0x000000011515a824 */ /* 0x000fc600078e0a00 */
[----:B------:R-:W-:Y:S01]  /*9ef0*/  ISETP.GT.U32.AND P2, PT, R0, R12, PT ;  /* 0x0000000c0000720c */ /* 0x000fe20003f44070 */
[----:B------:R-:W-:-:S04]  /*9f00*/  IMAD.MOV.U32 R15, RZ, RZ, R5 ;  /* 0x000000ffff0f7224 */ /* 0x000fc800078e0005 */
[----:B------:R-:W-:Y:S02]  /*9f10*/  @!P1 IMAD.MOV R15, RZ, RZ, -R15 ;  /* 0x000000ffff0f9224 */ /* 0x000fe400078e0a0f */
[--C-:B------:R-:W-:Y:S01]  /*9f20*/  @!P4 IMAD.IADD R13, R13, 0x1, -R0.reuse ;  /* 0x000000010d0dc824 */ /* 0x100fe200078e0a00 */
[----:B------:R-:W-:Y:S02]  /*9f30*/  ISETP.GE.AND P0, PT, R24, RZ, PT ;  /* 0x000000ff1800720c */ /* 0x000fe40003f06270 */
[----:B------:R0:W-:Y:S03]  /*9f40*/  STL [R1+0x70], R15 ;  /* 0x0000700f01007387 */ /* 0x0001e60000100800 */
[----:B------:R-:W-:Y:S01]  /*9f50*/  @!P2 IMAD.IADD R12, R12, 0x1, -R0 ;  /* 0x000000010c0ca824 */ /* 0x000fe200078e0a00 */
[C---:B------:R-:W-:Y:S01]  /*9f60*/  ISETP.GT.U32.AND P2, PT, R0.reuse, R13, PT ;  /* 0x0000000d0000720c */ /* 0x040fe20003f44070 */
[----:B------:R-:W4:Y:S01]  /*9f70*/  LDL.LU R24, [R1+0x208] ;  /* 0x0002080001187983 */ /* 0x000f220000300800 */
[C---:B------:R-:W-:Y:S01]  /*9f80*/  ISETP.GT.U32.AND P1, PT, R0.reuse, R21, PT ;  /* 0x000000150000720c */ /* 0x040fe20003f24070 */
[----:B------:R-:W-:Y:S01]  /*9f90*/  @!P5 IMAD.MOV R4, RZ, RZ, -R4 ;  /* 0x000000ffff04d224 */ /* 0x000fe200078e0a04 */
[----:B------:R-:W-:-:S09]  /*9fa0*/  ISETP.GT.U32.AND P5, PT, R0, R12, PT ;  /* 0x0000000c0000720c */ /* 0x000fd20003fa4070 */
[--C-:B------:R-:W-:Y:S02]  /*9fb0*/  @!P2 IMAD.IADD R13, R13, 0x1, -R0.reuse ;  /* 0x000000010d0da824 */ /* 0x100fe400078e0a00 */
[--C-:B------:R-:W-:Y:S01]  /*9fc0*/  @!P1 IMAD.IADD R21, R21, 0x1, -R0.reuse ;  /* 0x0000000115159824 */ /* 0x100fe200078e0a00 */
[----:B------:R-:W-:Y:S01]  /*9fd0*/  ISETP.GT.U32.AND P4, PT, R0, R26, PT ;  /* 0x0000001a0000720c */ /* 0x000fe20003f84070 */
[----:B------:R-:W-:Y:S01]  /*9fe0*/  @!P5 IMAD.IADD R12, R12, 0x1, -R0 ;  /* 0x000000010c0cd824 */ /* 0x000fe200078e0a00 */
[----:B------:R-:W-:Y:S01]  /*9ff0*/  ISETP.GE.AND P5, PT, R27, RZ, PT ;  /* 0x000000ff1b00720c */ /* 0x000fe20003fa6270 */
[----:B------:R-:W-:Y:S01]  /*a000*/  STL [R1+0x78], R4 ;  /* 0x0000780401007387 */ /* 0x000fe20000100800 */
[----:B------:R-:W-:-:S09]  /*a010*/  @!P0 IMAD.MOV R17, RZ, RZ, -R17 ;  /* 0x000000ffff118224 */ /* 0x000fd200078e0a11 */
[----:B------:R-:W-:Y:S02]  /*a020*/  @!P4 IMAD.IADD R26, R26, 0x1, -R0 ;  /* 0x000000011a1ac824 */ /* 0x000fe400078e0a00 */
[----:B------:R-:W-:Y:S02]  /*a030*/  @!P5 IMAD.MOV R13, RZ, RZ, -R13 ;  /* 0x000000ffff0dd224 */ /* 0x000fe400078e0a0d */
[----:B------:R-:W-:Y:S02]  /*a040*/  @!P6 IMAD.MOV R26, RZ, RZ, -R26 ;  /* 0x000000ffff1ae224 */ /* 0x000fe400078e0a1a */
[----:B------:R-:W-:Y:S01]  /*a050*/  @!P3 IMAD.MOV R21, RZ, RZ, -R21 ;  /* 0x000000ffff15b224 */ /* 0x000fe200078e0a15 */
[----:B--2---:R-:W-:Y:S02]  /*a060*/  IABS R8, R28 ;  /* 0x0000001c00087213 */ /* 0x004fe40000000000 */
[----:B------:R-:W-:-:S03]  /*a070*/  IABS R9, R29 ;  /* 0x0000001d00097213 */ /* 0x000fc60000000000 */
[----:B------:R-:W-:-:S04]  /*a080*/  IMAD.HI.U32 R6, R11, R8, RZ ;  /* 0x000000080b067227 */ /* 0x000fc800078e00ff */
[----:B------:R-:W-:Y:S02]  /*a090*/  IMAD.MOV R6, RZ, RZ, -R6 ;  /* 0x000000ffff067224 */ /* 0x000fe400078e0a06 */
[----:B-1----:R-:W-:-:S04]  /*a0a0*/  IMAD.HI.U32 R7, R11, R9, RZ ;  /* 0x000000090b077227 */ /* 0x002fc800078e00ff */
[----:B------:R-:W-:Y:S02]  /*a0b0*/  IMAD R8, R0, R6, R8 ;  /* 0x0000000600087224 */ /* 0x000fe400078e0208 */
[----:B------:R-:W-:-:S03]  /*a0c0*/  IMAD.MOV R7, RZ, RZ, -R7 ;  /* 0x000000ffff077224 */ /* 0x000fc600078e0a07 */
[C---:B------:R-:W-:Y:S01]  /*a0d0*/  ISETP.GT.U32.AND P2, PT, R0.reuse, R8, PT ;  /* 0x000000080000720c */ /* 0x040fe20003f44070 */
[----:B------:R-:W-:Y:S01]  /*a0e0*/  IMAD R9, R0, R7, R9 ;  /* 0x0000000700097224 */ /* 0x000fe200078e0209 */
[----:B------:R-:W-:-:S04]  /*a0f0*/  IABS R2, R3 ;  /* 0x0000000300027213 */ /* 0x000fc80000000000 */
[----:B------:R-:W-:Y:S02]  /*a100*/  ISETP.GT.U32.AND P1, PT, R0, R9, PT ;  /* 0x000000090000720c */ /* 0x000fe40003f24070 */
[----:B-----5:R-:W-:Y:S01]  /*a110*/  IABS R5, R22 ;  /* 0x0000001600057213 */ /* 0x020fe20000000000 */
[----:B------:R-:W-:-:S04]  /*a120*/  IMAD.HI.U32 R10, R11, R2, RZ ;  /* 0x000000020b0a7227 */ /* 0x000fc800078e00ff */
[----:B0-----:R-:W-:-:S04]  /*a130*/  IMAD.HI.U32 R15, R11, R5, RZ ;  /* 0x000000050b0f7227 */ /* 0x001fc800078e00ff */
[----:B------:R-:W-:Y:S01]  /*a140*/  @!P2 IMAD.IADD R8, R8, 0x1, -R0 ;  /* 0x000000010808a824 */ /* 0x000fe200078e0a00 */
[----:B------:R-:W-:Y:S01]  /*a150*/  ISETP.GE.AND P2, PT, R3, RZ, PT ;  /* 0x000000ff0300720c */ /* 0x000fe20003f46270 */
[----:B------:R-:W-:Y:S01]  /*a160*/  IMAD.MOV R10, RZ, RZ, -R10 ;  /* 0x000000ffff0a7224 */ /* 0x000fe200078e0a0a */
[----:B------:R-:W2:Y:S01]  /*a170*/  LDL.LU R3, [R1+0x20c] ;  /* 0x00020c0001037983 */ /* 0x000ea20000300800 */
[----:B------:R-:W-:Y:S01]  /*a180*/  IMAD.MOV R15, RZ, RZ, -R15 ;  /* 0x000000ffff0f7224 */ /* 0x000fe200078e0a0f */
[----:B------:R-:W-:Y:S01]  /*a190*/  IABS R6, R25 ;  /* 0x0000001900067213 */ /* 0x000fe20000000000 */
[C---:B------:R-:W-:Y:S02]  /*a1a0*/  IMAD R2, R0.reuse, R10, R2 ;  /* 0x0000000a00027224 */ /* 0x040fe400078e0202 */
[----:B------:R-:W-:Y:S01]  /*a1b0*/  @!P1 IMAD.IADD R9, R9, 0x1, -R0 ;  /* 0x0000000109099824 */ /* 0x000fe200078e0a00 */
[----:B------:R-:W-:Y:S01]  /*a1c0*/  ISETP.GE.AND P1, PT, R23, RZ, PT ;  /* 0x000000ff1700720c */ /* 0x000fe20003f26270 */
[C---:B------:R-:W-:Y:S01]  /*a1d0*/  IMAD R5, R0.reuse, R15, R5 ;  /* 0x0000000f00057224 */ /* 0x040fe200078e0205 */
[----:B------:R-:W-:Y:S01]  /*a1e0*/  ISETP.GT.U32.AND P4, PT, R0, R2, PT ;  /* 0x000000020000720c */ /* 0x000fe20003f84070 */
[----:B------:R-:W-:-:S03]  /*a1f0*/  IMAD.HI.U32 R10, R11, R6, RZ ;  /* 0x000000060b0a7227 */ /* 0x000fc600078e00ff */
[C---:B------:R-:W-:Y:S01]  /*a200*/  ISETP.GT.U32.AND P5, PT, R0.reuse, R5, PT ;  /* 0x000000050000720c */ /* 0x040fe20003fa4070 */
[----:B------:R-:W-:Y:S01]  /*a210*/  IMAD.MOV R10, RZ, RZ, -R10 ;  /* 0x000000ffff0a7224 */ /* 0x000fe200078e0a0a */
[----:B------:R-:W-:Y:S03]  /*a220*/  STL [R1+0x5214], R17 ;  /* 0x0052141101007387 */ /* 0x000fe60000100800 */
[----:B------:R-:W-:Y:S01]  /*a230*/  IMAD R6, R0, R10, R6 ;  /* 0x0000000a00067224 */ /* 0x000fe200078e0206 */
[----:B------:R-:W-:Y:S01]  /*a240*/  STL [R1+0x521c], R26 ;  /* 0x00521c1a01007387 */ /* 0x000fe20000100800 */
[----:B------:R-:W-:Y:S02]  /*a250*/  @!P1 IMAD.MOV R12, RZ, RZ, -R12 ;  /* 0x000000ffff0c9224 */ /* 0x000fe400078e0a0c */
[--C-:B------:R-:W-:Y:S01]  /*a260*/  @!P4 IMAD.IADD R2, R2, 0x1, -R0.reuse ;  /* 0x000000010202c824 */ /* 0x100fe200078e0a00 */
[----:B------:R-:W-:Y:S01]  /*a270*/  ISETP.GT.U32.AND P4, PT, R0, R6, PT ;  /* 0x000000060000720c */ /* 0x000fe20003f84070 */
[----:B------:R-:W-:Y:S02]  /*a280*/  STL [R1+0x5220], R21 ;  /* 0x0052201501007387 */ /* 0x000fe40000100800 */
[----:B------:R-:W-:-:S02]  /*a290*/  @!P5 IMAD.IADD R5, R5, 0x1, -R0 ;  /* 0x000000010505d824 */ /* 0x000fc400078e0a00 */
[----:B------:R-:W5:Y:S01]  /*a2a0*/  LDL.LU R23, [R1+0x210] ;  /* 0x0002100001177983 */ /* 0x000f620000300800 */
[----:B------:R-:W-:-:S03]  /*a2b0*/  ISETP.GE.AND P5, PT, R22, RZ, PT ;  /* 0x000000ff1600720c */ /* 0x000fc60003fa6270 */
[----:B------:R0:W-:Y:S01]  /*a2c0*/  STL [R1+0x40], R13 ;  /* 0x0000400d01007387 */ /* 0x0001e20000100800 */
[----:B------:R-:W-:-:S03]  /*a2d0*/  ISETP.GT.U32.AND P0, PT, R0, R2, PT ;  /* 0x000000020000720c */ /* 0x000fc60003f04070 */
[----:B------:R1:W-:Y:S01]  /*a2e0*/  STL [R1+0x44], R12 ;  /* 0x0000440c01007387 */ /* 0x0003e20000100800 */
[----:B------:R-:W-:-:S03]  /*a2f0*/  ISETP.GT.U32.AND P3, PT, R0, R8, PT ;  /* 0x000000080000720c */ /* 0x000fc60003f64070 */
[----:B------:R-:W5:Y:S01]  /*a300*/  LDL.LU R22, [R1+0x214] ;  /* 0x0002140001167983 */ /* 0x000f620000300800 */
[----:B------:R-:W-:Y:S01]  /*a310*/  @!P4 IMAD.IADD R6, R6, 0x1, -R0 ;  /* 0x000000010606c824 */ /* 0x000fe200078e0a00 */
[----:B------:R-:W-:-:S04]  /*a320*/  ISETP.GT.U32.AND P4, PT, R0, R9, PT ;  /* 0x000000090000720c */ /* 0x000fc80003f84070 */
[----:B------:R-:W-:Y:S01]  /*a330*/  @!P0 IMAD.IADD R2, R2, 0x1, -R0 ;  /* 0x0000000102028824 */ /* 0x000fe200078e0a00 */
[----:B------:R-:W-:-:S03]  /*a340*/  ISETP.GE.AND P0, PT, R29, RZ, PT ;  /* 0x000000ff1d00720c */ /* 0x000fc60003f06270 */
[----:B------:R-:W-:Y:S01]  /*a350*/  @!P3 IMAD.IADD R8, R8, 0x1, -R0 ;  /* 0x000000010808b824 */ /* 0x000fe200078e0a00 */
[----:B------:R-:W-:Y:S01]  /*a360*/  ISETP.GE.AND P3, PT, R28, RZ, PT ;  /* 0x000000ff1c00720c */ /* 0x000fe20003f66270 */
[----:B0-----:R-:W-:-:S03]  /*a370*/  IMAD.MOV.U32 R13, RZ, RZ, R2 ;  /* 0x000000ffff0d7224 */ /* 0x001fc600078e0002 */
[----:B------:R-:W-:Y:S02]  /*a380*/  @!P4 IMAD.IADD R9, R9, 0x1, -R0 ;  /* 0x000000010909c824 */ /* 0x000fe400078e0a00 */
[----:B------:R-:W-:-:S03]  /*a390*/  @!P2 IMAD.MOV R13, RZ, RZ, -R13 ;  /* 0x000000ffff0da224 */ /* 0x000fc600078e0a0d */
[----:B------:R-:W-:-:S04]  /*a3a0*/  @!P0 IMAD.MOV R9, RZ, RZ, -R9 ;  /* 0x000000ffff098224 */ /* 0x000fc800078e0a09 */
[----:B------:R-:W-:Y:S01]  /*a3b0*/  @!P3 IMAD.MOV R8, RZ, RZ, -R8 ;  /* 0x000000ffff08b224 */ /* 0x000fe200078e0a08 */
[----:B------:R-:W-:Y:S01]  /*a3c0*/  STL [R1+0x50], R13 ;  /* 0x0000500d01007387 */ /* 0x000fe20000100800 */
[----:B---3--:R-:W-:Y:S02]  /*a3d0*/  IABS R4, R19 ;  /* 0x0000001300047213 */ /* 0x008fe40000000000 */
[----:B------:R-:W-:Y:S01]  /*a3e0*/  ISETP.GE.AND P3, PT, R19, RZ, PT ;  /* 0x000000ff1300720c */ /* 0x000fe20003f66270 */
[----:B------:R2:W-:Y:S04]  /*a3f0*/  STL [R1+0x58], R9 ;  /* 0x0000580901007387 */ /* 0x0005e80000100800 */
[----:B------:R5:W-:Y:S04]  /*a400*/  STL [R1+0x60], R8 ;  /* 0x0000600801007387 */ /* 0x000be80000100800 */
[----:B------:R-:W3:Y:S01]  /*a410*/  LDL.LU R19, [R1+0x218] ;  /* 0x0002180001137983 */ /* 0x000ee20000300800 */
[----:B------:R-:W-:Y:S01]  /*a420*/  IABS R7, R20 ;  /* 0x0000001400077213 */ /* 0x000fe20000000000 */
[----:B------:R-:W-:-:S04]  /*a430*/  IMAD.HI.U32 R10, R11, R4, RZ ;  /* 0x000000040b0a7227 */ /* 0x000fc800078e00ff */
[----:B------:R-:W-:-:S04]  /*a440*/  IMAD.HI.U32 R14, R11, R7, RZ ;  /* 0x000000070b0e7227 */ /* 0x000fc800078e00ff */
[----:B------:R-:W-:Y:S01]  /*a450*/  IMAD.MOV R14, RZ, RZ, -R14 ;  /* 0x000000ffff0e7224 */ /* 0x000fe200078e0a0e */
[C---:B------:R-:W-:Y:S01]  /*a460*/  ISETP.GT.U32.AND P6, PT, R0.reuse, R6, PT ;  /* 0x000000060000720c */ /* 0x040fe20003fc4070 */
[----:B------:R-:W-:Y:S02]  /*a470*/  IMAD.MOV R10, RZ, RZ, -R10 ;  /* 0x000000ffff0a7224 */ /* 0x000fe400078e0a0a */
[C---:B------:R-:W-:Y:S02]  /*a480*/  IMAD R7, R0.reuse, R14, R7 ;  /* 0x0000000e00077224 */ /* 0x040fe400078e0207 */
[----:B------:R-:W-:-:S03]  /*a490*/  IMAD R4, R0, R10, R4 ;  /* 0x0000000a00047224 */ /* 0x000fc600078e0204 */
[C---:B------:R-:W-:Y:S02]  /*a4a0*/  ISETP.GT.U32.AND P1, PT, R0.reuse, R7, PT ;  /* 0x000000070000720c */ /* 0x040fe40003f24070 */
[----:B------:R-:W-:Y:S02]  /*a4b0*/  ISETP.GT.U32.AND P4, PT, R0, R4, PT ;  /* 0x000000040000720c */ /* 0x000fe40003f84070 */
[----:B----4-:R-:W-:Y:S01]  /*a4c0*/  IABS R10, R24 ;  /* 0x00000018000a7213 */ /* 0x010fe20000000000 */
[----:B------:R-:W-:Y:S01]  /*a4d0*/  @!P6 IMAD.IADD R6, R6, 0x1, -R0 ;  /* 0x000000010606e824 */ /* 0x000fe200078e0a00 */
[----:B------:R-:W-:-:S03]  /*a4e0*/  ISETP.GE.AND P6, PT, R25, RZ, PT ;  /* 0x000000ff1900720c */ /* 0x000fc60003fc6270 */
[----:B-1----:R-:W-:Y:S01]  /*a4f0*/  IMAD.HI.U32 R12, R11, R10, RZ ;  /* 0x0000000a0b0c7227 */ /* 0x002fe200078e00ff */
[----:B------:R-:W-:-:S03]  /*a500*/  ISETP.GT.U32.AND P2, PT, R0, R5, PT ;  /* 0x000000050000720c */ /* 0x000fc60003f44070 */
[----:B------:R-:W-:Y:S02]  /*a510*/  IMAD.MOV R12, RZ, RZ, -R12 ;  /* 0x000000ffff0c7224 */ /* 0x000fe400078e0a0c */
[----:B------:R-:W-:Y:S02]  /*a520*/  @!P1 IMAD.IADD R7, R7, 0x1, -R0 ;  /* 0x0000000107079824 */ /* 0x000fe400078e0a00 */
[----:B------:R-:W-:Y:S02]  /*a530*/  IMAD R2, R0, R12, R10 ;  /* 0x0000000c00027224 */ /* 0x000fe400078e020a */
[----:B------:R-:W-:Y:S01]  /*a540*/  @!P4 IMAD.IADD R4, R4, 0x1, -R0 ;  /* 0x000000010404c824 */ /* 0x000fe200078e0a00 */
[----:B------:R-:W-:Y:S01]  /*a550*/  ISETP.GT.U32.AND P4, PT, R0, R7, PT ;  /* 0x000000070000720c */ /* 0x000fe20003f84070 */
[----:B------:R-:W-:-:S04]  /*a560*/  IMAD.MOV.U32 R10, RZ, RZ, R6 ;  /* 0x000000ffff0a7224 */ /* 0x000fc800078e0006 */
[----:B------:R-:W-:Y:S02]  /*a570*/  @!P6 IMAD.MOV R10, RZ, RZ, -R10 ;  /* 0x000000ffff0ae224 */ /* 0x000fe400078e0a0a */
[--C-:B------:R-:W-:Y:S01]  /*a580*/  @!P2 IMAD.IADD R5, R5, 0x1, -R0.reuse ;  /* 0x000000010505a824 */ /* 0x100fe200078e0a00 */
[----:B------:R-:W-:Y:S02]  /*a590*/  ISETP.GE.AND P2, PT, R24, RZ, PT ;  /* 0x000000ff1800720c */ /* 0x000fe40003f46270 */
[----:B------:R0:W-:Y:S04]  /*a5a0*/  STL [R1+0x68], R10 ;  /* 0x0000680a01007387 */ /* 0x0001e80000100800 */
[----:B------:R-:W4:Y:S01]  /*a5b0*/  LDL.LU R24, [R1+0x21c] ;  /* 0x00021c0001187983 */ /* 0x000f220000300800 */
[----:B------:R-:W-:Y:S01]  /*a5c0*/  @!P4 IMAD.IADD R7, R7, 0x1, -R0 ;  /* 0x000000010707c824 */ /* 0x000fe200078e0a00 */
[----:B------:R-:W-:-:S02]  /*a5d0*/  ISETP.GE.AND P1, PT, R20, RZ, PT ;  /* 0x000000ff1400720c */ /* 0x000fc40003f26270 */
[----:B------:R-:W-:Y:S01]  /*a5e0*/  ISETP.GT.U32.AND P6, PT, R0, R2, PT ;  /* 0x000000020000720c */ /* 0x000fe20003fc4070 */
[----:B------:R-:W-:-:S04]  /*a5f0*/  IMAD.MOV.U32 R12, RZ, RZ, R5 ;  /* 0x000000ffff0c7224 */ /* 0x000fc800078e0005 */
[----:B------:R-:W-:-:S06]  /*a600*/  @!P5 IMAD.MOV R12, RZ, RZ, -R12 ;  /* 0x000000ffff0cd224 */ /* 0x000fcc00078e0a0c */
[----:B------:R-:W-:Y:S02]  /*a610*/  @!P1 IMAD.MOV R7, RZ, RZ, -R7 ;  /* 0x000000ffff079224 */ /* 0x000fe400078e0a07 */
[----:B------:R-:W-:Y:S01]  /*a620*/  @!P6 IMAD.IADD R2, R2, 0x1, -R0 ;  /* 0x000000010202e824 */ /* 0x000fe200078e0a00 */
[----:B------:R-:W-:-:S13]  /*a630*/  ISETP.GT.U32.AND P0, PT, R0, R4, PT ;  /* 0x000000040000720c */ /* 0x000fda0003f04070 */
[----:B------:R-:W-:-:S04]  /*a640*/  @!P0 IMAD.IADD R4, R4, 0x1, -R0 ;  /* 0x0000000104048824 */ /* 0x000fc800078e0a00 */
[----:B------:R-:W-:Y:S01]  /*a650*/  @!P3 IMAD.MOV R4, RZ, RZ, -R4 ;  /* 0x000000ffff04b224 */ /* 0x000fe200078e0a04 */
[----:B--2---:R-:W-:Y:S02]  /*a660*/  IABS R9, R3 ;  /* 0x0000000300097213 */ /* 0x004fe40000000000 */
[----:B------:R-:W-:Y:S02]  /*a670*/  ISETP.GE.AND P4, PT, R3, RZ, PT ;  /* 0x000000ff0300720c */ /* 0x000fe40003f86270 */
[----:B------:R-:W2:Y:S04]  /*a680*/  LDL.LU R3, [R1+0x220] ;  /* 0x0002200001037983 */ /* 0x000ea80000300800 */
[----:B------:R-:W-:Y:S01]  /*a690*/  STL [R1+0x64], R12 ;  /* 0x0000640c01007387 */ /* 0x000fe20000100800 */
[----:B-----5:R-:W-:-:S02]  /*a6a0*/  IABS R8, R22 ;  /* 0x0000001600087213 */ /* 0x020fc40000000000 */
[----:B------:R-:W-:Y:S02]  /*a6b0*/  ISETP.GE.AND P6, PT, R22, RZ, PT ;  /* 0x000000ff1600720c */ /* 0x000fe40003fc6270 */
[----:B------:R-:W5:Y:S04]  /*a6c0*/  LDL.LU R22, [R1+0x224] ;  /* 0x0002240001167983 */ /* 0x000f680000300800 */
[----:B------:R-:W-:Y:S04]  /*a6d0*/  STL [R1+0x5c], R7 ;  /* 0x00005c0701007387 */ /* 0x000fe80000100800 */
[----:B------:R-:W5:Y:S01]  /*a6e0*/  LDL.LU R20, [R1+0x228] ;  /* 0x0002280001147983 */ /* 0x000f620000300800 */
[----:B------:R-:W-:-:S05]  /*a6f0*/  IABS R6, R23 ;  /* 0x0000001700067213 */ /* 0x000fca0000000000 */
[----:B------:R-:W-:-:S04]  /*a700*/  IMAD.HI.U32 R5, R11, R6, RZ ;  /* 0x000000060b057227 */ /* 0x000fc800078e00ff */
[----:B------:R-:W-:Y:S01]  /*a710*/  IMAD.MOV R5, RZ, RZ, -R5 ;  /* 0x000000ffff057224 */ /* 0x000fe200078e0a05 */
[----:B------:R-:W-:Y:S03]  /*a720*/  STL [R1+0x158], R4 ;  /* 0x0001580401007387 */ /* 0x000fe60000100800 */
[C---:B------:R-:W-:Y:S01]  /*a730*/  IMAD R6, R0.reuse, R5, R6 ;  /* 0x0000000500067224 */ /* 0x040fe200078e0206 */
[----:B---3--:R-:W-:Y:S02]  /*a740*/  ISETP.GE.AND P3, PT, R19, RZ, PT ;  /* 0x000000ff1300720c */ /* 0x008fe40003f66270 */
[----:B------:R-:W-:Y:S02]  /*a750*/  IABS R5, R19 ;  /* 0x0000001300057213 */ /* 0x000fe40000000000 */
[----:B------:R-:W3:Y:S01]  /*a760*/  LDL.LU R19, [R1+0x22c] ;  /* 0x00022c0001137983 */ /* 0x000ee20000300800 */
[----:B0-----:R-:W-:Y:S01]  /*a770*/  IMAD.HI.U32 R10, R11, R9, RZ ;  /* 0x000000090b0a7227 */ /* 0x001fe200078e00ff */
[----:B------:R-:W-:-:S02]  /*a780*/  ISETP.GT.U32.AND P5, PT, R0, R2, PT ;  /* 0x000000020000720c */ /* 0x000fc40003fa4070 */
[----:B------:R-:W-:Y:S01]  /*a790*/  ISETP.GE.AND P0, PT, R23, RZ, PT ;  /* 0x000000ff1700720c */ /* 0x000fe20003f06270 */
[----:B------:R-:W-:Y:S01]  /*a7a0*/  IMAD.MOV R10, RZ, RZ, -R10 ;  /* 0x000000ffff0a7224 */ /* 0x000fe200078e0a0a */
[----:B------:R-:W3:Y:S03]  /*a7b0*/  LDL.LU R16, [R1+0x230] ;  /* 0x0002300001107983 */ /* 0x000ee60000300800 */
[----:B------:R-:W-:Y:S01]  /*a7c0*/  IMAD R9, R0, R10, R9 ;  /* 0x0000000a00097224 */ /* 0x000fe200078e0209 */
[----:B------:R-:W3:Y:S01]  /*a7d0*/  LDL.LU R28, [R1+0x234] ;  /* 0x00023400011c7983 */ /* 0x000ee20000300800 */
[----:B------:R-:W-:-:S03]  /*a7e0*/  IMAD.HI.U32 R10, R11, R8, RZ ;  /* 0x000000080b0a7227 */ /* 0x000fc600078e00ff */
[----:B------:R-:W-:Y:S01]  /*a7f0*/  ISETP.GT.U32.AND P1, PT, R0, R9, PT ;  /* 0x000000090000720c */ /* 0x000fe20003f24070 */
[----:B------:R-:W-:Y:S01]  /*a800*/  @!P5 IMAD.IADD R2, R2, 0x1, -R0 ;  /* 0x000000010202d824 */ /* 0x000fe200078e0a00 */
[C---:B------:R-:W-:Y:S01]  /*a810*/  ISETP.GT.U32.AND P5, PT, R0.reuse, R6, PT ;  /* 0x000000060000720c */ /* 0x040fe20003fa4070 */
[----:B------:R-:W-:Y:S02]  /*a820*/  IMAD.MOV R10, RZ, RZ, -R10 ;  /* 0x000000ffff0a7224 */ /* 0x000fe400078e0a0a */
[----:B------:R-:W-:Y:S02]  /*a830*/  IMAD.MOV.U32 R14, RZ, RZ, R2 ;  /* 0x000000ffff0e7224 */ /* 0x000fe400078e0002 */
[----:B------:R-:W-:Y:S02]  /*a840*/  IMAD R8, R0, R10, R8 ;  /* 0x0000000a00087224 */ /* 0x000fe400078e0208 */
[----:B------:R-:W-:-:S03]  /*a850*/  @!P2 IMAD.MOV R14, RZ, RZ, -R14 ;  /* 0x000000ffff0ea224 */ /* 0x000fc600078e0a0e */
[----:B------:R-:W-:Y:S01]  /*a860*/  ISETP.GT.U32.AND P2, PT, R0, R8, PT ;  /* 0x000000080000720c */ /* 0x000fe20003f44070 */
[--C-:B------:R-:W-:Y:S02]  /*a870*/  @!P1 IMAD.IADD R9, R9, 0x1, -R0.reuse ;  /* 0x0000000109099824 */ /* 0x100fe400078e0a00 */
[----:B------:R-:W-:-:S03]  /*a880*/  @!P5 IMAD.IADD R6, R6, 0x1, -R0 ;  /* 0x000000010606d824 */ /* 0x000fc600078e0a00 */
[C---:B------:R-:W-:Y:S02]  /*a890*/  ISETP.GT.U32.AND P1, PT, R0.reuse, R9, PT ;  /* 0x000000090000720c */ /* 0x040fe40003f24070 */
[----:B------:R-:W-:-:S05]  /*a8a0*/  ISETP.GT.U32.AND P5, PT, R0, R6, PT ;  /* 0x000000060000720c */ /* 0x000fca0003fa4070 */
[--C-:B------:R-:W-:Y:S01]  /*a8b0*/  @!P2 IMAD.IADD R8, R8, 0x1, -R0.reuse ;  /* 0x000000010808a824 */ /* 0x100fe200078e0a00 */
[----:B------:R0:W-:Y:S04]  /*a8c0*/  STL [R1+0x144], R14 ;  /* 0x0001440e01007387 */ /* 0x0001e80000100800 */
[----:B------:R-:W-:Y:S01]  /*a8d0*/  ISETP.GT.U32.AND P2, PT, R0, R8, PT ;  /* 0x000000080000720c */ /* 0x000fe20003f44070 */
[--C-:B------:R-:W-:Y:S01]  /*a8e0*/  @!P1 IMAD.IADD R9, R9, 0x1, -R0.reuse ;  /* 0x0000000109099824 */ /* 0x100fe200078e0a00 */
[----:B------:R-:W3:Y:S01]  /*a8f0*/  LDL.LU R27, [R1+0x238] ;  /* 0x00023800011b7983 */ /* 0x000ee20000300800 */
[----:B------:R-:W-:Y:S02]  /*a900*/  @!P5 IMAD.IADD R6, R6, 0x1, -R0 ;  /* 0x000000010606d824 */ /* 0x000fe400078e0a00 */
[----:B------:R-:W-:-:S02]  /*a910*/  IMAD.MOV.U32 R15, RZ, RZ, R9 ;  /* 0x000000ffff0f7224 */ /* 0x000fc400078e0009 */
[----:B0-----:R-:W-:Y:S01]  /*a920*/  IMAD.MOV.U32 R14, RZ, RZ, R6 ;  /* 0x000000ffff0e7224 */ /* 0x001fe200078e0006 */
[----:B----4-:R-:W-:Y:S01]  /*a930*/  IABS R7, R24 ;  /* 0x0000001800077213 */ /* 0x010fe20000000000 */
[----:B------:R-:W-:Y:S02]  /*a940*/  @!P4 IMAD.MOV R15, RZ, RZ, -R15 ;  /* 0x000000ffff0fc224 */ /* 0x000fe400078e0a0f */
[----:B------:R-:W-:Y:S02]  /*a950*/  @!P0 IMAD.MOV R14, RZ, RZ, -R14 ;  /* 0x000000ffff0e8224 */ /* 0x000fe400078e0a0e */
[----:B------:R-:W-:Y:S01]  /*a960*/  IMAD.HI.U32 R12, R11, R7, RZ ;  /* 0x000000070b0c7227 */ /* 0x000fe200078e00ff */
[----:B------:R-:W-:Y:S03]  /*a970*/  STL [R1+0x48], R15 ;  /* 0x0000480f01007387 */ /* 0x000fe60000100800 */
[----:B------:R-:W-:Y:S01]  /*a980*/  @!P2 IMAD.IADD R8, R8, 0x1, -R0 ;  /* 0x000000010808a824 */ /* 0x000fe200078e0a00 */
[----:B------:R-:W-:Y:S01]  /*a990*/  STL [R1+0x110], R14 ;  /* 0x0001100e01007387 */ /* 0x000fe20000100800 */
[----:B------:R-:W-:-:S02]  /*a9a0*/  IMAD.MOV R12, RZ, RZ, -R12 ;  /* 0x000000ffff0c7224 */ /* 0x000fc400078e0a0c */
[----:B------:R-:W-:-:S04]  /*a9b0*/  IMAD.HI.U32 R13, R11, R5, RZ ;  /* 0x000000050b0d7227 */ /* 0x000fc800078e00ff */
[----:B------:R-:W-:Y:S02]  /*a9c0*/  IMAD R7, R0, R12, R7 ;  /* 0x0000000c00077224 */ /* 0x000fe400078e0207 */
[----:B------:R-:W-:-:S03]  /*a9d0*/  IMAD.MOV R13, RZ, RZ, -R13 ;  /* 0x000000ffff0d7224 */ /* 0x000fc600078e0a0d */
[C---:B------:R-:W-:Y:S01]  /*a9e0*/  ISETP.GT.U32.AND P5, PT, R0.reuse, R7, PT ;  /* 0x000000070000720c */ /* 0x040fe20003fa4070 */
[----:B------:R-:W-:-:S05]  /*a9f0*/  IMAD R5, R0, R13, R5 ;  /* 0x0000000d00057224 */ /* 0x000fca00078e0205 */
[----:B------:R-:W-:-:S07]  /*aa00*/  ISETP.GT.U32.AND P1, PT, R0, R5, PT ;  /* 0x000000050000720c */ /* 0x000fce0003f24070 */
[----:B------:R-:W-:-:S06]  /*aa10*/  @!P5 IMAD.IADD R7, R7, 0x1, -R0 ;  /* 0x000000010707d824 */ /* 0x000fcc00078e0a00 */
[----:B------:R-:W-:-:S05]  /*aa20*/  @!P1 IMAD.IADD R5, R5, 0x1, -R0 ;  /* 0x0000000105059824 */ /* 0x000fca00078e0a00 */
[----:B------:R-:W-:Y:S01]  /*aa30*/  ISETP.GT.U32.AND P1, PT, R0, R5, PT ;  /* 0x000000050000720c */ /* 0x000fe20003f24070 */
[----:B------:R-:W-:Y:S01]  /*aa40*/  @!P6 IMAD.MOV R8, RZ, RZ, -R8 ;  /* 0x000000ffff08e224 */ /* 0x000fe200078e0a08 */
[----:B------:R-:W-:-:S11]  /*aa50*/  ISETP.GE.AND P0, PT, R24, RZ, PT ;  /* 0x000000ff1800720c */ /* 0x000fd60003f06270 */
[----:B------:R-:W-:-:S04]  /*aa60*/  @!P1 IMAD.IADD R5, R5, 0x1, -R0 ;  /* 0x0000000105059824 */ /* 0x000fc800078e0a00 */
[----:B------:R-:W-:Y:S01]  /*aa70*/  @!P3 IMAD.MOV R5, RZ, RZ, -R5 ;  /* 0x000000ffff05b224 */ /* 0x000fe200078e0a05 */
[----:B--2---:R-:W-:Y:S02]  /*aa80*/  IABS R4, R3 ;  /* 0x0000000300047213 */ /* 0x004fe40000000000 */
[----:B------:R-:W-:Y:S02]  /*aa90*/  ISETP.GE.AND P2, PT, R3, RZ, PT ;  /* 0x000000ff0300720c */ /* 0x000fe40003f46270 */
[----:B------:R-:W2:Y:S01]  /*aaa0*/  LDL.LU R3, [R1+0x23c] ;  /* 0x00023c0001037983 */ /* 0x000ea20000300800 */
[----:B------:R-:W-:-:S04]  /*aab0*/  IMAD.HI.U32 R2, R11, R4, RZ ;  /* 0x000000040b027227 */ /* 0x000fc800078e00ff */
[----:B------:R-:W-:-:S04]  /*aac0*/  IMAD.MOV R12, RZ, RZ, -R2 ;  /* 0x000000ffff0c7224 */ /* 0x000fc800078e0a02 */
[----:B------:R-:W-:-:S05]  /*aad0*/  IMAD R4, R0, R12, R4 ;  /* 0x0000000c00047224 */ /* 0x000fca00078e0204 */
[----:B------:R-:W-:-:S13]  /*aae0*/  ISETP.GT.U32.AND P4, PT, R0, R4, PT ;  /* 0x000000040000720c */ /* 0x000fda0003f84070 */
[----:B------:R-:W-:Y:S01]  /*aaf0*/  @!P4 IMAD.IADD R4, R4, 0x1, -R0 ;  /* 0x000000010404c824 */ /* 0x000fe200078e0a00 */
[----:B------:R-:W-:Y:S02]  /*ab00*/  ISETP.GT.U32.AND P4, PT, R0, R7, PT ;  /* 0x000000070000720c */ /* 0x000fe40003f84070 */
[----:B-----5:R-:W-:-:S05]  /*ab10*/  IABS R23, R20 ;  /* 0x0000001400177213 */ /* 0x020fca0000000000 */
[----:B------:R-:W-:-:S04]  /*ab20*/  IMAD.HI.U32 R6, R11, R23, RZ ;  /* 0x000000170b067227 */ /* 0x000fc800078e00ff */
[----:B------:R-:W-:-:S04]  /*ab30*/  IMAD.MOV R6, RZ, RZ, -R6 ;  /* 0x000000ffff067224 */ /* 0x000fc800078e0a06 */
[----:B------:R-:W-:Y:S02]  /*ab40*/  IMAD R23, R0, R6, R23 ;  /* 0x0000000600177224 */ /* 0x000fe400078e0217 */
[----:B------:R-:W-:-:S03]  /*ab50*/  @!P4 IMAD.IADD R7, R7, 0x1, -R0 ;  /* 0x000000010707c824 */ /* 0x000fc600078e0a00 */
[----:B------:R-:W-:Y:S01]  /*ab60*/  ISETP.GT.U32.AND P4, PT, R0, R23, PT ;  /* 0x000000170000720c */ /* 0x000fe20003f84070 */
[----:B------:R-:W-:Y:S01]  /*ab70*/  STL [R1+0x114], R8 ;  /* 0x0001140801007387 */ /* 0x000fe20000100800 */
[----:B------:R-:W-:Y:S02]  /*ab80*/  IABS R10, R22 ;  /* 0x00000016000a7213 */ /* 0x000fe40000000000 */
[----:B------:R-:W-:Y:S02]  /*ab90*/  ISETP.GE.AND P1, PT, R22, RZ, PT ;  /* 0x000000ff1600720c */ /* 0x000fe40003f26270 */
[----:B------:R-:W4:Y:S01]  /*aba0*/  LDL.LU R22, [R1+0x240] ;  /* 0x0002400001167983 */ /* 0x000f220000300800 */
[----:B---3--:R-:W-:-:S06]  /*abb0*/  IABS R24, R19 ;  /* 0x0000001300187213 */ /* 0x008fcc0000000000 */
[----:B------:R-:W-:Y:S01]  /*abc0*/  @!P4 IMAD.IADD R23, R23, 0x1, -R0 ;  /* 0x000000011717c824 */ /* 0x000fe200078e0a00 */
[----:B------:R-:W-:Y:S02]  /*abd0*/  ISETP.GE.AND P4, PT, R19, RZ, PT ;  /* 0x000000ff1300720c */ /* 0x000fe40003f86270 */
[----:B------:R-:W3:Y:S01]  /*abe0*/  LDL.LU R19, [R1+0x244] ;  /* 0x0002440001137983 */ /* 0x000ee20000300800 */
[----:B------:R-:W-:-:S03]  /*abf0*/  ISETP.GT.U32.AND P6, PT, R0, R4, PT ;  /* 0x000000040000720c */ /* 0x000fc60003fc4070 */
[----:B------:R0:W-:Y:S02]  /*ac00*/  STL [R1+0xec], R5 ;  /* 0x0000ec0501007387 */ /* 0x0001e40000100800 */
[----:B0-----:R-:W-:-:S08]  /*ac10*/  IMAD.MOV.U32 R5, RZ, RZ, R7 ;  /* 0x000000ffff057224 */ /* 0x001fd000078e0007 */
[----:B------:R-:W-:Y:S02]  /*ac20*/  @!P6 IMAD.IADD R4, R4, 0x1, -R0 ;  /* 0x000000010404e824 */ /* 0x000fe400078e0a00 */
[----:B------:R-:W-:Y:S02]  /*ac30*/  @!P0 IMAD.MOV R5, RZ, RZ, -R5 ;  /* 0x000000ffff058224 */ /* 0x000fe400078e0a05 */
[----:B------:R-:W-:Y:S01]  /*ac40*/  @!P2 IMAD.MOV R4, RZ, RZ, -R4 ;  /* 0x000000ffff04a224 */ /* 0x000fe200078e0a04 */
[----:B------:R-:W-:Y:S02]  /*ac50*/  ISETP.GE.AND P6, PT, R20, RZ, PT ;  /* 0x000000ff1400720c */ /* 0x000fe40003fc6270 */
[----:B------:R0:W-:Y:S04]  /*ac60*/  STL [R1+0xdc], R5 ;  /* 0x0000dc0501007387 */ /* 0x0001e80000100800 */
[----:B------:R-:W5:Y:S04]  /*ac70*/  LDL.LU R29, [R1+0x248] ;  /* 0x00024800011d7983 */ /* 0x000f680000300800 */
[----:B------:R1:W-:Y:S04]  /*ac80*/  STL [R1+0xcc], R4 ;  /* 0x0000cc0401007387 */ /* 0x0003e80000100800 */
[----:B------:R-:W5:Y:S01]  /*ac90*/  LDL.LU R20, [R1+0x24c] ;  /* 0x00024c0001147983 */ /* 0x000f620000300800 */
[----:B------:R-:W-:-:S04]  /*aca0*/  IMAD.MOV.U32 R2, RZ, RZ, R10 ;  /* 0x000000ffff027224 */ /* 0x000fc800078e000a */
[----:B------:R-:W-:-:S04]  /*acb0*/  IMAD.HI.U32 R10, R11, R2, RZ ;  /* 0x000000020b0a7227 */ /* 0x000fc800078e00ff */
[----:B------:R-:W-:-:S04]  /*acc0*/  IMAD.MOV R10, RZ, RZ, -R10 ;  /* 0x000000ffff0a7224 */ /* 0x000fc800078e0a0a */
[----:B------:R-:W-:-:S05]  /*acd0*/  IMAD R2, R0, R10, R2 ;  /* 0x0000000a00027224 */ /* 0x000fca00078e0202 */
[----:B------:R-:W-:Y:S01]  /*ace0*/  ISETP.GT.U32.AND P5, PT, R0, R2, PT ;  /* 0x000000020000720c */ /* 0x000fe20003fa4070 */
[----:B------:R-:W-:-:S12]  /*acf0*/  IMAD.HI.U32 R8, R11, R24, RZ ;  /* 0x000000180b087227 */ /* 0x000fd800078e00ff */
[----:B------:R-:W-:-:S05]  /*ad00*/  @!P5 IMAD.IADD R2, R2, 0x1, -R0 ;  /* 0x000000010202d824 */ /* 0x000fca00078e0a00 */
[----:B------:R-:W-:Y:S01]  /*ad10*/  ISETP.GT.U32.AND P5, PT, R0, R2, PT ;  /* 0x000000020000720c */ /* 0x000fe20003fa4070 */
[----:B------:R-:W-:-:S04]  /*ad20*/  IMAD.MOV R8, RZ, RZ, -R8 ;  /* 0x000000ffff087224 */ /* 0x000fc800078e0a08 */
[----:B------:R-:W-:Y:S01]  /*ad30*/  IMAD R24, R0, R8, R24 ;  /* 0x0000000800187224 */ /* 0x000fe200078e0218 */
[----:B------:R-:W-:-:S07]  /*ad40*/  IABS R25, R16 ;  /* 0x0000001000197213 */ /* 0x000fce0000000000 */
[----:B------:R-:W-:Y:S01]  /*ad50*/  @!P5 IMAD.IADD R2, R2, 0x1, -R0 ;  /* 0x000000010202d824 */ /* 0x000fe200078e0a00 */
[----:B------:R-:W-:Y:S01]  /*ad60*/  ISETP.GT.U32.AND P5, PT, R0, R24, PT ;  /* 0x000000180000720c */ /* 0x000fe20003fa4070 */
[----:B------:R-:W-:Y:S01]  /*ad70*/  IMAD.HI.U32 R9, R11, R25, RZ ;  /* 0x000000190b097227 */ /* 0x000fe200078e00ff */
[----:B------:R-:W-:-:S03]  /*ad80*/  IABS R10, R28 ;  /* 0x0000001c000a7213 */ /* 0x000fc60000000000 */
[----:B------:R-:W-:Y:S01]  /*ad90*/  IMAD.MOV R9, RZ, RZ, -R9 ;  /* 0x000000ffff097224 */ /* 0x000fe200078e0a09 */
[----:B------:R-:W-:Y:S01]  /*ada0*/  IABS R6, R27 ;  /* 0x0000001b00067213 */ /* 0x000fe20000000000 */
[----:B------:R-:W-:-:S04]  /*adb0*/  IMAD.HI.U32 R14, R11, R10, RZ ;  /* 0x0000000a0b0e7227 */ /* 0x000fc800078e00ff */
[----:B------:R-:W-:Y:S02]  /*adc0*/  IMAD R25, R0, R9, R25 ;  /* 0x0000000900197224 */ /* 0x000fe400078e0219 */
[----:B------:R-:W-:Y:S01]  /*add0*/  @!P5 IMAD.IADD R24, R24, 0x1, -R0 ;  /* 0x000000011818d824 */ /* 0x000fe200078e0a00 */
[C---:B------:R-:W-:Y:S01]  /*ade0*/  ISETP.GT.U32.AND P3, PT, R0.reuse, R23, PT ;  /* 0x000000170000720c */ /* 0x040fe20003f64070 */
[----:B------:R-:W-:Y:S01]  /*adf0*/  IMAD.HI.U32 R13, R11, R6, RZ ;  /* 0x000000060b0d7227 */ /* 0x000fe200078e00ff */
[C---:B------:R-:W-:Y:S02]  /*ae00*/  ISETP.GT.U32.AND P0, PT, R0.reuse, R25, PT ;  /* 0x000000190000720c */ /* 0x040fe40003f04070 */
[----:B------:R-:W-:Y:S01]  /*ae10*/  ISETP.GT.U32.AND P5, PT, R0, R24, PT ;  /* 0x000000180000720c */ /* 0x000fe20003fa4070 */
[----:B------:R-:W-:Y:S02]  /*ae20*/  IMAD.MOV R14, RZ, RZ, -R14 ;  /* 0x000000ffff0e7224 */ /* 0x000fe400078e0a0e */
[----:B------:R-:W-:-:S02]  /*ae30*/  IMAD.MOV R13, RZ, RZ, -R13 ;  /* 0x000000ffff0d7224 */ /* 0x000fc400078e0a0d */
[C---:B------:R-:W-:Y:S02]  /*ae40*/  IMAD R10, R0.reuse, R14, R10 ;  /* 0x0000000e000a7224 */ /* 0x040fe400078e020a */
[C---:B------:R-:W-:Y:S02]  /*ae50*/  IMAD R6, R0.reuse, R13, R6 ;  /* 0x0000000d00067224 */ /* 0x040fe400078e0206 */
[----:B------:R-:W-:Y:S01]  /*ae60*/  @!P1 IMAD.MOV R2, RZ, RZ, -R2 ;  /* 0x000000ffff029224 */ /* 0x000fe200078e0a02 */
[C---:B------:R-:W-:Y:S01]  /*ae70*/  ISETP.GT.U32.AND P2, PT, R0.reuse, R10, PT ;  /* 0x0000000a0000720c */ /* 0x040fe20003f44070 */
[--C-:B------:R-:W-:Y:S01]  /*ae80*/  @!P3 IMAD.IADD R23, R23, 0x1, -R0.reuse ;  /* 0x000000011717b824 */ /* 0x100fe200078e0a00 */
[----:B------:R-:W-:Y:S01]  /*ae90*/  ISETP.GT.U32.AND P3, PT, R0, R6, PT ;  /* 0x000000060000720c */ /* 0x000fe20003f64070 */
[--C-:B------:R-:W-:Y:S01]  /*aea0*/  @!P5 IMAD.IADD R24, R24, 0x1, -R0.reuse ;  /* 0x000000011818d824 */ /* 0x100fe200078e0a00 */
[----:B------:R5:W-:Y:S01]  /*aeb0*/  STL [R1+0xc8], R2 ;  /* 0x0000c80201007387 */ /* 0x000be20000100800 */
[----:B------:R-:W-:Y:S01]  /*aec0*/  @!P0 IMAD.IADD R25, R25, 0x1, -R0 ;  /* 0x0000000119198824 */ /* 0x000fe200078e0a00 */
[----:B------:R-:W-:-:S02]  /*aed0*/  ISETP.GE.AND P5, PT, R28, RZ, PT ;  /* 0x000000ff1c00720c */ /* 0x000fc40003fa6270 */
[----:B------:R-:W5:Y:S05]  /*aee0*/  LDL.LU R28, [R1+0x250] ;  /* 0x00025000011c7983 */ /* 0x000f6a0000300800 */
[--C-:B------:R-:W-:Y:S02]  /*aef0*/  @!P2 IMAD.IADD R10, R10, 0x1, -R0.reuse ;  /* 0x000000010a0aa824 */ /* 0x100fe400078e0a00 */
[----:B------:R-:W-:-:S03]  /*af00*/  @!P3 IMAD.IADD R6, R6, 0x1, -R0 ;  /* 0x000000010606b824 */ /* 0x000fc600078e0a00 */
[----:B------:R-:W-:Y:S01]  /*af10*/  ISETP.GT.U32.AND P3, PT, R0, R10, PT ;  /* 0x0000000a0000720c */ /* 0x000fe20003f64070 */
[----:B------:R-:W-:Y:S02]  /*af20*/  @!P4 IMAD.MOV R24, RZ, RZ, -R24 ;  /* 0x000000ffff18c224 */ /* 0x000fe400078e0a18 */
[----:B------:R-:W-:-:S05]  /*af30*/  @!P6 IMAD.MOV R23, RZ, RZ, -R23 ;  /* 0x000000ffff17e224 */ /* 0x000fca00078e0a17 */
[----:B------:R-:W-:Y:S04]  /*af40*/  STL [R1+0x51e8], R23 ;  /* 0x0051e81701007387 */ /* 0x000fe80000100800 */
[----:B------:R-:W-:Y:S01]  /*af50*/  STL [R1+0x51ec], R24 ;  /* 0x0051ec1801007387 */ /* 0x000fe20000100800 */
[----:B------:R-:W-:Y:S01]  /*af60*/  @!P3 IMAD.IADD R10, R10, 0x1, -R0 ;  /* 0x000000010a0ab824 */ /* 0x000fe200078e0a00 */
[----:B------:R-:W-:Y:S02]  /*af70*/  ISETP.GT.U32.AND P6, PT, R0, R25, PT ;  /* 0x000000190000720c */ /* 0x000fe40003fc4070 */
[----:B--2---:R-:W-:-:S05]  /*af80*/  IABS R8, R3 ;  /* 0x0000000300087213 */ /* 0x004fca0000000000 */
[----:B------:R-:W-:-:S04]  /*af90*/  IMAD.HI.U32 R12, R11, R8, RZ ;  /* 0x000000080b0c7227 */ /* 0x000fc800078e00ff */
[----:B------:R-:W-:-:S04]  /*afa0*/  IMAD.MOV R12, RZ, RZ, -R12 ;  /* 0x000000ffff0c7224 */ /* 0x000fc800078e0a0c */
[----:B0-----:R-:W-:-:S05]  /*afb0*/  IMAD R5, R0, R12, R8 ;  /* 0x0000000c00057224 */ /* 0x001fca00078e0208 */
[----:B------:R-:W-:-:S13]  /*afc0*/  ISETP.GT.U32.AND P0, PT, R0, R5, PT ;  /* 0x000000050000720c */ /* 0x000fda0003f04070 */
[----:B------:R-:W-:-:S05]  /*afd0*/  @!P0 IMAD.IADD R5, R5, 0x1, -R0 ;  /* 0x0000000105058824 */ /* 0x000fca00078e0a00 */
[C---:B------:R-:W-:Y:S02]  /*afe0*/  ISETP.GT.U32.AND P4, PT, R0.reuse, R5, PT ;  /* 0x000000050000720c */ /* 0x040fe40003f84070 */
[----:B------:R-:W-:Y:S02]  /*aff0*/  ISETP.GE.AND P3, PT, R3, RZ, PT ;  /* 0x000000ff0300720c */ /* 0x000fe40003f66270 */
[----:B------:R-:W2:Y:S09]  /*b000*/  LDL.LU R3, [R1+0x254] ;  /* 0x0002540001037983 */ /* 0x000eb20000300800 */
[----:B------:R-:W-:Y:S01]  /*b010*/  @!P4 IMAD.IADD R5, R5, 0x1, -R0 ;  /* 0x000000010505c824 */ /* 0x000fe200078e0a00 */
[----:B------:R-:W-:-:S02]  /*b020*/  ISETP.GT.U32.AND P0, PT, R0, R6, PT ;  /* 0x000000060000720c */ /* 0x000fc40003f04070 */
[----:B----4-:R-:W-:Y:S02]  /*b030*/  IABS R9, R22 ;  /* 0x0000001600097213 */ /* 0x010fe40000000000 */
[----:B------:R-:W-:Y:S02]  /*b040*/  ISETP.GE.AND P4, PT, R22, RZ, PT ;  /* 0x000000ff1600720c */ /* 0x000fe40003f86270 */
[----:B------:R-:W4:Y:S01]  /*b050*/  LDL.LU R22, [R1+0x258] ;  /* 0x0002580001167983 */ /* 0x000f220000300800 */
[----:B------:R-:W-:Y:S01]  /*b060*/  IMAD.HI.U32 R8, R11, R9, RZ ;  /* 0x000000090b087227 */ /* 0x000fe200078e00ff */
[----:B---3--:R-:W-:-:S03]  /*b070*/  IABS R7, R19 ;  /* 0x0000001300077213 */ /* 0x008fc60000000000 */
[----:B------:R-:W-:Y:S02]  /*b080*/  IMAD.MOV R8, RZ, RZ, -R8 ;  /* 0x000000ffff087224 */ /* 0x000fe400078e0a08 */
[----:B-1----:R-:W-:-:S04]  /*b090*/  IMAD.HI.U32 R4, R11, R7, RZ ;  /* 0x000000070b047227 */ /* 0x002fc800078e00ff */
[C---:B------:R-:W-:Y:S02]  /*b0a0*/  IMAD R8, R0.reuse, R8, R9 ;  /* 0x0000000800087224 */ /* 0x040fe400078e0209 */
[----:B------:R-:W-:Y:S02]  /*b0b0*/  IMAD.MOV R4, RZ, RZ, -R4 ;  /* 0x000000ffff047224 */ /* 0x000fe400078e0a04 */
[--C-:B------:R-:W-:Y:S01]  /*b0c0*/  @!P6 IMAD.IADD R25, R25, 0x1, -R0.reuse ;  /* 0x000000011919e824 */ /* 0x100fe200078e0a00 */
[C---:B------:R-:W-:Y:S01]  /*b0d0*/  ISETP.GT.U32.AND P6, PT, R0.reuse, R8, PT ;  /* 0x000000080000720c */ /* 0x040fe20003fc4070 */
[----:B------:R-:W-:Y:S02]  /*b0e0*/  IMAD R7, R0, R4, R7 ;  /* 0x0000000400077224 */ /* 0x000fe400078e0207 */
[----:B------:R-:W-:-:S03]  /*b0f0*/  @!P0 IMAD.IADD R6, R6, 0x1, -R0 ;  /* 0x0000000106068824 */ /* 0x000fc600078e0a00 */
[----:B------:R-:W-:Y:S02]  /*b100*/  ISETP.GT.U32.AND P0, PT, R0, R7, PT ;  /* 0x000000070000720c */ /* 0x000fe40003f04070 */
[----:B------:R-:W-:Y:S02]  /*b110*/  ISETP.GE.AND P1, PT, R16, RZ, PT ;  /* 0x000000ff1000720c */ /* 0x000fe40003f26270 */
[----:B------:R-:W-:-:S03]  /*b120*/  ISETP.GE.AND P2, PT, R27, RZ, PT ;  /* 0x000000ff1b00720c */ /* 0x000fc60003f46270 */
[----:B------:R-:W-:Y:S02]  /*b130*/  @!P6 IMAD.IADD R8, R8, 0x1, -R0 ;  /* 0x000000010808e824 */ /* 0x000fe400078e0a00 */
[----:B------:R-:W-:-:S04]  /*b140*/  IMAD.MOV.U32 R14, RZ, RZ, R10 ;  /* 0x000000ffff0e7224 */ /* 0x000fc800078e000a */
[----:B------:R-:W-:Y:S01]  /*b150*/  @!P0 IMAD.IADD R7, R7, 0x1, -R0 ;  /* 0x0000000107078824 */ /* 0x000fe200078e0a00 */
[----:B------:R-:W-:Y:S01]  /*b160*/  ISETP.GT.U32.AND P0, PT, R0, R8, PT ;  /* 0x000000080000720c */ /* 0x000fe20003f04070 */
[----:B------:R-:W-:Y:S02]  /*b170*/  @!P1 IMAD.MOV R25, RZ, RZ, -R25 ;  /* 0x000000ffff199224 */ /* 0x000fe400078e0a19 */
[----:B------:R-:W-:Y:S01]  /*b180*/  @!P5 IMAD.MOV R14, RZ, RZ, -R14 ;  /* 0x000000ffff0ed224 */ /* 0x000fe200078e0a0e */
[----:B------:R-:W-:Y:S01]  /*b190*/  ISETP.GE.AND P6, PT, R19, RZ, PT ;  /* 0x000000ff1300720c */ /* 0x000fe20003fc6270 */
[----:B------:R-:W-:Y:S01]  /*b1a0*/  @!P2 IMAD.MOV R6, RZ, RZ, -R6 ;  /* 0x000000ffff06a224 */ /* 0x000fe200078e0a06 */
[----:B------:R-:W-:Y:S01]  /*b1b0*/  STL [R1+0x51f0], R25 ;  /* 0x0051f01901007387 */ /* 0x000fe20000100800 */
[----:B------:R-:W-:-:S03]  /*b1c0*/  @!P3 IMAD.MOV R5, RZ, RZ, -R5 ;  /* 0x000000ffff05b224 */ /* 0x000fc600078e0a05 */
[----:B------:R-:W3:Y:S01]  /*b1d0*/  LDL.LU R19, [R1+0x25c] ;  /* 0x00025c0001137983 */ /* 0x000ee20000300800 */
[----:B-----5:R-:W-:-:S03]  /*b1e0*/  IABS R2, R20 ;  /* 0x0000001400027213 */ /* 0x020fc60000000000 */
[----:B------:R-:W-:Y:S01]  /*b1f0*/  STL [R1+0x74], R14 ;  /* 0x0000740e01007387 */ /* 0x000fe20000100800 */
[----:B------:R-:W-:Y:S01]  /*b200*/  @!P0 IMAD.IADD R8, R8, 0x1, -R0 ;  /* 0x0000000108088824 */ /* 0x000fe200078e0a00 */
[----:B------:R-:W-:Y:S02]  /*b210*/  ISETP.GE.AND P0, PT, R20, RZ, PT ;  /* 0x000000ff1400720c */ /* 0x000fe40003f06270 */
[----:B------:R-:W5:Y:S04]  /*b220*/  LDL.LU R27, [R1+0x260] ;  /* 0x00026000011b7983 */ /* 0x000f680000300800 */
[----:B------:R2:W-:Y:S04]  /*b230*/  STL [R1+0x80], R6 ;  /* 0x0000800601007387 */ /* 0x0005e80000100800 */
[----:B------:R4:W-:Y:S04]  /*b240*/  STL [R1+0x84], R5 ;  /* 0x0000840501007387 */ /* 0x0009e80000100800 */
[----:B------:R-:W3:Y:S01]  /*b250*/  LDL.LU R20, [R1+0x264] ;  /* 0x0002640001147983 */ /* 0x000ee20000300800 */
[----:B------:R-:W-:Y:S01]  /*b260*/  IABS R9, R29 ;  /* 0x0000001d00097213 */ /* 0x000fe20000000000 */
[----:B------:R-:W-:-:S04]  /*b270*/  IMAD.HI.U32 R12, R11, R2, RZ ;  /* 0x000000020b0c7227 */ /* 0x000fc800078e00ff */
[----:B------:R-:W-:Y:S02]  /*b280*/  IMAD.MOV R12, RZ, RZ, -R12 ;  /* 0x000000ffff0c7224 */ /* 0x000fe400078e0a0c */
[----:B------:R-:W-:Y:S01]  /*b290*/  IMAD.HI.U32 R13, R11, R9, RZ ;  /* 0x000000090b0d7227 */ /* 0x000fe200078e00ff */
[----:B------:R-:W-:-:S03]  /*b2a0*/  ISETP.GT.U32.AND P1, PT, R0, R7, PT ;  /* 0x000000070000720c */ /* 0x000fc60003f24070 */
[----:B------:R-:W-:Y:S02]  /*b2b0*/  IMAD R2, R0, R12, R2 ;  /* 0x0000000c00027224 */ /* 0x000fe400078e0202 */
[----:B------:R-:W-:-:S04]  /*b2c0*/  IMAD.MOV R13, RZ, RZ, -R13 ;  /* 0x000000ffff0d7224 */ /* 0x000fc800078e0a0d */
[C---:B------:R-:W-:Y:S01]  /*b2d0*/  IMAD R9, R0.reuse, R13, R9 ;  /* 0x0000000d00097224 */ /* 0x040fe200078e0209 */
[----:B------:R-:W-:-:S04]  /*b2e0*/  ISETP.GT.U32.AND P3, PT, R0, R2, PT ;  /* 0x000000020000720c */ /* 0x000fc80003f64070 */
[----:B------:R-:W-:Y:S01]  /*b2f0*/  ISETP.GT.U32.AND P5, PT, R0, R9, PT ;  /* 0x000000090000720c */ /* 0x000fe20003fa4070 */
[----:B------:R-:W-:Y:S02]  /*b300*/  @!P1 IMAD.IADD R7, R7, 0x1, -R0 ;  /* 0x0000000107079824 */ /* 0x000fe400078e0a00 */
[----:B------:R-:W-:Y:S01]  /*b310*/  @!P4 IMAD.MOV R8, RZ, RZ, -R8 ;  /* 0x000000ffff08c224 */ /* 0x000fe200078e0a08 */
[----:B------:R-:W-:-:S05]  /*b320*/  IABS R4, R28 ;  /* 0x0000001c00047213 */ /* 0x000fca0000000000 */
[----:B------:R-:W-:-:S04]  /*b330*/  IMAD.HI.U32 R12, R11, R4, RZ ;  /* 0x000000040b0c7227 */ /* 0x000fc800078e00ff */
[----:B------:R-:W-:-:S04]  /*b340*/  IMAD.MOV R10, RZ, RZ, -R12 ;  /* 0x000000ffff0a7224 */ /* 0x000fc800078e0a0c */
[----:B------:R-:W-:-:S05]  /*b350*/  IMAD R4, R0, R10, R4 ;  /* 0x0000000a00047224 */ /* 0x000fca00078e0204 */
[----:B------:R-:W-:Y:S01]  /*b360*/  ISETP.GT.U32.AND P1, PT, R0, R4, PT ;  /* 0x000000040000720c */ /* 0x000fe20003f24070 */
[--C-:B------:R-:W-:Y:S01]  /*b370*/  @!P5 IMAD.IADD R9, R9, 0x1, -R0.reuse ;  /* 0x000000010909d824 */ /* 0x100fe200078e0a00 */
[----:B------:R-:W-:Y:S01]  /*b380*/  STL [R1+0x94], R8 ;  /* 0x0000940801007387 */ /* 0x000fe20000100800 */
[--C-:B------:R-:W-:Y:S02]  /*b390*/  @!P3 IMAD.IADD R2, R2, 0x1, -R0.reuse ;  /* 0x000000010202b824 */ /* 0x100fe400078e0a00 */
[----:B------:R-:W-:Y:S01]  /*b3a0*/  @!P6 IMAD.MOV R7, RZ, RZ, -R7 ;  /* 0x000000ffff07e224 */ /* 0x000fe200078e0a07 */
[----:B------:R-:W-:Y:S01]  /*b3b0*/  ISETP.GT.U32.AND P3, PT, R0, R9, PT ;  /* 0x000000090000720c */ /* 0x000fe20003f64070 */
[----:B------:R-:W3:Y:S06]  /*b3c0*/  LDL.LU R26, [R1+0x268] ;  /* 0x00026800011a7983 */ /* 0x000eec0000300800 */
[----:B------:R-:W-:-:S05]  /*b3d0*/  @!P1 IMAD.IADD R4, R4, 0x1, -R0 ;  /* 0x0000000104049824 */ /* 0x000fca00078e0a00 */
[C---:B------:R-:W-:Y:S01]  /*b3e0*/  ISETP.GT.U32.AND P1, PT, R0.reuse, R4, PT ;  /* 0x000000040000720c */ /* 0x040fe20003f24070 */
[----:B------:R-:W-:Y:S01]  /*b3f0*/  @!P3 IMAD.IADD R9, R9, 0x1, -R0 ;  /* 0x000000010909b824 */ /* 0x000fe200078e0a00 */
[----:B------:R-:W-:Y:S02]  /*b400*/  ISETP.GE.AND P2, PT, R29, RZ, PT ;  /* 0x000000ff1d00720c */ /* 0x000fe40003f46270 */
[----:B------:R-:W-:-:S09]  /*b410*/  ISETP.GT.U32.AND P4, PT, R0, R2, PT ;  /* 0x000000020000720c */ /* 0x000fd20003f84070 */
[--C-:B------:R-:W-:Y:S02]  /*b420*/  @!P1 IMAD.IADD R4, R4, 0x1, -R0.reuse ;  /* 0x0000000104049824 */ /* 0x100fe400078e0a00 */
[----:B------:R-:W-:Y:S01]  /*b430*/  @!P2 IMAD.MOV R9, RZ, RZ, -R9 ;  /* 0x000000ffff09a224 */ /* 0x000fe200078e0a09 */
[----:B------:R-:W-:Y:S01]  /*b440*/  ISETP.GE.AND P5, PT, R28, RZ, PT ;  /* 0x000000ff1c00720c */ /* 0x000fe20003fa6270 */
[----:B------:R-:W-:-:S12]  /*b450*/  @!P4 IMAD.IADD R2, R2, 0x1, -R0 ;  /* 0x000000010202c824 */ /* 0x000fd800078e0a00 */
[----:B------:R-:W-:Y:S01]  /*b460*/  @!P5 IMAD.MOV R4, RZ, RZ, -R4 ;  /* 0x000000ffff04d224 */ /* 0x000fe200078e0a04 */
[----:B--2---:R-:W-:Y:S02]  /*b470*/  IABS R6, R3 ;  /* 0x0000000300067213 */ /* 0x004fe40000000000 */
[----:B------:R-:W-:Y:S02]  /*b480*/  ISETP.GE.AND P6, PT, R3, RZ, PT ;  /* 0x000000ff0300720c */ /* 0x000fe40003fc6270 */
[----:B------:R-:W2:Y:S01]  /*b490*/  LDL.LU R3, [R1+0x26c] ;  /* 0x00026c0001037983 */ /* 0x000ea20000300800 */
[----:B------:R-:W-:-:S03]  /*b4a0*/  IMAD.HI.U32 R10, R11, R6, RZ ;  /* 0x000000060b0a7227 */ /* 0x000fc600078e00ff */
[----:B------:R0:W-:Y:S01]  /*b4b0*/  STL [R1+0x9c], R7 ;  /* 0x00009c0701007387 */ /* 0x0001e20000100800 */
[----:B------:R-:W-:-:S03]  /*b4c0*/  IMAD.MOV R10, RZ, RZ, -R10 ;  /* 0x000000ffff0a7224 */ /* 0x000fc600078e0a0a */
[----:B------:R-:W2:Y:S01]  /*b4d0*/  LDL.LU R29, [R1+0x270] ;  /* 0x00027000011d7983 */ /* 0x000ea20000300800 */
[----:B------:R-:W-:-:S03]  /*b4e0*/  IMAD R6, R0, R10, R6 ;  /* 0x0000000a00067224 */ /* 0x000fc600078e0206 */
[----:B------:R-:W2:Y:S01]  /*b4f0*/  LDL.LU R28, [R1+0x274] ;  /* 0x00027400011c7983 */ /* 0x000ea20000300800 */
[----:B----4-:R-:W-:-:S05]  /*b500*/  IABS R5, R22 ;  /* 0x0000001600057213 */ /* 0x010fca0000000000 */
[----:B0-----:R-:W-:-:S04]  /*b510*/  IMAD.HI.U32 R7, R11, R5, RZ ;  /* 0x000000050b077227 */ /* 0x001fc800078e00ff */
[----:B------:R-:W-:Y:S01]  /*b520*/  IMAD.MOV R7, RZ, RZ, -R7 ;  /* 0x000000ffff077224 */ /* 0x000fe200078e0a07 */
[----:B------:R-:W-:-:S03]  /*b530*/  ISETP.GT.U32.AND P3, PT, R0, R6, PT ;  /* 0x000000060000720c */ /* 0x000fc60003f64070 */
[----:B------:R-:W-:-:S05]  /*b540*/  IMAD R5, R0, R7, R5 ;  /* 0x0000000700057224 */ /* 0x000fca00078e0205 */
[----:B------:R-:W-:-:S05]  /*b550*/  ISETP.GT.U32.AND P1, PT, R0, R5, PT ;  /* 0x000000050000720c */ /* 0x000fca0003f24070 */
[----:B------:R-:W-:-:S05]  /*b560*/  @!P3 IMAD.IADD R6, R6, 0x1, -R0 ;  /* 0x000000010606b824 */ /* 0x000fca00078e0a00 */
[----:B------:R-:W-:-:S03]  /*b570*/  ISETP.GT.U32.AND P2, PT, R0, R6, PT ;  /* 0x000000060000720c */ /* 0x000fc60003f44070 */
[----:B------:R-:W-:Y:S01]  /*b580*/  @!P1 IMAD.IADD R5, R5, 0x1, -R0 ;  /* 0x0000000105059824 */ /* 0x000fe200078e0a00 */
[----:B------:R-:W-:-:S04]  /*b590*/  ISETP.GE.AND P4, PT, R22, RZ, PT ;  /* 0x000000ff1600720c */ /* 0x000fc80003f86270 */
[----:B------:R-:W-:Y:S01]  /*b5a0*/  ISETP.GT.U32.AND P1, PT, R0, R5, PT ;  /* 0x000000050000720c */ /* 0x000fe20003f24070 */
[----:B------:R0:W-:Y:S04]  /*b5b0*/  STL [R1+0x34], R9 ;  /* 0x0000340901007387 */ /* 0x0001e80000100800 */
[----:B------:R-:W-:Y:S02]  /*b5c0*/  @!P2 IMAD.IADD R6, R6, 0x1, -R0 ;  /* 0x000000010606a824 */ /* 0x000fe400078e0a00 */
[----:B0-----:R-:W-:-:S04]  /*b5d0*/  IMAD.MOV.U32 R9, RZ, RZ, R2 ;  /* 0x000000ffff097224 */ /* 0x001fc800078e0002 */
[----:B------:R-:W-:Y:S02]  /*b5e0*/  @!P0 IMAD.MOV R9, RZ, RZ, -R9 ;  /* 0x000000ffff098224 */ /* 0x000fe400078e0a09 */
[----:B------:R-:W-:Y:S02]  /*b5f0*/  @!P1 IMAD.IADD R5, R5, 0x1, -R0 ;  /* 0x0000000105059824 */ /* 0x000fe400078e0a00 */
[----:B------:R-:W-:Y:S01]  /*b600*/  @!P6 IMAD.MOV R6, RZ, RZ, -R6 ;  /* 0x000000ffff06e224 */ /* 0x000fe200078e0a06 */
[----:B------:R-:W-:Y:S01]  /*b610*/  STL [R1+0x4c], R9 ;  /* 0x00004c0901007387 */ /* 0x000fe20000100800 */
[----:B------:R-:W-:Y:S01]  /*b620*/  @!P4 IMAD.MOV R5, RZ, RZ, -R5 ;  /* 0x000000ffff05c224 */ /* 0x000fe200078e0a05 */
[----:B-----5:R-:W-:Y:S02]  /*b630*/  IABS R12, R27 ;  /* 0x0000001b000c7213 */ /* 0x020fe40000000000 */
[----:B------:R0:W-:Y:S01]  /*b640*/  STL [R1+0x54], R4 ;  /* 0x0000540401007387 */ /* 0x0001e20000100800 */
[----:B------:R-:W-:-:S03]  /*b650*/  ISETP.GE.AND P1, PT, R27, RZ, PT ;  /* 0x000000ff1b00720c */ /* 0x000fc60003f26270 */
[----:B------:R-:W4:Y:S04]  /*b660*/  LDL R17, [R1+0x278] ;  /* 0x0002780001117983 */ /* 0x000f280000100800 */
[----:B------:R-:W5:Y:S01]  /*b670*/  LDL R16, [R1+0x27c] ;  /* 0x00027c0001107983 */ /* 0x000f620000100800 */
[----:B---3--:R-:W-:-:S03]  /*b680*/  IABS R22, R20 ;  /* 0x0000001400167213 */ /* 0x008fc60000000000 */
[----:B------:R-:W3:Y:S01]  /*b690*/  LDL R27, [R1+0x280] ;  /* 0x00028000011b7983 */ /* 0x000ee20000100800 */
[----:B------:R-:W-:-:S03]  /*b6a0*/  ISETP.GE.AND P4, PT, R20, RZ, PT ;  /* 0x000000ff1400720c */ /* 0x000fc60003f86270 */
[----:B------:R3:W-:Y:S04]  /*b6b0*/  STL [R1+0x38], R6 ;  /* 0x0000380601007387 */ /* 0x0007e80000100800 */
[----:B------:R-:W5:Y:S01]  /*b6c0*/  LDL.LU R20, [R1+0x284] ;  /* 0x0002840001147983 */ /* 0x000f620000300800 */
[----:B------:R-:W-:-:S05]  /*b6d0*/  IABS R8, R19 ;  /* 0x0000001300087213 */ /* 0x000fca0000000000 */
[----:B------:R-:W-:-:S04]  /*b6e0*/  IMAD.HI.U32 R13, R11, R8, RZ ;  /* 0x000000080b0d7227 */ /* 0x000fc800078e00ff */
[----:B------:R-:W-:Y:S02]  /*b6f0*/  IMAD.MOV R13, RZ, RZ, -R13 ;  /* 0x000000ffff0d7224 */ /* 0x000fe400078e0a0d */
[----:B------:R-:W-:Y:S01]  /*b700*/  IMAD.HI.U32 R7, R11, R22, RZ ;  /* 0x000000160b077227 */ /* 0x000fe200078e00ff */
[----:B------:R-:W-:-:S03]  /*b710*/  ISETP.GE.AND P3, PT, R19, RZ, PT ;  /* 0x000000ff1300720c */ /* 0x000fc60003f66270 */
[----:B------:R-:W-:Y:S02]  /*b720*/  IMAD R8, R0, R13, R8 ;  /* 0x0000000d00087224 */ /* 0x000fe400078e0208 */
[----:B------:R-:W-:-:S03]  /*b730*/  IMAD.MOV R7, RZ, RZ, -R7 ;  /* 0x000000ffff077224 */ /* 0x000fc600078e0a07 */
[C---:B------:R-:W-:Y:S01]  /*b740*/  ISETP.GT.U32.AND P0, PT, R0.reuse, R8, PT ;  /* 0x000000080000720c */ /* 0x040fe20003f04070 */
[----:B------:R-:W-:Y:S02]  /*b750*/  IMAD R22, R0, R7, R22 ;  /* 0x0000000700167224 */ /* 0x000fe400078e0216 */
[----:B------:R-:W-:-:S03]  /*b760*/  IMAD.HI.U32 R10, R11, R12, RZ ;  /* 0x0000000c0b0a7227 */ /* 0x000fc600078e00ff */
[----:B------:R-:W-:Y:S01]  /*b770*/  ISETP.GT.U32.AND P2, PT, R0, R22, PT ;  /* 0x000000160000720c */ /* 0x000fe20003f44070 */
[----:B------:R-:W-:-:S04]  /*b780*/  IMAD.MOV R10, RZ, RZ, -R10 ;  /* 0x000000ffff0a7224 */ /* 0x000fc800078e0a0a */
[----:B------:R-:W-:Y:S02]  /*b790*/  IMAD R12, R0, R10, R12 ;  /* 0x0000000a000c7224 */ /* 0x000fe400078e020c */
[----:B------:R-:W-:-:S03]  /*b7a0*/  @!P0 IMAD.IADD R8, R8, 0x1, -R0 ;  /* 0x0000000108088824 */ /* 0x000fc600078e0a00 */
[----:B------:R-:W-:-:S03]  /*b7b0*/  ISETP.GT.U32.AND P5, PT, R0, R12, PT ;  /* 0x0000000c0000720c */ /* 0x000fc60003fa4070 */
[----:B------:R-:W-:Y:S01]  /*b7c0*/  @!P2 IMAD.IADD R22, R22, 0x1, -R0 ;  /* 0x000000011616a824 */ /* 0x000fe200078e0a00 */
[----:B------:R-:W-:-:S05]  /*b7d0*/  IABS R19, R26 ;  /* 0x0000001a00137213 */ /* 0x000fca0000000000 */
[----:B------:R-:W-:-:S04]  /*b7e0*/  IMAD.HI.U32 R2, R11, R19, RZ ;  /* 0x000000130b027227 */ /* 0x000fc800078e00ff */
[----:B------:R-:W-:-:S04]  /*b7f0*/  IMAD.MOV R2, RZ, RZ, -R2 ;  /* 0x000000ffff027224 */ /* 0x000fc800078e0a02 */
[----:B------:R-:W-:-:S05]  /*b800*/  IMAD R19, R0, R2, R19 ;  /* 0x0000000200137224 */ /* 0x000fca00078e0213 */
[C---:B------:R-:W-:Y:S02]  /*b810*/  ISETP.GT.U32.AND P0, PT, R0.reuse, R19, PT ;  /* 0x000000130000720c */ /* 0x040fe40003f04070 */
[----:B------:R-:W-:Y:S01]  /*b820*/  ISETP.GT.U32.AND P2, PT, R0, R22, PT ;  /* 0x000000160000720c */ /* 0x000fe20003f44070 */
[----:B------:R-:W-:Y:S01]  /*b830*/  @!P5 IMAD.IADD R12, R12, 0x1, -R0 ;  /* 0x000000010c0cd824 */ /* 0x000fe200078e0a00 */
[----:B------:R-:W-:-:S09]  /*b840*/  ISETP.GT.U32.AND P5, PT, R0, R8, PT ;  /* 0x000000080000720c */ /* 0x000fd20003fa4070 */
[----:B------:R-:W-:-:S05]  /*b850*/  @!P0 IMAD.IADD R19, R19, 0x1, -R0 ;  /* 0x0000000113138824 */ /* 0x000fca00078e0a00 */
[----:B------:R-:W-:Y:S01]  /*b860*/  ISETP.GT.U32.AND P0, PT, R0, R19, PT ;  /* 0x000000130000720c */ /* 0x000fe20003f04070 */
[--C-:B------:R-:W-:Y:S01]  /*b870*/  @!P2 IMAD.IADD R22, R22, 0x1, -R0.reuse ;  /* 0x000000011616a824 */ /* 0x100fe200078e0a00 */
[----:B------:R1:W-:Y:S01]  /*b880*/  STL [R1+0x3c], R5 ;  /* 0x00003c0501007387 */ /* 0x0003e20000100800 */
[----:B------:R-:W-:-:S04]  /*b890*/  @!P5 IMAD.IADD R8, R8, 0x1, -R0 ;  /* 0x000000010808d824 */ /* 0x000fc800078e0a00 */
[----:B------:R-:W-:-:S06]  /*b8a0*/  IMAD.MOV.U32 R13, RZ, RZ, R8 ;  /* 0x000000ffff0d7224 */ /* 0x000fcc00078e0008 */
[----:B------:R-:W-:Y:S02]  /*b8b0*/  @!P0 IMAD.IADD R19, R19, 0x1, -R0 ;  /* 0x0000000113138824 */ /* 0x000fe400078e0a00 */
[----:B------:R-:W-:Y:S01]  /*b8c0*/  @!P3 IMAD.MOV R13, RZ, RZ, -R13 ;  /* 0x000000ffff0db224 */ /* 0x000fe200078e0a0d */
[----:B------:R-:W-:Y:S02]  /*b8d0*/  ISETP.GE.AND P5, PT, R26, RZ, PT ;  /* 0x000000ff1a00720c */ /* 0x000fe40003fa6270 */
[----:B--2---:R-:W-:Y:S02]  /*b8e0*/  IABS R15, R3 ;  /* 0x00000003000f7213 */ /* 0x004fe40000000000 */
[----:B------:R-:W-:Y:S02]  /*b8f0*/  ISETP.GE.AND P2, PT, R3, RZ, PT ;  /* 0x000000ff0300720c */ /* 0x000fe40003f46270 */
[----:B------:R-:W2:Y:S01]  /*b900*/  LDL.LU R3, [R1+0x288] ;  /* 0x0002880001037983 */ /* 0x000ea20000300800 */
[----:B0-----:R-:W-:Y:S01]  /*b910*/  IMAD.HI.U32 R4, R11, R15, RZ ;  /* 0x0000000f0b047227 */ /* 0x001fe200078e00ff */
[----:B------:R-:W-:-:S03]  /*b920*/  IABS R18, R29 ;  /* 0x0000001d00127213 */ /* 0x000fc60000000000 */
[----:B------:R-:W-:Y:S01]  /*b930*/  IMAD.MOV R4, RZ, RZ, -R4 ;  /* 0x000000ffff047224 */ /* 0x000fe200078e0a04 */
[----:B------:R-:W2:Y:S04]  /*b940*/  LDL.LU R25, [R1+0x28c] ;  /* 0x00028c0001197983 */ /* 0x000ea80000300800 */
[----:B------:R-:W2:Y:S01]  /*b950*/  LDL.LU R24, [R1+0x290] ;  /* 0x0002900001187983 */ /* 0x000ea20000300800 */
[----:B------:R-:W-:-:S03]  /*b960*/  IMAD R15, R0, R4, R15 ;  /* 0x00000004000f7224 */ /* 0x000fc600078e020f */
[----:B------:R-:W-:Y:S01]  /*b970*/  STL [R1+0x5244], R19 ;  /* 0x0052441301007387 */ /* 0x000fe20000100800 */
[----:B------:R-:W-:-:S04]  /*b980*/  IMAD.HI.U32 R4, R11, R18, RZ ;  /* 0x000000120b047227 */ /* 0x000fc800078e00ff */
[----:B------:R-:W-:-:S04]  /*b990*/  IMAD.MOV R4, RZ, RZ, -R4 ;  /* 0x000000ffff047224 */ /* 0x000fc800078e0a04 */
[C---:B------:R-:W-:Y:S01]  /*b9a0*/  IMAD R18, R0.reuse, R4, R18 ;  /* 0x0000000400127224 */ /* 0x040fe200078e0212 */
[----:B----4-:R-:W-:Y:S02]  /*b9b0*/  IABS R4, R17 ;  /* 0x0000001100047213 */ /* 0x010fe40000000000 */
[----:B---3--:R-:W-:Y:S01]  /*b9c0*/  IABS R6, R27 ;  /* 0x0000001b00067213 */ /* 0x008fe20000000000 */
[----:B-----5:R-:W-:Y:S04]  /*b9d0*/  STL [R1+0x523c], R20 ;  /* 0x00523c1401007387 */ /* 0x020fe80000100800 */
[----:B------:R-:W3:Y:S04]  /*b9e0*/  LDL.LU R23, [R1+0x294] ;  /* 0x0002940001177983 */ /* 0x000ee80000300800 */
[----:B------:R-:W4:Y:S04]  /*b9f0*/  LDL.LU R21, [R1+0x298] ;  /* 0x0002980001157983 */ /* 0x000f280000300800 */
[----:B------:R-:W5:Y:S04]  /*ba00*/  LDL.LU R27, [R1+0x29c] ;  /* 0x00029c00011b7983 */ /* 0x000f680000300800 */
[----:B------:R0:W-:Y:S04]  /*ba10*/  STL [R1+0x30], R13 ;  /* 0x0000300d01007387 */ /* 0x0001e80000100800 */
[----:B------:R-:W5:Y:S04]  /*ba20*/  LDL.LU R26, [R1+0x2a0] ;  /* 0x0002a000011a7983 */ /* 0x000f680000300800 */
[----:B------:R-:W5:Y:S01]  /*ba30*/  LDL.LU R17, [R1+0x2a4] ;  /* 0x0002a40001117983 */ /* 0x000f620000300800 */
[----:B------:R-:W-:-:S02]  /*ba40*/  ISETP.GT.U32.AND P6, PT, R0, R12, PT ;  /* 0x0000000c0000720c */ /* 0x000fc40003fc4070 */
[----:B------:R-:W-:-:S05]  /*ba50*/  IABS R2, R28 ;  /* 0x0000001c00027213 */ /* 0x000fca0000000000 */
[----:B------:R-:W-:-:S06]  /*ba60*/  IMAD.HI.U32 R7, R11, R2, RZ ;  /* 0x000000020b077227 */ /* 0x000fcc00078e00ff */
[----:B------:R-:W-:Y:S01]  /*ba70*/  @!P6 IMAD.IADD R12, R12, 0x1, -R0 ;  /* 0x000000010c0ce824 */ /* 0x000fe200078e0a00 */
[----:B------:R-:W-:Y:S01]  /*ba80*/  ISETP.GT.U32.AND P6, PT, R0, R15, PT ;  /* 0x0000000f0000720c */ /* 0x000fe20003fc4070 */
[----:B------:R-:W-:-:S04]  /*ba90*/  IMAD.MOV R7, RZ, RZ, -R7 ;  /* 0x000000ffff077224 */ /* 0x000fc800078e0a07 */
[C---:B------:R-:W-:Y:S01]  /*baa0*/  IMAD R2, R0.reuse, R7, R2 ;  /* 0x0000000700027224 */ /* 0x040fe200078e0202 */
[----:B------:R-:W-:-:S07]  /*bab0*/  ISETP.GT.U32.AND P0, PT, R0, R18, PT ;  /* 0x000000120000720c */ /* 0x000fce0003f04070 */
[----:B------:R-:W-:Y:S01]  /*bac0*/  @!P6 IMAD.IADD R15, R15, 0x1, -R0 ;  /* 0x000000010f0fe824 */ /* 0x000fe200078e0a00 */
[----:B------:R-:W-:Y:S02]  /*bad0*/  ISETP.GT.U32.AND P6, PT, R0, R2, PT ;  /* 0x000000020000720c */ /* 0x000fe40003fc4070 */
[----:B-1----:R-:W-:-:S03]  /*bae0*/  IABS R5, R16 ;  /* 0x0000001000057213 */ /* 0x002fc60000000000 */
[----:B------:R-:W-:Y:S02]  /*baf0*/  @!P0 IMAD.IADD R18, R18, 0x1, -R0 ;  /* 0x0000000112128824 */ /* 0x000fe400078e0a00 */
[----:B------:R-:W-:-:S06]  /*bb00*/  IMAD.HI.U32 R8, R11, R6, RZ ;  /* 0x000000060b087227 */ /* 0x000fcc00078e00ff */
[----:B------:R-:W-:Y:S01]  /*bb10*/  @!P6 IMAD.IADD R2, R2, 0x1, -R0 ;  /* 0x000000010202e824 */ /* 0x000fe200078e0a00 */
[----:B------:R-:W-:Y:S01]  /*bb20*/  ISETP.GT.U32.AND P0, PT, R0, R18, PT ;  /* 0x000000120000720c */ /* 0x000fe20003f04070 */
[----:B------:R-:W-:-:S03]  /*bb30*/  IMAD.HI.U32 R9, R11, R5, RZ ;  /* 0x000000050b097227 */ /* 0x000fc600078e00ff */
[C---:B------:R-:W-:Y:S01]  /*bb40*/  ISETP.GT.U32.AND P6, PT, R0.reuse, R2, PT ;  /* 0x000000020000720c */ /* 0x040fe20003fc4070 */
[----:B------:R-:W-:Y:S02]  /*bb50*/  IMAD.MOV R8, RZ, RZ, -R8 ;  /* 0x000000ffff087224 */ /* 0x000fe400078e0a08 */
[----:B------:R-:W-:Y:S02]  /*bb60*/  IMAD.MOV R9, RZ, RZ, -R9 ;  /* 0x000000ffff097224 */ /* 0x000fe400078e0a09 */
[C---:B------:R-:W-:Y:S02]  /*bb70*/  IMAD R6, R0.reuse, R8, R6 ;  /* 0x0000000800067224 */ /* 0x040fe400078e0206 */
[----:B------:R-:W-:Y:S01]  /*bb80*/  IMAD R5, R0, R9, R5 ;  /* 0x0000000900057224 */ /* 0x000fe200078e0205 */
[----:B------:R-:W-:Y:S01]  /*bb90*/  IABS R7, R20 ;  /* 0x0000001400077213 */ /* 0x000fe20000000000 */
[----:B------:R-:W-:Y:S02]  /*bba0*/  @!P0 IMAD.IADD R18, R18, 0x1, -R0 ;  /* 0x0000000112128824 */ /* 0x000fe400078e0a00 */
[----:B------:R-:W-:Y:S01]  /*bbb0*/  IMAD.HI.U32 R10, R11, R4, RZ ;  /* 0x000000040b0a7227 */ /* 0x000fe200078e00ff */
[----:B------:R-:W-:-:S03]  /*bbc0*/  ISETP.GT.U32.AND P0, PT, R0, R5, PT ;  /* 0x000000050000720c */ /* 0x000fc60003f04070 */
[----:B------:R-:W-:Y:S01]  /*bbd0*/  @!P6 IMAD.IADD R2, R2, 0x1, -R0 ;  /* 0x000000010202e824 */ /* 0x000fe200078e0a00 */
[----:B------:R-:W-:Y:S01]  /*bbe0*/  ISETP.GT.U32.AND P6, PT, R0, R6, PT ;  /* 0x000000060000720c */ /* 0x000fe20003fc4070 */
[----:B------:R-:W-:Y:S02]  /*bbf0*/  IMAD.MOV R10, RZ, RZ, -R10 ;  /* 0x000000ffff0a7224 */ /* 0x000fe400078e0a0a */
[----:B0-----:R-:W-:-:S04]  /*bc00*/  IMAD.HI.U32 R13, R11, R7, RZ ;  /* 0x000000070b0d7227 */ /* 0x001fc800078e00ff */
[----:B------:R-:W-:Y:S02]  /*bc10*/  IMAD R4, R0, R10, R4 ;  /* 0x0000000a00047224 */ /* 0x000fe400078e0204 */
[----:B------:R-:W-:Y:S02]  /*bc20*/  IMAD.MOV R13, RZ, RZ, -R13 ;  /* 0x000000ffff0d7224 */ /* 0x000fe400078e0a0d */
[--C-:B------:R-:W-:Y:S02]  /*bc30*/  @!P0 IMAD.IADD R5, R5, 0x1, -R0.reuse ;  /* 0x0000000105058824 */ /* 0x100fe400078e0a00 */
[----:B------:R-:W-:Y:S01]  /*bc40*/  @!P6 IMAD.IADD R6, R6, 0x1, -R0 ;  /* 0x000000010606e824 */ /* 0x000fe200078e0a00 */
[----:B------:R-:W-:Y:S01]  /*bc50*/  ISETP.GE.AND P6, PT, R28, RZ, PT ;  /* 0x000000ff1c00720c */ /* 0x000fe20003fc6270 */
[----:B------:R-:W-:Y:S01]  /*bc60*/  IMAD R7, R0, R13, R7 ;  /* 0x0000000d00077224 */ /* 0x000fe200078e0207 */
[----:B------:R-:W-:Y:S02]  /*bc70*/  ISETP.GE.AND P0, PT, R29, RZ, PT ;  /* 0x000000ff1d00720c */ /* 0x000fe40003f06270 */
[----:B--2---:R-:W-:-:S05]  /*bc80*/  IABS R8, R3 ;  /* 0x0000000300087213 */ /* 0x004fca0000000000 */
[----:B------:R-:W-:Y:S01]  /*bc90*/  IMAD.HI.U32 R16, R11, R8, RZ ;  /* 0x000000080b107227 */ /* 0x000fe200078e00ff */
[----:B------:R-:W-:-:S03]  /*bca0*/  IABS R9, R25 ;  /* 0x0000001900097213 */ /* 0x000fc60000000000 */
[----:B------:R-:W-:Y:S01]  /*bcb0*/  IMAD.MOV R16, RZ, RZ, -R16 ;  /* 0x000000ffff107224 */ /* 0x000fe200078e0a10 */
[----:B------:R-:W-:Y:S01]  /*bcc0*/  IABS R10, R24 ;  /* 0x00000018000a7213 */ /* 0x000fe20000000000 */
[----:B------:R-:W-:-:S04]  /*bcd0*/  IMAD.HI.U32 R14, R11, R9, RZ ;  /* 0x000000090b0e7227 */ /* 0x000fc800078e00ff */
[C---:B------:R-:W-:Y:S02]  /*bce0*/  IMAD R8, R0.reuse, R16, R8 ;  /* 0x0000001000087224 */ /* 0x040fe400078e0208 */
[----:B------:R-:W-:Y:S01]  /*bcf0*/  IMAD.HI.U32 R13, R11, R10, RZ ;  /* 0x0000000a0b0d7227 */ /* 0x000fe200078e00ff */
[----:B------:R-:W-:Y:S03]  /*bd00*/  STL [R1+0x5240], R3 ;  /* 0x0052400301007387 */ /* 0x000fe60000100800 */
[----:B------:R-:W-:Y:S01]  /*bd10*/  IMAD.MOV R14, RZ, RZ, -R14 ;  /* 0x000000ffff0e7224 */ /* 0x000fe200078e0a0e */
[----:B------:R0:W-:Y:S01]  /*bd20*/  STL [R1+0x5248], R25 ;  /* 0x0052481901007387 */ /* 0x0001e20000100800 */
[----:B------:R-:W-:Y:S02]  /*bd30*/  IMAD.MOV R13, RZ, RZ, -R13 ;  /* 0x000000ffff0d7224 */ /* 0x000fe400078e0a0d */
[----:B------:R-:W-:-:S02]  /*bd40*/  IMAD R9, R0, R14, R9 ;  /* 0x0000000e00097224 */ /* 0x000fc400078e0209 */
[----:B------:R-:W-:Y:S01]  /*bd50*/  IMAD R10, R0, R13, R10 ;  /* 0x0000000d000a7224 */ /* 0x000fe200078e020a */
[----:B---3--:R-:W-:Y:S02]  /*bd60*/  IABS R28, R23 ;  /* 0x00000017001c7213 */ /* 0x008fe40000000000 */
[----:B----4-:R-:W-:Y:S02]  /*bd70*/  IABS R16, R21 ;  /* 0x0000001500107213 */ /* 0x010fe40000000000 */
[----:B-----5:R-:W-:Y:S01]  /*bd80*/  IABS R29, R27 ;  /* 0x0000001b001d7213 */ /* 0x020fe20000000000 */
[----:B------:R-:W-:-:S04]  /*bd90*/  IMAD.HI.U32 R20, R11, R28, RZ ;  /* 0x0000001c0b147227 */ /* 0x000fc800078e00ff */
[----:B0-----:R-:W-:-:S04]  /*bda0*/  IMAD.HI.U32 R25, R11, R16, RZ ;  /* 0x000000100b197227 */ /* 0x001fc800078e00ff */
[----:B------:R-:W-:Y:S01]  /*bdb0*/  IMAD.HI.U32 R19, R11, R29, RZ ;  /* 0x0000001d0b137227 */ /* 0x000fe200078e00ff */
[----:B------:R-:W-:Y:S02]  /*bdc0*/  IABS R13, R26 ;  /* 0x0000001a000d7213 */ /* 0x000fe40000000000 */
[----:B------:R-:W-:Y:S01]  /*bdd0*/  IABS R14, R17 ;  /* 0x00000011000e7213 */ /* 0x000fe20000000000 */
[----:B------:R-:W-:Y:S02]  /*bde0*/  IMAD.MOV R20, RZ, RZ, -R20 ;  /* 0x000000ffff147224 */ /* 0x000fe400078e0a14 */
[----:B------:R-:W-:Y:S02]  /*bdf0*/  IMAD.MOV R25, RZ, RZ, -R25 ;  /* 0x000000ffff197224 */ /* 0x000fe400078e0a19 */
[----:B------:R-:W-:Y:S02]  /*be00*/  IMAD.MOV R19, RZ, RZ, -R19 ;  /* 0x000000ffff137224 */ /* 0x000fe400078e0a13 */
[----:B------:R-:W-:-:S02]  /*be10*/  IMAD R28, R0, R20, R28 ;  /* 0x00000014001c7224 */ /* 0x000fc400078e021c */
[----:B------:R-:W-:-:S04]  /*be20*/  IMAD.HI.U32 R3, R11, R13, RZ ;  /* 0x0000000d0b037227 */ /* 0x000fc800078e00ff */
[----:B------:R-:W-:-:S04]  /*be30*/  IMAD.HI.U32 R20, R11, R14, RZ ;  /* 0x0000000e0b147227 */ /* 0x000fc800078e00ff */
[C---:B------:R-:W-:Y:S02]  /*be40*/  IMAD R16, R0.reuse, R25, R16 ;  /* 0x0000001900107224 */ /* 0x040fe400078e0210 */
[----:B------:R-:W2:Y:S01]  /*be50*/  LDL.LU R25, [R1+0x5248] ;  /* 0x0052480001197983 */ /* 0x000ea20000300800 */
[----:B------:R-:W-:-:S03]  /*be60*/  IMAD R11, R0, R19, R29 ;  /* 0x00000013000b7224 */ /* 0x000fc600078e021d */
[----:B------:R-:W3:Y:S01]  /*be70*/  LDL.LU R19, [R1+0x5244] ;  /* 0x0052440001137983 */ /* 0x000ee20000300800 */
[----:B------:R-:W-:Y:S02]  /*be80*/  IMAD.MOV R3, RZ, RZ, -R3 ;  /* 0x000000ffff037224 */ /* 0x000fe400078e0a03 */
[----:B------:R-:W-:Y:S02]  /*be90*/  @!P1 IMAD.MOV R12, RZ, RZ, -R12 ;  /* 0x000000ffff0c9224 */ /* 0x000fe400078e0a0c */
[----:B------:R-:W-:Y:S02]  /*bea0*/  IMAD R13, R0, R3, R13 ;  /* 0x00000003000d7224 */ /* 0x000fe400078e020d */
[----:B------:R-:W4:Y:S01]  /*beb0*/  LDL.LU R3, [R1+0x5240] ;  /* 0x0052400001037983 */ /* 0x000f220000300800 */
[----:B------:R-:W-:-:S03]  /*bec0*/  IMAD.MOV R29, RZ, RZ, -R20 ;  /* 0x000000ffff1d7224 */ /* 0x000fc600078e0a14 */
[----:B------:R-:W5:Y:S04]  /*bed0*/  LDL.LU R20, [R1+0x523c] ;  /* 0x00523c0001147983 */ /* 0x000f680000300800 */
[----:B------:R0:W-:Y:S04]  /*bee0*/  STL [R1+0x51e4], R12 ;  /* 0x0051e40c01007387 */ /* 0x0001e80000100800 */
[----:B0-----:R-:W2:Y:S01]  /*bef0*/  LDL.LU R12, [R1+0x280] ;  /* 0x00028000010c7983 */ /* 0x001ea20000300800 */
[----:B------:R-:W-:-:S05]  /*bf00*/  @!P4 IMAD.MOV R22, RZ, RZ, -R22 ;  /* 0x000000ffff16c224 */ /* 0x000fca00078e0a16 */
[----:B------:R0:W-:Y:S04]  /*bf10*/  STL [R1+0x51f4], R22 ;  /* 0x0051f41601007387 */ /* 0x0001e80000100800 */
[----:B0-----:R-:W4:Y:S01]  /*bf20*/  LDL.LU R22, [R1+0x27c] ;  /* 0x00027c0001167983 */ /* 0x001f220000300800 */
[----:B------:R-:W-:-:S13]  /*bf30*/  ISETP.GT.U32.AND P3, PT, R0, R15, PT ;  /* 0x0000000f0000720c */ /* 0x000fda0003f64070 */
[----:B------:R-:W-:Y:S01]  /*bf40*/  @!P3 IMAD.IADD R15, R15, 0x1, -R0 ;  /* 0x000000010f0fb824 */ /* 0x000fe200078e0a00 */
[----:B------:R-:W-:-:S13]  /*bf50*/  ISETP.GT.U32.AND P3, PT, R0, R4, PT ;  /* 0x000000040000720c */ /* 0x000fda0003f64070 */
[----:B------:R-:W-:Y:S01]  /*bf60*/  @!P3 IMAD.IADD R4, R4, 0x1, -R0 ;  /* 0x000000010404b824 */ /* 0x000fe200078e0a00 */
[----:B------:R-:W-:Y:S01]  /*bf70*/  ISETP.GT.U32.AND P3, PT, R0, R7, PT ;  /* 0x000000070000720c */ /* 0x000fe20003f64070 */
[----:B---3--:R-:W-:-:S05]  /*bf80*/  @!P5 IMAD.MOV R19, RZ, RZ, -R19 ;  /* 0x000000ffff13d224 */ /* 0x008fca00078e0a13 */
[----:B------:R0:W-:Y:S04]  /*bf90*/  STL [R1+0x51f8], R19 ;  /* 0x0051f81301007387 */ /* 0x0001e80000100800 */
[----:B0-----:R-:W3:Y:S03]  /*bfa0*/  LDL.LU R19, [R1+0x278] ;  /* 0x0002780001137983 */ /* 0x001ee60000300800 */
[----:B------:R-:W-:Y:S01]  /*bfb0*/  @!P3 IMAD.IADD R7, R7, 0x1, -R0 ;  /* 0x000000010707b824 */ /* 0x000fe200078e0a00 */
[C---:B------:R-:W-:Y:S02]  /*bfc0*/  ISETP.GT.U32.AND P3, PT, R0.reuse, R8, PT ;  /* 0x000000080000720c */ /* 0x040fe40003f64070 */
[----:B------:R-:W-:-:S11]  /*bfd0*/  ISETP.GT.U32.AND P1, PT, R0, R4, PT ;  /* 0x000000040000720c */ /* 0x000fd60003f24070 */
[--C-:B------:R-:W-:Y:S01]  /*bfe0*/  @!P3 IMAD.IADD R8, R8, 0x1, -R0.reuse ;  /* 0x000000010808b824 */ /* 0x100fe200078e0a00 */
[----:B------:R-:W-:Y:S01]  /*bff0*/  ISETP.GT.U32.AND P3, PT, R0, R9, PT ;  /* 0x000000090000720c */ /* 0x000fe20003f64070 */
[----:B------:R-:W-:Y:S01]  /*c000*/  @!P1 IMAD.IADD R4, R4, 0x1, -R0 ;  /* 0x0000000104049824 */ /* 0x000fe200078e0a00 */
[----:B------:R-:W-:-:S11]  /*c010*/  ISETP.GT.U32.AND P1, PT, R0, R28, PT ;  /* 0x0000001c0000720c */ /* 0x000fd60003f24070 */
[--C-:B------:R-:W-:Y:S01]  /*c020*/  @!P3 IMAD.IADD R9, R9, 0x1, -R0.reuse ;  /* 0x000000010909b824 */ /* 0x100fe200078e0a00 */
[C---:B------:R-:W-:Y:S02]  /*c030*/  ISETP.GT.U32.AND P3, PT, R0.reuse, R5, PT ;  /* 0x000000050000720c */ /* 0x040fe40003f64070 */
[----:B------:R-:W-:Y:S01]  /*c040*/  ISETP.GT.U32.AND P4, PT, R0, R6, PT ;  /* 0x000000060000720c */ /* 0x000fe20003f84070 */
[----:B------:R-:W-:Y:S01]  /*c050*/  @!P1 IMAD.IADD R28, R28, 0x1, -R0 ;  /* 0x000000011c1c9824 */ /* 0x000fe200078e0a00 */
[----:B--2---:R-:W-:Y:S01]  /*c060*/  ISETP.GE.AND P1, PT, R12, RZ, PT ;  /* 0x000000ff0c00720c */ /* 0x004fe20003f26270 */
[----:B------:R-:W-:-:S08]  /*c070*/  @!P2 IMAD.MOV R15, RZ, RZ, -R15 ;  /* 0x000000ffff0fa224 */ /* 0x000fd000078e0a0f */
[--C-:B------:R-:W-:Y:S01]  /*c080*/  @!P3 IMAD.IADD R5, R5, 0x1, -R0.reuse ;  /* 0x000000010505b824 */ /* 0x100fe200078e0a00 */
[----:B------:R-:W-:Y:S01]  /*c090*/  ISETP.GT.U32.AND P3, PT, R0, R16, PT ;  /* 0x000000100000720c */ /* 0x000fe20003f64070 */
[----:B------:R-:W-:Y:S01]  /*c0a0*/  @!P4 IMAD.IADD R6, R6, 0x1, -R0 ;  /* 0x000000010606c824 */ /* 0x000fe200078e0a00 */
[C---:B------:R-:W-:Y:S01]  /*c0b0*/  ISETP.GT.U32.AND P2, PT, R0.reuse, R7, PT ;  /* 0x000000070000720c */ /* 0x040fe20003f44070 */
[----:B------:R-:W-:Y:S02]  /*c0c0*/  @!P0 IMAD.MOV R18, RZ, RZ, -R18 ;  /* 0x000000ffff128224 */ /* 0x000fe400078e0a12 */
[----:B------:R-:W-:Y:S01]  /*c0d0*/  @!P6 IMAD.MOV R2, RZ, RZ, -R2 ;  /* 0x000000ffff02e224 */ /* 0x000fe200078e0a02 */
[----:B------:R-:W-:Y:S01]  /*c0e0*/  ISETP.GT.U32.AND P5, PT, R0, R9, PT ;  /* 0x000000090000720c */ /* 0x000fe20003fa4070 */
[----:B------:R-:W-:Y:S01]  /*c0f0*/  @!P1 IMAD.MOV R6, RZ, RZ, -R6 ;  /* 0x000000ffff069224 */ /* 0x000fe200078e0a06 */
[----:B------:R-:W0:Y:S05]  /*c100*/  LDC R12, c[0x0][0x23c] ;  /* 0x00008f00ff0c7b82 */ /* 0x000e2a0000000800 */
[----:B------:R-:W-:Y:S01]  /*c110*/  @!P3 IMAD.IADD R16, R16, 0x1, -R0 ;  /* 0x000000011010b824 */ /* 0x000fe200078e0a00 */
[----:B------:R-:W-:-:S04]  /*c120*/  ISETP.GT.U32.AND P0, PT, R0, R8, PT ;  /* 0x000000080000720c */ /* 0x000fc80003f04070 */
[C---:B------:R-:W-:Y:S02]  /*c130*/  ISETP.GT.U32.AND P1, PT, R0.reuse, R16, PT ;  /* 0x000000100000720c */ /* 0x040fe40003f24070 */
[C---:B------:R-:W-:Y:S01]  /*c140*/  ISETP.GT.U32.AND P6, PT, R0.reuse, R10, PT ;  /* 0x0000000a0000720c */ /* 0x040fe20003fc4070 */
[--C-:B------:R-:W-:Y:S01]  /*c150*/  @!P2 IMAD.IADD R7, R7, 0x1, -R0.reuse ;  /* 0x000000010707a824 */ /* 0x100fe200078e0a00 */
[C---:B------:R-:W-:Y:S02]  /*c160*/  ISETP.GT.U32.AND P4, PT, R0.reuse, R11, PT ;  /* 0x0000000b0000720c */ /* 0x040fe40003f84070 */
[----:B------:R-:W-:Y:S02]  /*c170*/  ISETP.GT.U32.AND P2, PT, R0, R13, PT ;  /* 0x0000000d0000720c */ /* 0x000fe40003f44070 */
[----:B-----5:R-:W-:Y:S01]  /*c180*/  ISETP.GE.AND P3, PT, R20, RZ, PT ;  /* 0x000000ff1400720c */ /* 0x020fe20003f66270 */
[----:B------:R-:W-:-:S04]  /*c190*/  @!P0 IMAD.IADD R8, R8, 0x1, -R0 ;  /* 0x0000000108088824 */ /* 0x000fc800078e0a00 */
[--C-:B------:R-:W-:Y:S01]  /*c1a0*/  @!P1 IMAD.IADD R16, R16, 0x1, -R0.reuse ;  /* 0x0000000110109824 */ /* 0x100fe200078e0a00 */
[----:B------:R-:W-:Y:S01]  /*c1b0*/  ISETP.GE.AND P1, PT, R27, RZ, PT ;  /* 0x000000ff1b00720c */ /* 0x000fe20003f26270 */
[--C-:B------:R-:W-:Y:S01]  /*c1c0*/  @!P6 IMAD.IADD R10, R10, 0x1, -R0.reuse ;  /* 0x000000010a0ae824 */ /* 0x100fe200078e0a00 */
[----:B------:R-:W1:Y:S01]  /*c1d0*/  S2R R27, SR_TID.X ;  /* 0x00000000001b7919 */ /* 0x000e620000002100 */
[----:B----4-:R-:W-:Y:S01]  /*c1e0*/  ISETP.GE.AND P6, PT, R22, RZ, PT ;  /* 0x000000ff1600720c */ /* 0x010fe20003fc6270 */
[--C-:B------:R-:W-:Y:S01]  /*c1f0*/  @!P4 IMAD.IADD R11, R11, 0x1, -R0.reuse ;  /* 0x000000010b0bc824 */ /* 0x100fe200078e0a00 */
[----:B------:R-:W-:Y:S01]  /*c200*/  ISETP.GE.AND P4, PT, R3, RZ, PT ;  /* 0x000000ff0300720c */ /* 0x000fe20003f86270 */
[--C-:B------:R-:W-:Y:S01]  /*c210*/  @!P2 IMAD.IADD R13, R13, 0x1, -R0.reuse ;  /* 0x000000010d0da824 */ /* 0x100fe200078e0a00 */
[----:B------:R-:W-:Y:S01]  /*c220*/  ISETP.GE.AND P2, PT, R25, RZ, PT ;  /* 0x000000ff1900720c */ /* 0x000fe20003f46270 */
[----:B------:R-:W-:Y:S01]  /*c230*/  @!P3 IMAD.MOV R7, RZ, RZ, -R7 ;  /* 0x000000ffff07b224 */ /* 0x000fe200078e0a07 */
[----:B------:R-:W-:Y:S01]  /*c240*/  ISETP.GT.U32.AND P3, PT, R0, R11, PT ;  /* 0x0000000b0000720c */ /* 0x000fe20003f64070 */
[----:B------:R-:W-:Y:S01]  /*c250*/  STL [R1+0x51fc], R15 ;  /* 0x0051fc0f01007387 */ /* 0x000fe20000100800 */
[----:B------:R-:W-:-:S03]  /*c260*/  @!P5 IMAD.IADD R9, R9, 0x1, -R0 ;  /* 0x000000010909d824 */ /* 0x000fc600078e0a00 */
[----:B------:R-:W-:Y:S02]  /*c270*/  STL [R1+0x5200], R18 ;  /* 0x0052001201007387 */ /* 0x000fe40000100800 */
[----:B------:R-:W-:Y:S01]  /*c280*/  @!P6 IMAD.MOV R5, RZ, RZ, -R5 ;  /* 0x000000ffff05e224 */ /* 0x000fe200078e0a05 */
[----:B------:R-:W-:Y:S01]  /*c290*/  ISETP.GT.U32.AND P6, PT, R0, R13, PT ;  /* 0x0000000d0000720c */ /* 0x000fe20003fc4070 */
[----:B------:R2:W-:Y:S01]  /*c2a0*/  STL [R1+0x5204], R2 ;  /* 0x0052040201007387 */ /* 0x0005e20000100800 */
[----:B------:R-:W-:-:S03]  /*c2b0*/  @!P4 IMAD.MOV R8, RZ, RZ, -R8 ;  /* 0x000000ffff08c224 */ /* 0x000fc600078e0a08 */
[----:B------:R-:W4:Y:S01]  /*c2c0*/  LDL.LU R20, [R1+0x5238] ;  /* 0x0052380001147983 */ /* 0x000f220000300800 */
[----:B------:R-:W-:-:S03]  /*c2d0*/  @!P2 IMAD.MOV R9, RZ, RZ, -R9 ;  /* 0x000000ffff09a224 */ /* 0x000fc600078e0a09 */
[----:B------:R-:W5:Y:S01]  /*c2e0*/  LDL.LU R3, [R1+0x5234] ;  /* 0x0052340001037983 */ /* 0x000f620000300800 */
[--C-:B------:R-:W-:Y:S01]  /*c2f0*/  @!P3 IMAD.IADD R11, R11, 0x1, -R0.reuse ;  /* 0x000000010b0bb824 */ /* 0x100fe200078e0a00 */
[----:B------:R-:W-:Y:S02]  /*c300*/  ISETP.GE.AND P3, PT, R26, RZ, PT ;  /* 0x000000ff1a00720c */ /* 0x000fe40003f66270 */
[----:B------:R-:W-:Y:S01]  /*c310*/  @!P6 IMAD.IADD R13, R13, 0x1, -R0 ;  /* 0x000000010d0de824 */ /* 0x000fe200078e0a00 */
[----:B------:R-:W-:Y:S02]  /*c320*/  ISETP.GE.AND P6, PT, R17, RZ, PT ;  /* 0x000000ff1100720c */ /* 0x000fe40003fc6270 */
[----:B-1----:R-:W-:Y:S02]  /*c330*/  LOP3.LUT R27, R27, 0x3f, RZ, 0xc0, !PT ;  /* 0x0000003f1b1b7812 */ /* 0x002fe400078ec0ff */
[----:B---3--:R-:W-:-:S13]  /*c340*/  ISETP.GE.AND P0, PT, R19, RZ, PT ;  /* 0x000000ff1300720c */ /* 0x008fda0003f06270 */
[----:B------:R-:W-:-:S05]  /*c350*/  @!P0 IMAD.MOV R4, RZ, RZ, -R4 ;  /* 0x000000ffff048224 */ /* 0x000fca00078e0a04 */
[----:B------:R-:W-:Y:S04]  /*c360*/  STL [R1+0x5208], R4 ;  /* 0x0052080401007387 */ /* 0x000fe80000100800 */
[----:B------:R0:W-:Y:S04]  /*c370*/  STL [R1+0x520c], R5 ;  /* 0x00520c0501007387 */ /* 0x0001e80000100800 */
[----:B------:R-:W-:Y:S04]  /*c380*/  STL [R1+0x5210], R6 ;  /* 0x0052100601007387 */ /* 0x000fe80000100800 */
[----:B------:R-:W-:Y:S04]  /*c390*/  STL [R1+0x5224], R7 ;  /* 0x0052240701007387 */ /* 0x000fe80000100800 */
[----:B------:R-:W-:Y:S04]  /*c3a0*/  STL [R1+0x5228], R8 ;  /* 0x0052280801007387 */ /* 0x000fe80000100800 */
[----:B------:R-:W-:Y:S04]  /*c3b0*/  STL [R1+0x522c], R9 ;  /* 0x00522c0901007387 */ /* 0x000fe80000100800 */
[----:B--2---:R-:W2:Y:S04]  /*c3c0*/  LDL.LU R2, [R1+0x2c] ;  /* 0x00002c0001027983 */ /* 0x004ea80000300800 */
[----:B------:R-:W3:Y:S04]  /*c3d0*/  LDL.LU R26, [R1+0x28] ;  /* 0x00002800011a7983 */ /* 0x000ee80000300800 */
[----:B------:R-:W3:Y:S04]  /*c3e0*/  LDL.LU R17, [R1+0x24] ;  /* 0x0000240001117983 */ /* 0x000ee80000300800 */
[----:B------:R-:W3:Y:S04]  /*c3f0*/  LDL.LU R18, [R1+0x20] ;  /* 0x0000200001127983 */ /* 0x000ee80000300800 */
[----:B------:R-:W3:Y:S01]  /*c400*/  LDL.LU R15, [R1+0x194] ;  /* 0x00019400010f7983 */ /* 0x000ee20000300800 */
[----:B0-----:R-:W-:-:S03]  /*c410*/  IMAD R5, R27, R12, RZ ;  /* 0x0000000c1b057224 */ /* 0x001fc600078e02ff */
[----:B------:R-:W3:Y:S04]  /*c420*/  LDL.LU R19, [R1+0x19c] ;  /* 0x00019c0001137983 */ /* 0x000ee80000300800 */
[----:B------:R-:W3:Y:S01]  /*c430*/  LDL.LU R27, [R1+0x1a0] ;  /* 0x0001a000011b7983 */ /* 0x000ee20000300800 */
[----:B------:R-:W-:-:S05]  /*c440*/  IMAD R14, R0, R29, R14 ;  /* 0x0000001d000e7224 */ /* 0x000fca00078e020e */
[C---:B------:R-:W-:Y:S02]  /*c450*/  ISETP.GT.U32.AND P5, PT, R0.reuse, R14, PT ;  /* 0x0000000e0000720c */ /* 0x040fe40003fa4070 */
[----:B------:R-:W-:Y:S02]  /*c460*/  ISETP.GT.U32.AND P0, PT, R0, R10, PT ;  /* 0x0000000a0000720c */ /* 0x000fe40003f04070 */
[----:B------:R-:W-:-:S09]  /*c470*/  ISETP.GE.AND P2, PT, R24, RZ, PT ;  /* 0x000000ff1800720c */ /* 0x000fd20003f46270 */
[----:B------:R-:W-:Y:S01]  /*c480*/  @!P5 IMAD.IADD R14, R14, 0x1, -R0 ;  /* 0x000000010e0ed824 */ /* 0x000fe200078e0a00 */
[----:B------:R-:W-:-:S04]  /*c490*/  ISETP.GT.U32.AND P5, PT, R0, R28, PT ;  /* 0x0000001c0000720c */ /* 0x000fc80003fa4070 */
[----:B------:R-:W-:Y:S01]  /*c4a0*/  ISETP.GT.U32.AND P4, PT, R0, R14, PT ;  /* 0x0000000e0000720c */ /* 0x000fe20003f84070 */
[----:B------:R-:W-:Y:S01]  /*c4b0*/  @!P0 IMAD.IADD R10, R10, 0x1, -R0 ;  /* 0x000000010a0a8824 */ /* 0x000fe200078e0a00 */
[----:B------:R-:W-:-:S03]  /*c4c0*/  ISETP.GE.AND P0, PT, R23, RZ, PT ;  /* 0x000000ff1700720c */ /* 0x000fc60003f06270 */
[----:B------:R-:W-:-:S04]  /*c4d0*/  @!P2 IMAD.MOV R10, RZ, RZ, -R10 ;  /* 0x000000ffff0aa224 */ /* 0x000fc800078e0a0a */
[--C-:B------:R-:W-:Y:S01]  /*c4e0*/  @!P5 IMAD.IADD R28, R28, 0x1, -R0.reuse ;  /* 0x000000011c1cd824 */ /* 0x100fe200078e0a00 */
[----:B------:R-:W-:Y:S03]  /*c4f0*/  STL [R1+0x5230], R10 ;  /* 0x0052300a01007387 */ /* 0x000fe60000100800 */
[----:B------:R-:W-:Y:S01]  /*c500*/  @!P4 IMAD.IADD R14, R14, 0x1, -R0 ;  /* 0x000000010e0ec824 */ /* 0x000fe200078e0a00 */
[----:B------:R-:W3:Y:S01]  /*c510*/  LDL.LU R22, [R1+0x1a8] ;  /* 0x0001a80001167983 */ /* 0x000ee20000300800 */
[----:B------:R-:W-:-:S04]  /*c520*/  IMAD.MOV.U32 R0, RZ, RZ, R28 ;  /* 0x000000ffff007224 */ /* 0x000fc800078e001c */
[----:B------:R-:W-:Y:S01]  /*c530*/  @!P0 IMAD.MOV R0, RZ, RZ, -R0 ;  /* 0x000000ffff008224 */ /* 0x000fe200078e0a00 */
[----:B------:R-:W-:Y:S01]  /*c540*/  IADD3 R28, P0, R5, UR6, RZ ;  /* 0x00000006051c7c10 */ /* 0x000fe2000ff1e0ff */
[----:B------:R-:W-:-:S04]  /*c550*/  IMAD R4, R12, 0x40, R5 ;  /* 0x000000400c047824 */ /* 0x000fc800078e0205 */
[----:B------:R-:W-:Y:S04]  /*c560*/  STL [R1+0x5128], R28 ;  /* 0x0051281c01007387 */ /* 0x000fe80000100800 */
[----:B------:R-:W3:Y:S04]  /*c570*/  LDL.LU R12, [R1+0x1a4] ;  /* 0x0001a400010c7983 */ /* 0x000ee80000300800 */
[----:B------:R-:W3:Y:S01]  /*c580*/  LDL.LU R25, [R1+0x198] ;  /* 0x0001980001197983 */ /* 0x000ee20000300800 */
[----:B------:R-:W-:-:S03]  /*c590*/  ISETP.GE.AND P5, PT, R21, RZ, PT ;  /* 0x000000ff1500720c */ /* 0x000fc60003fa6270 */
[----:B------:R-:W3:Y:S04]  /*c5a0*/  LDL.LU R24, [R1+0x190] ;  /* 0x0001900001187983 */ /* 0x000ee80000300800 */
[----:B------:R-:W3:Y:S04]  /*c5b0*/  LDL.LU R23, [R1+0x188] ;  /* 0x0001880001177983 */ /* 0x000ee80000300800 */
[----:B------:R-:W3:Y:S01]  /*c5c0*/  LDL.LU R21, [R1+0x18c] ;  /* 0x00018c0001157983 */ /* 0x000ee20000300800 */
[----:B-----5:R-:W-:Y:S02]  /*c5d0*/  ISETP.NE.AND P2, PT, R3, RZ, PT ;  /* 0x000000ff0300720c */ /* 0x020fe40003f45270 */
[----:B------:R-:W-:-:S02]  /*c5e0*/  LOP3.LUT R29, RZ, R3, RZ, 0x33, !PT ;  /* 0x00000003ff1d7212 */ /* 0x000fc400078e33ff */
[----:B------:R-:W-:Y:S01]  /*c5f0*/  IADD3 R3, P4, R4, UR6, RZ ;  /* 0x0000000604037c10 */ /* 0x000fe2000ff9e0ff */
[----:B------:R-:W-:Y:S01]  /*c600*/  @!P5 IMAD.MOV R16, RZ, RZ, -R16 ;  /* 0x000000ffff10d224 */ /* 0x000fe200078e0a10 */
[----:B----4-:R-:W-:Y:S01]  /*c610*/  SEL R4, R29, R20, !P2 ;  /* 0x000000141d047207 */ /* 0x010fe20005000000 */
[----:B------:R-:W-:Y:S01]  /*c620*/  @!P1 IMAD.MOV R11, RZ, RZ, -R11 ;  /* 0x000000ffff0b9224 */ /* 0x000fe200078e0a0b */
[----:B------:R-:W-:Y:S01]  /*c630*/  UIMAD UR57, UR57, 0x6e, URZ ;  /* 0x0000006e393978a4 */ /* 0x000fe2000f8e023f */
[----:B------:R3:W-:Y:S01]  /*c640*/  STL [R1+0x512c], R3 ;  /* 0x00512c0301007387 */ /* 0x0007e20000100800 */
[----:B------:R-:W-:Y:S01]  /*c650*/  @!P3 IMAD.MOV R13, RZ, RZ, -R13 ;  /* 0x000000ffff0db224 */ /* 0x000fe200078e0a0d */
[----:B------:R-:W-:Y:S02]  /*c660*/  UIMAD UR58, UR58, 0x6d, URZ ;  /* 0x0000006d3a3a78a4 */ /* 0x000fe4000f8e023f */
[----:B------:R0:W-:Y:S01]  /*c670*/  STL [R1+0x1f0], R4 ;  /* 0x0001f00401007387 */ /* 0x0001e20000100800 */
[----:B------:R-:W-:Y:S01]  /*c680*/  @!P6 IMAD.MOV R14, RZ, RZ, -R14 ;  /* 0x000000ffff0ee224 */ /* 0x000fe200078e0a0e */
[----:B------:R-:W-:-:S02]  /*c690*/  UIMAD UR59, UR59, 0x6c, URZ ;  /* 0x0000006c3b3b78a4 */ /* 0x000fc4000f8e023f */
[----:B------:R-:W-:Y:S02]  /*c6a0*/  UIMAD UR60, UR60, 0x6b, URZ ;  /* 0x0000006b3c3c78a4 */ /* 0x000fe4000f8e023f */
[----:B------:R-:W-:Y:S01]  /*c6b0*/  UIMAD UR61, UR61, 0x6a, URZ ;  /* 0x0000006a3d3d78a4 */ /* 0x000fe2000f8e023f */
[----:B------:R-:W-:Y:S01]  /*c6c0*/  ULDC UR6, c[0x0][0x238] ;  /* 0x00008e0000067ab9 */ /* 0x000fe20000000800 */
[C---:B--2---:R-:W-:Y:S02]  /*c6d0*/  SEL R2, R29.reuse, R2, !P2 ;  /* 0x000000021d027207 */ /* 0x044fe40005000000 */
[C---:B---3--:R-:W-:Y:S02]  /*c6e0*/  SEL R3, R29.reuse, R26, !P2 ;  /* 0x0000001a1d037207 */ /* 0x048fe40005000000 */
[----:B------:R-:W2:Y:S04]  /*c6f0*/  LDL.LU R26, [R1+0x164] ;  /* 0x00016400011a7983 */ /* 0x000ea80000300800 */
[----:B------:R1:W-:Y:S04]  /*c700*/  STL [R1+0x1ec], R2 ;  /* 0x0001ec0201007387 */ /* 0x0003e80000100800 */
[----:B------:R3:W-:Y:S01]  /*c710*/  STL [R1+0x1e8], R3 ;  /* 0x0001e80301007387 */ /* 0x0007e20000100800 */
[----:B0-----:R-:W-:-:S02]  /*c720*/  SEL R4, R29, R15, !P2 ;  /* 0x0000000f1d047207 */ /* 0x001fc40005000000 */
[C---:B-1----:R-:W-:Y:S02]  /*c730*/  SEL R2, R29.reuse, R17, !P2 ;  /* 0x000000111d027207 */ /* 0x042fe40005000000 */
[----:B------:R-:W4:Y:S01]  /*c740*/  LDL.LU R17, [R1+0x168] ;  /* 0x0001680001117983 */ /* 0x000f220000300800 */
[----:B---3--:R-:W-:-:S03]  /*c750*/  SEL R3, R29, R18, !P2 ;  /* 0x000000121d037207 */ /* 0x008fc60005000000 */
[----:B------:R-:W-:Y:S04]  /*c760*/  STL [R1+0x1e0], R2 ;  /* 0x0001e00201007387 */ /* 0x000fe80000100800 */
[----:B------:R0:W-:Y:S04]  /*c770*/  STL [R1+0x1dc], R3 ;  /* 0x0001dc0301007387 */ /* 0x0001e80000100800 */
[----:B------:R-:W-:Y:S01]  /*c780*/  STL [R1+0x1d8], R4 ;  /* 0x0001d80401007387 */ /* 0x000fe20000100800 */
[----:B0-----:R-:W-:-:S03]  /*c790*/  SEL R3, R29, R27, !P2 ;  /* 0x0000001b1d037207 */ /* 0x001fc60005000000 */
[----:B------:R-:W3:Y:S01]  /*c7a0*/  LDL.LU R27, [R1+0x174] ;  /* 0x00017400011b7983 */ /* 0x000ee20000300800 */
[----:B------:R-:W-:-:S05]  /*c7b0*/  SEL R2, R29, R19, !P2 ;  /* 0x000000131d027207 */ /* 0x000fca0005000000 */
[----:B------:R0:W-:Y:S04]  /*c7c0*/  STL [R1+0x1d4], R2 ;  /* 0x0001d40201007387 */ /* 0x0001e80000100800 */
[----:B------:R1:W-:Y:S04]  /*c7d0*/  STL [R1+0x1d0], R3 ;  /* 0x0001d00301007387 */ /* 0x0003e80000100800 */
[----:B------:R-:W5:Y:S01]  /*c7e0*/  LDL.LU R20, [R1+0x184] ;  /* 0x0001840001147983 */ /* 0x000f620000300800 */
[----:B0-----:R-:W-:-:S03]  /*c7f0*/  SEL R2, R29, R22, !P2 ;  /* 0x000000161d027207 */ /* 0x001fc60005000000 */
[----:B-1----:R-:W5:Y:S04]  /*c800*/  LDL.LU R3, [R1+0x180] ;  /* 0x0001800001037983 */ /* 0x002f680000300800 */
[----:B------:R0:W-:Y:S04]  /*c810*/  STL [R1+0x1cc], R2 ;  /* 0x0001cc0201007387 */ /* 0x0001e80000100800 */
[----:B------:R-:W5:Y:S04]  /*c820*/  LDL.LU R28, [R1+0x17c] ;  /* 0x00017c00011c7983 */ /* 0x000f680000300800 */
[----:B------:R-:W5:Y:S01]  /*c830*/  LDL.LU R10, [R1+0x178] ;  /* 0x00017800010a7983 */ /* 0x000f620000300800 */
[----:B------:R-:W-:-:S03]  /*c840*/  SEL R5, R29, R12, !P2 ;  /* 0x0000000c1d057207 */ /* 0x000fc60005000000 */
[----:B------:R-:W5:Y:S01]  /*c850*/  LDL.LU R9, [R1+0x170] ;  /* 0x0001700001097983 */ /* 0x000f620000300800 */
[----:B------:R-:W-:-:S03]  /*c860*/  SEL R4, R29, R25, !P2 ;  /* 0x000000191d047207 */ /* 0x000fc60005000000 */
[----:B0-----:R-:W5:Y:S04]  /*c870*/  LDL.LU R2, [R1+0x16c] ;  /* 0x00016c0001027983 */ /* 0x001f680000300800 */
[----:B------:R-:W5:Y:S01]  /*c880*/  LDL.LU R18, [R1+0x154] ;  /* 0x0001540001127983 */ /* 0x000f620000300800 */
[----:B------:R-:W-:-:S03]  /*c890*/  SEL R6, R29, R24, !P2 ;  /* 0x000000181d067207 */ /* 0x000fc60005000000 */
[----:B------:R-:W5:Y:S04]  /*c8a0*/  LDL.LU R15, [R1+0x160] ;  /* 0x00016000010f7983 */ /* 0x000f680000300800 */
[----:B------:R-:W5:Y:S04]  /*c8b0*/  LDL.LU R19, [R1+0x15c] ;  /* 0x00015c0001137983 */ /* 0x000f680000300800 */
[----:B------:R-:W5:Y:S04]  /*c8c0*/  LDL.LU R22, [R1+0x14c] ;  /* 0x00014c0001167983 */ /* 0x000f680000300800 */
[----:B------:R0:W-:Y:S04]  /*c8d0*/  STL [R1+0x1c8], R5 ;  /* 0x0001c80501007387 */ /* 0x0001e80000100800 */
[----:B------:R1:W-:Y:S01]  /*c8e0*/  STL [R1+0x1c4], R4 ;  /* 0x0001c40401007387 */ /* 0x0003e20000100800 */
[----:B0-----:R-:W-:-:S03]  /*c8f0*/  SEL R5, R29, R23, !P2 ;  /* 0x000000171d057207 */ /* 0x001fc60005000000 */
[----:B------:R0:W-:Y:S01]  /*c900*/  STL [R1+0x1c0], R6 ;  /* 0x0001c00601007387 */ /* 0x0001e20000100800 */
[----:B-1----:R-:W-:-:S03]  /*c910*/  SEL R4, R29, R21, !P2 ;  /* 0x000000151d047207 */ /* 0x002fc60005000000 */
[----:B------:R-:W5:Y:S04]  /*c920*/  LDL.LU R8, [R1+0x150] ;  /* 0x0001500001087983 */ /* 0x000f680000300800 */
[----:B------:R1:W-:Y:S04]  /*c930*/  STL [R1+0x1bc], R5 ;  /* 0x0001bc0501007387 */ /* 0x0003e80000100800 */
[----:B------:R-:W5:Y:S04]  /*c940*/  LDL.LU R7, [R1+0xf0] ;  /* 0x0000f00001077983 */ /* 0x000f680000300800 */
[----:B------:R1:W-:Y:S04]  /*c950*/  STL [R1+0x1b8], R4 ;  /* 0x0001b80401007387 */ /* 0x0003e80000100800 */
[----:B0-----:R-:W5:Y:S04]  /*c960*/  LDL.LU R6, [R1+0x134] ;  /* 0x0001340001067983 */ /* 0x001f680000300800 */
[----:B-1----:R-:W5:Y:S04]  /*c970*/  LDL.LU R5, [R1+0x138] ;  /* 0x0001380001057983 */ /* 0x002f680000300800 */
[----:B------:R-:W5:Y:S04]  /*c980*/  LDL.LU R4, [R1+0x13c] ;  /* 0x00013c0001047983 */ /* 0x000f680000300800 */
[----:B------:R-:W5:Y:S04]  /*c990*/  LDL.LU R12, [R1+0x140] ;  /* 0x00014000010c7983 */ /* 0x000f680000300800 */
[----:B------:R-:W5:Y:S04]  /*c9a0*/  LDL.LU R25, [R1+0x148] ;  /* 0x0001480001197983 */ /* 0x000f680000300800 */
[----:B------:R-:W5:Y:S01]  /*c9b0*/  LDL.LU R24, [R1+0x104] ;  /* 0x0001040001187983 */ /* 0x000f620000300800 */
[----:B--2---:R-:W-:-:S05]  /*c9c0*/  SEL R21, R29, R26, !P2 ;  /* 0x0000001a1d157207 */ /* 0x004fca0005000000 */
[----:B------:R0:W-:Y:S04]  /*c9d0*/  STL [R1+0x1b4], R21 ;  /* 0x0001b41501007387 */ /* 0x0001e80000100800 */
[----:B------:R-:W2:Y:S04]  /*c9e0*/  LDL.LU R23, [R1+0x128] ;  /* 0x0001280001177983 */ /* 0x000ea80000300800 */
[----:B0-----:R-:W2:Y:S01]  /*c9f0*/  LDL.LU R21, [R1+0x130] ;  /* 0x0001300001157983 */ /* 0x001ea20000300800 */
[----:B----4-:R-:W-:-:S05]  /*ca00*/  SEL R17, R29, R17, !P2 ;  /* 0x000000111d117207 */ /* 0x010fca0005000000 */
[----:B------:R0:W-:Y:S04]  /*ca10*/  STL [R1+0x1b0], R17 ;  /* 0x0001b01101007387 */ /* 0x0001e80000100800 */
[----:B------:R-:W4:Y:S04]  /*ca20*/  LDL.LU R26, [R1+0x12c] ;  /* 0x00012c00011a7983 */ /* 0x000f280000300800 */
[----:B0-----:R-:W4:Y:S01]  /*ca30*/  LDL.LU R17, [R1+0x108] ;  /* 0x0001080001117983 */ /* 0x001f220000300800 */
[----:B---3--:R-:W-:-:S05]  /*ca40*/  SEL R27, R29, R27, !P2 ;  /* 0x0000001b1d1b7207 */ /* 0x008fca0005000000 */
[----:B------:R0:W-:Y:S04]  /*ca50*/  STL [R1+0x1ac], R27 ;  /* 0x0001ac1b01007387 */ /* 0x0001e80000100800 */
[----:B0-----:R-:W3:Y:S01]  /*ca60*/  LDL.LU R27, [R1+0x124] ;  /* 0x00012400011b7983 */ /* 0x001ee20000300800 */
[C---:B-----5:R-:W-:Y:S02]  /*ca70*/  SEL R20, R29.reuse, R20, !P2 ;  /* 0x000000141d147207 */ /* 0x060fe40005000000 */
[----:B------:R-:W-:-:S03]  /*ca80*/  SEL R3, R29, R3, !P2 ;  /* 0x000000031d037207 */ /* 0x000fc60005000000 */
[----:B------:R0:W-:Y:S04]  /*ca90*/  STL [R1+0x1a8], R20 ;  /* 0x0001a81401007387 */ /* 0x0001e80000100800 */
[----:B------:R1:W-:Y:S01]  /*caa0*/  STL [R1+0x1a4], R3 ;  /* 0x0001a40301007387 */ /* 0x0003e20000100800 */
[C---:B0-----:R-:W-:Y:S02]  /*cab0*/  SEL R20, R29.reuse, R28, !P2 ;  /* 0x0000001c1d147207 */ /* 0x041fe40005000000 */
[----:B-1----:R-:W-:-:S03]  /*cac0*/  SEL R3, R29, R10, !P2 ;  /* 0x0000000a1d037207 */ /* 0x002fc60005000000 */
[----:B------:R-:W-:Y:S01]  /*cad0*/  STL [R1+0x1a0], R20 ;  /* 0x0001a01401007387 */ /* 0x000fe20000100800 */
[C---:B------:R-:W-:Y:S02]  /*cae0*/  SEL R10, R29.reuse, R9, !P2 ;  /* 0x000000091d0a7207 */ /* 0x040fe40005000000 */
[C---:B------:R-:W-:Y:S01]  /*caf0*/  SEL R9, R29.reuse, R2, !P2 ;  /* 0x000000021d097207 */ /* 0x040fe20005000000 */
[----:B------:R0:W-:Y:S04]  /*cb00*/  STL [R1+0x19c], R3 ;  /* 0x00019c0301007387 */ /* 0x0001e80000100800 */
[----:B------:R-:W-:Y:S01]  /*cb10*/  STL [R1+0x198], R10 ;  /* 0x0001980a01007387 */ /* 0x000fe20000100800 */
[C---:B------:R-:W-:Y:S02]  /*cb20*/  SEL R2, R29.reuse, R15, !P2 ;  /* 0x0000000f1d027207 */ /* 0x040fe40005000000 */
[C---:B0-----:R-:W-:Y:S01]  /*cb30*/  SEL R3, R29.reuse, R18, !P2 ;  /* 0x000000121d037207 */ /* 0x041fe20005000000 */
[----:B------:R0:W-:Y:S04]  /*cb40*/  STL [R1+0x194], R9 ;  /* 0x0001940901007387 */ /* 0x0001e80000100800 */
[----:B------:R1:W-:Y:S01]  /*cb50*/  STL [R1+0x190], R3 ;  /* 0x0001900301007387 */ /* 0x0003e20000100800 */
[----:B0-----:R-:W-:-:S03]  /*cb60*/  SEL R9, R29, R19, !P2 ;  /* 0x000000131d097207 */ /* 0x001fc60005000000 */
[----:B------:R0:W-:Y:S01]  /*cb70*/  STL [R1+0x18c], R2 ;  /* 0x00018c0201007387 */ /* 0x0001e20000100800 */
[----:B-1----:R-:W-:-:S03]  /*cb80*/  SEL R3, R29, R22, !P2 ;  /* 0x000000161d037207 */ /* 0x002fc60005000000 */
[----:B0-----:R-:W5:Y:S01]  /*cb90*/  LDL.LU R2, [R1+0x10c] ;  /* 0x00010c0001027983 */ /* 0x001f620000300800 */
[----:B------:R-:W-:-:S03]  /*cba0*/  SEL R8, R29, R8, !P2 ;  /* 0x000000081d087207 */ /* 0x000fc60005000000 */
[----:B------:R-:W-:Y:S04]  /*cbb0*/  STL [R1+0x188], R9 ;  /* 0x0001880901007387 */ /* 0x000fe80000100800 */
[----:B------:R-:W5:Y:S01]  /*cbc0*/  LDL.LU R18, [R1+0x120] ;  /* 0x0001200001127983 */ /* 0x000f620000300800 */
[----:B------:R-:W-:-:S03]  /*cbd0*/  SEL R7, R29, R7, !P2 ;  /* 0x000000071d077207 */ /* 0x000fc60005000000 */
[----:B------:R0:W-:Y:S04]  /*cbe0*/  STL [R1+0x184], R3 ;  /* 0x0001840301007387 */ /* 0x0001e80000100800 */
[----:B------:R-:W5:Y:S04]  /*cbf0*/  LDL.LU R15, [R1+0x118] ;  /* 0x00011800010f7983 */ /* 0x000f680000300800 */
[----:B------:R-:W5:Y:S01]  /*cc00*/  LDL.LU R19, [R1+0x11c] ;  /* 0x00011c0001137983 */ /* 0x000f620000300800 */
[----:B0-----:R-:W-:-:S03]  /*cc10*/  SEL R3, R29, R6, !P2 ;  /* 0x000000061d037207 */ /* 0x001fc60005000000 */
[----:B------:R-:W5:Y:S01]  /*cc20*/  LDL.LU R22, [R1+0x100] ;  /* 0x0001000001167983 */ /* 0x000f620000300800 */
[C---:B------:R-:W-:Y:S02]  /*cc30*/  SEL R6, R29.reuse, R5, !P2 ;  /* 0x000000051d067207 */ /* 0x040fe40005000000 */
[C---:B------:R-:W-:Y:S01]  /*cc40*/  SEL R5, R29.reuse, R4, !P2 ;  /* 0x000000041d057207 */ /* 0x040fe20005000000 */
[----:B------:R-:W-:Y:S04]  /*cc50*/  STL [R1+0x180], R8 ;  /* 0x0001800801007387 */ /* 0x000fe80000100800 */
[----:B------:R-:W-:Y:S04]  /*cc60*/  STL [R1+0x17c], R7 ;  /* 0x00017c0701007387 */ /* 0x000fe80000100800 */
[----:B------:R0:W-:Y:S01]  /*cc70*/  STL [R1+0x178], R3 ;  /* 0x0001780301007387 */ /* 0x0001e20000100800 */
[----:B------:R-:W-:-:S03]  /*cc80*/  SEL R4, R29, R25, !P2 ;  /* 0x000000191d047207 */ /* 0x000fc60005000000 */
[----:B------:R-:W-:Y:S01]  /*cc90*/  STL [R1+0x174], R6 ;  /* 0x0001740601007387 */ /* 0x000fe20000100800 */
[----:B0-----:R-:W-:-:S03]  /*cca0*/  SEL R3, R29, R12, !P2 ;  /* 0x0000000c1d037207 */ /* 0x001fc60005000000 */
[----:B------:R-:W-:Y:S04]  /*ccb0*/  STL [R1+0x170], R5 ;  /* 0x0001700501007387 */ /* 0x000fe80000100800 */
[----:B------:R-:W5:Y:S04]  /*ccc0*/  LDL.LU R25, [R1+0xfc] ;  /* 0x0000fc0001197983 */ /* 0x000f680000300800 */
[----:B------:R0:W-:Y:S04]  /*ccd0*/  STL [R1+0x16c], R3 ;  /* 0x00016c0301007387 */ /* 0x0001e80000100800 */
[----:B------:R2:W-:Y:S01]  /*cce0*/  STL [R1+0x168], R4 ;  /* 0x0001680401007387 */ /* 0x0005e20000100800 */
[----:B0-----:R-:W-:-:S03]  /*ccf0*/  SEL R3, R29, R24, !P2 ;  /* 0x000000181d037207 */ /* 0x001fc60005000000 */
[----:B------:R-:W5:Y:S04]  /*cd00*/  LDL.LU R24, [R1+0xf8] ;  /* 0x0000f80001187983 */ /* 0x000f680000300800 */
[----:B------:R4:W-:Y:S01]  /*cd10*/  STL [R1+0x164], R3 ;  /* 0x0001640301007387 */ /* 0x0009e20000100800 */
[C---:B--2---:R-:W-:Y:S02]  /*cd20*/  SEL R4, R29.reuse, R23, !P2 ;  /* 0x000000171d047207 */ /* 0x044fe40005000000 */
[----:B------:R-:W-:-:S03]  /*cd30*/  SEL R5, R29, R21, !P2 ;  /* 0x000000151d057207 */ /* 0x000fc60005000000 */
[----:B------:R0:W-:Y:S04]  /*cd40*/  STL [R1+0x160], R4 ;  /* 0x0001600401007387 */ /* 0x0001e80000100800 */
[----:B------:R-:W-:Y:S04]  /*cd50*/  STL [R1+0x15c], R5 ;  /* 0x00015c0501007387 */ /* 0x000fe80000100800 */
[----:B------:R-:W2:Y:S01]  /*cd60*/  LDL.LU R23, [R1+0xf4] ;  /* 0x0000f40001177983 */ /* 0x000ea20000300800 */
[C---:B----4-:R-:W-:Y:S02]  /*cd70*/  SEL R3, R29.reuse, R26, !P2 ;  /* 0x0000001a1d037207 */ /* 0x050fe40005000000 */
[----:B0-----:R-:W-:-:S03]  /*cd80*/  SEL R4, R29, R17, !P2 ;  /* 0x000000111d047207 */ /* 0x001fc60005000000 */
[----:B------:R3:W-:Y:S04]  /*cd90*/  STL [R1+0x154], R3 ;  /* 0x0001540301007387 */ /* 0x0007e80000100800 */
[----:B------:R-:W-:Y:S04]  /*cda0*/  STL [R1+0x150], R4 ;  /* 0x0001500401007387 */ /* 0x000fe80000100800 */
[----:B------:R-:W4:Y:S04]  /*cdb0*/  LDL.LU R10, [R1+0xe8] ;  /* 0x0000e800010a7983 */ /* 0x000f280000300800 */
[----:B------:R-:W4:Y:S01]  /*cdc0*/  LDL.LU R9, [R1+0xe4] ;  /* 0x0000e40001097983 */ /* 0x000f220000300800 */
[----:B---3--:R-:W-:-:S05]  /*cdd0*/  SEL R3, R29, R27, !P2 ;  /* 0x0000001b1d037207 */ /* 0x008fca0005000000 */
[----:B------:R5:W-:Y:S04]  /*cde0*/  STL [R1+0x14c], R3 ;  /* 0x00014c0301007387 */ /* 0x000be80000100800 */
[----:B------:R-:W3:Y:S04]  /*cdf0*/  LDL.LU R8, [R1+0xe0] ;  /* 0x0000e00001087983 */ /* 0x000ee80000300800 */
[----:B------:R-:W3:Y:S04]  /*ce00*/  LDL.LU R7, [R1+0x1c] ;  /* 0x00001c0001077983 */ /* 0x000ee80000300800 */
[----:B------:R-:W3:Y:S04]  /*ce10*/  LDL.LU R21, [R1+0x4] ;  /* 0x0000040001157983 */ /* 0x000ee80000300800 */
[----:B------:R-:W3:Y:S04]  /*ce20*/  LDL.LU R26, [R1+0xd8] ;  /* 0x0000d800011a7983 */ /* 0x000ee80000300800 */
[----:B------:R-:W3:Y:S04]  /*ce30*/  LDL.LU R27, [R1+0xc4] ;  /* 0x0000c400011b7983 */ /* 0x000ee80000300800 */
[----:B------:R-:W3:Y:S04]  /*ce40*/  LDL.LU R28, [R1+0xd0] ;  /* 0x0000d000011c7983 */ /* 0x000ee80000300800 */
[----:B------:R-:W3:Y:S04]  /*ce50*/  LDL.LU R12, [R1+0xd4] ;  /* 0x0000d400010c7983 */ /* 0x000ee80000300800 */
[----:B------:R-:W3:Y:S01]  /*ce60*/  LDL.LU R17, [R1] ;  /* 0x0000000001117983 */ /* 0x000ee20000300800 */
[----:B-----5:R-:W-:-:S05]  /*ce70*/  SEL R3, R29, R2, !P2 ;  /* 0x000000021d037207 */ /* 0x020fca0005000000 */
[----:B------:R0:W-:Y:S01]  /*ce80*/  STL [R1+0x148], R3 ;  /* 0x0001480301007387 */ /* 0x0001e20000100800 */
[----:B------:R-:W-:-:S05]  /*ce90*/  SEL R2, R29, R18, !P2 ;  /* 0x000000121d027207 */ /* 0x000fca0005000000 */
[----:B------:R1:W-:Y:S01]  /*cea0*/  STL [R1+0x140], R2 ;  /* 0x0001400201007387 */ /* 0x0003e20000100800 */
[C---:B------:R-:W-:Y:S02]  /*ceb0*/  SEL R4, R29.reuse, R15, !P2 ;  /* 0x0000000f1d047207 */ /* 0x040fe40005000000 */
[----:B0-----:R-:W-:-:S03]  /*cec0*/  SEL R3, R29, R19, !P2 ;  /* 0x000000131d037207 */ /* 0x001fc60005000000 */
[----:B------:R-:W-:Y:S01]  /*ced0*/  STL [R1+0x13c], R4 ;  /* 0x00013c0401007387 */ /* 0x000fe20000100800 */
[----:B-1----:R-:W-:-:S03]  /*cee0*/  SEL R2, R29, R22, !P2 ;  /* 0x000000161d027207 */ /* 0x002fc60005000000 */
[----:B------:R-:W5:Y:S04]  /*cef0*/  LDL.LU R20, [R1+0xb8] ;  /* 0x0000b80001147983 */ /* 0x000f680000300800 */
[----:B------:R0:W-:Y:S04]  /*cf00*/  STL [R1+0x138], R3 ;  /* 0x0001380301007387 */ /* 0x0001e80000100800 */
[----:B0-----:R-:W5:Y:S04]  /*cf10*/  LDL.LU R3, [R1+0xbc] ;  /* 0x0000bc0001037983 */ /* 0x001f680000300800 */
[----:B------:R0:W-:Y:S04]  /*cf20*/  STL [R1+0x134], R2 ;  /* 0x0001340201007387 */ /* 0x0001e80000100800 */
[----:B------:R-:W5:Y:S04]  /*cf30*/  LDL.LU R6, [R1+0xc0] ;  /* 0x0000c00001067983 */ /* 0x000f680000300800 */
[----:B------:R-:W5:Y:S01]  /*cf40*/  LDL.LU R5, [R1+0xb4] ;  /* 0x0000b40001057983 */ /* 0x000f620000300800 */
[----:B------:R-:W-:-:S03]  /*cf50*/  SEL R19, R29, R25, !P2 ;  /* 0x000000191d137207 */ /* 0x000fc60005000000 */
[----:B------:R-:W5:Y:S04]  /*cf60*/  LDL.LU R4, [R1+0xb0] ;  /* 0x0000b00001047983 */ /* 0x000f680000300800 */
[----:B0-----:R-:W5:Y:S04]  /*cf70*/  LDL.LU R2, [R1+0xac] ;  /* 0x0000ac0001027983 */ /* 0x001f680000300800 */
[----:B------:R-:W5:Y:S01]  /*cf80*/  LDL.LU R18, [R1+0xa8] ;  /* 0x0000a80001127983 */ /* 0x000f620000300800 */
[----:B------:R-:W-:-:S03]  /*cf90*/  SEL R24, R29, R24, !P2 ;  /* 0x000000181d187207 */ /* 0x000fc60005000000 */
[----:B------:R-:W5:Y:S04]  /*cfa0*/  LDL.LU R15, [R1+0x6c] ;  /* 0x00006c00010f7983 */ /* 0x000f680000300800 */
[----:B------:R0:W-:Y:S04]  /*cfb0*/  STL [R1+0x130], R19 ;  /* 0x0001301301007387 */ /* 0x0001e80000100800 */
[----:B0-----:R-:W5:Y:S04]  /*cfc0*/  LDL.LU R19, [R1+0x7c] ;  /* 0x00007c0001137983 */ /* 0x001f680000300800 */
[----:B------:R-:W5:Y:S04]  /*cfd0*/  LDL.LU R22, [R1+0x88] ;  /* 0x0000880001167983 */ /* 0x000f680000300800 */
[----:B------:R0:W-:Y:S04]  /*cfe0*/  STL [R1+0x12c], R24 ;  /* 0x00012c1801007387 */ /* 0x0001e80000100800 */
[----:B------:R-:W5:Y:S04]  /*cff0*/  LDL.LU R25, [R1+0x8c] ;  /* 0x00008c0001197983 */ /* 0x000f680000300800 */
[----:B0-----:R-:W5:Y:S01]  /*d000*/  LDL.LU R24, [R1+0x90] ;  /* 0x0000900001187983 */ /* 0x001f620000300800 */
[----:B--2---:R-:W-:-:S05]  /*d010*/  SEL R23, R29, R23, !P2 ;  /* 0x000000171d177207 */ /* 0x004fca0005000000 */
[----:B------:R0:W-:Y:S04]  /*d020*/  STL [R1+0x128], R23 ;  /* 0x0001281701007387 */ /* 0x0001e80000100800 */
[----:B0-----:R-:W2:Y:S01]  /*d030*/  LDL.LU R23, [R1+0x98] ;  /* 0x0000980001177983 */ /* 0x001ea20000300800 */
[C---:B----4-:R-:W-:Y:S02]  /*d040*/  SEL R10, R29.reuse, R10, !P2 ;  /* 0x0000000a1d0a7207 */ /* 0x050fe40005000000 */
[----:B------:R-:W-:-:S03]  /*d050*/  SEL R9, R29, R9, !P2 ;  /* 0x000000091d097207 */ /* 0x000fc60005000000 */
[----:B------:R0:W-:Y:S04]  /*d060*/  STL [R1+0x124], R10 ;  /* 0x0001240a01007387 */ /* 0x0001e80000100800 */
[----:B0-----:R-:W4:Y:S01]  /*d070*/  LDL.LU R10, [R1+0x5230] ;  /* 0x00523000010a7983 */ /* 0x001f220000300800 */
[----:B---3--:R-:W-:-:S03]  /*d080*/  SEL R8, R29, R8, !P2 ;  /* 0x000000081d087207 */ /* 0x008fc60005000000 */
[----:B------:R0:W-:Y:S01]  /*d090*/  STL [R1+0x120], R9 ;  /* 0x0001200901007387 */ /* 0x0001e20000100800 */
[C---:B------:R-:W-:Y:S02]  /*d0a0*/  SEL R7, R29.reuse, R7, !P2 ;  /* 0x000000071d077207 */ /* 0x040fe40005000000 */
[C---:B------:R-:W-:Y:S01]  /*d0b0*/  SEL R21, R29.reuse, R21, !P2 ;  /* 0x000000151d157207 */ /* 0x040fe20005000000 */
[----:B0-----:R-:W3:Y:S01]  /*d0c0*/  LDL.LU R9, [R1+0x522c] ;  /* 0x00522c0001097983 */ /* 0x001ee20000300800 */
[----:B------:R-:W-:-:S03]  /*d0d0*/  SEL R26, R29, R26, !P2 ;  /* 0x0000001a1d1a7207 */ /* 0x000fc60005000000 */
[----:B------:R0:W-:Y:S01]  /*d0e0*/  STL [R1+0x11c], R8 ;  /* 0x00011c0801007387 */ /* 0x0001e20000100800 */
[----:B------:R-:W-:-:S03]  /*d0f0*/  SEL R27, R29, R27, !P2 ;  /* 0x0000001b1d1b7207 */ /* 0x000fc60005000000 */
[----:B0-----:R-:W4:Y:S04]  /*d100*/  LDL.LU R8, [R1+0x5228] ;  /* 0x0052280001087983 */ /* 0x001f280000300800 */
[----:B------:R0:W-:Y:S04]  /*d110*/  STL [R1+0x118], R7 ;  /* 0x0001180701007387 */ /* 0x0001e80000100800 */
[----:B0-----:R-:W3:Y:S04]  /*d120*/  LDL.LU R7, [R1+0x5224] ;  /* 0x0052240001077983 */ /* 0x001ee80000300800 */
[----:B------:R0:W-:Y:S04]  /*d130*/  STL [R1+0x10c], R21 ;  /* 0x00010c1501007387 */ /* 0x0001e80000100800 */
[----:B0-----:R-:W4:Y:S04]  /*d140*/  LDL.LU R21, [R1+0x5220] ;  /* 0x0052200001157983 */ /* 0x001f280000300800 */
[----:B------:R0:W-:Y:S04]  /*d150*/  STL [R1+0x108], R26 ;  /* 0x0001081a01007387 */ /* 0x0001e80000100800 */
[----:B0-----:R-:W3:Y:S04]  /*d160*/  LDL.LU R26, [R1+0x521c] ;  /* 0x00521c00011a7983 */ /* 0x001ee80000300800 */
[----:B------:R0:W-:Y:S04]  /*d170*/  STL [R1+0x104], R27 ;  /* 0x0001041b01007387 */ /* 0x0001e80000100800 */
[----:B0-----:R-:W5:Y:S01]  /*d180*/  LDL.LU R27, [R1+0x5218] ;  /* 0x00521800011b7983 */ /* 0x001f620000300800 */
[----:B------:R-:W-:-:S05]  /*d190*/  SEL R28, R29, R28, !P2 ;  /* 0x0000001c1d1c7207 */ /* 0x000fca0005000000 */
[----:B------:R0:W-:Y:S02]  /*d1a0*/  STL [R1+0x100], R28 ;  /* 0x0001001c01007387 */ /* 0x0001e40000100800 */
[----:B0-----:R-:W-:-:S05]  /*d1b0*/  SEL R28, R29, R12, !P2 ;  /* 0x0000000c1d1c7207 */ /* 0x001fca0005000000 */
[----:B------:R-:W-:Y:S01]  /*d1c0*/  STL [R1+0xfc], R28 ;  /* 0x0000fc1c01007387 */ /* 0x000fe20000100800 */
[C---:B------:R-:W-:Y:S02]  /*d1d0*/  SEL R17, R29.reuse, R17, !P2 ;  /* 0x000000111d117207 */ /* 0x040fe40005000000 */
[C---:B-----5:R-:W-:Y:S02]  /*d1e0*/  SEL R12, R29.reuse, R27, !P2 ;  /* 0x0000001b1d0c7207 */ /* 0x060fe40005000000 */
[----:B------:R-:W5:Y:S04]  /*d1f0*/  LDL.LU R27, [R1+0xa4] ;  /* 0x0000a400011b7983 */ /* 0x000f680000300800 */
[----:B------:R0:W-:Y:S04]  /*d200*/  STL [R1+0xf8], R17 ;  /* 0x0000f81101007387 */ /* 0x0001e80000100800 */
[----:B0-----:R-:W4:Y:S01]  /*d210*/  LDL.LU R17, [R1+0xa0] ;  /* 0x0000a00001117983 */ /* 0x001f220000300800 */
[----:B------:R-:W-:-:S02]  /*d220*/  SEL R20, R29, R20, !P2 ;  /* 0x000000141d147207 */ /* 0x000fc40005000000 */
[C---:B------:R-:W-:Y:S01]  /*d230*/  SEL R3, R29.reuse, R3, !P2 ;  /* 0x000000031d037207 */ /* 0x040fe20005000000 */
[----:B------:R0:W-:Y:S01]  /*d240*/  STL [R1+0xf4], R12 ;  /* 0x0000f40c01007387 */ /* 0x0001e20000100800 */
[----:B------:R-:W-:-:S03]  /*d250*/  SEL R6, R29, R6, !P2 ;  /* 0x000000061d067207 */ /* 0x000fc60005000000 */
[----:B------:R-:W3:Y:S01]  /*d260*/  LDL.LU R28, [R1+0x70] ;  /* 0x00007000011c7983 */ /* 0x000ee20000300800 */
[----:B------:R-:W-:-:S03]  /*d270*/  SEL R5, R29, R5, !P2 ;  /* 0x000000051d057207 */ /* 0x000fc60005000000 */
[----:B0-----:R-:W3:Y:S01]  /*d280*/  LDL.LU R12, [R1+0x78] ;  /* 0x00007800010c7983 */ /* 0x001ee20000300800 */
[C---:B------:R-:W-:Y:S02]  /*d290*/  SEL R2, R29.reuse, R2, !P2 ;  /* 0x000000021d027207 */ /* 0x040fe40005000000 */
[----:B-----5:R-:W-:-:S05]  /*d2a0*/  SEL R27, R29, R27, !P2 ;  /* 0x0000001b1d1b7207 */ /* 0x020fca0005000000 */
[----:B------:R-:W-:Y:S04]  /*d2b0*/  STL [R1+0xf0], R27 ;  /* 0x0000f01b01007387 */ /* 0x000fe80000100800 */
[----:B------:R-:W-:Y:S04]  /*d2c0*/  STL [R1+0xe8], R20 ;  /* 0x0000e81401007387 */ /* 0x000fe80000100800 */
[----:B------:R0:W-:Y:S04]  /*d2d0*/  STL [R1+0xe4], R3 ;  /* 0x0000e40301007387 */ /* 0x0001e80000100800 */
[----:B------:R-:W-:Y:S01]  /*d2e0*/  STL [R1+0xe0], R6 ;  /* 0x0000e00601007387 */ /* 0x000fe20000100800 */
[----:B0-----:R-:W-:-:S03]  /*d2f0*/  SEL R3, R29, R4, !P2 ;  /* 0x000000041d037207 */ /* 0x001fc60005000000 */
[----:B------:R-:W-:Y:S01]  /*d300*/  STL [R1+0xd8], R5 ;  /* 0x0000d80501007387 */ /* 0x000fe20000100800 */
[----:B------:R-:W-:-:S03]  /*d310*/  SEL R4, R29, R18, !P2 ;  /* 0x000000121d047207 */ /* 0x000fc60005000000 */
[----:B------:R0:W-:Y:S04]  /*d320*/  STL [R1+0xd4], R3 ;  /* 0x0000d40301007387 */ /* 0x0001e80000100800 */
[----:B0-----:R-:W5:Y:S04]  /*d330*/  LDL.LU R3, [R1+0x40] ;  /* 0x0000400001037983 */ /* 0x001f680000300800 */
[----:B------:R0:W-:Y:S01]  /*d340*/  STL [R1+0xd0], R2 ;  /* 0x0000d00201007387 */ /* 0x0001e20000100800 */
[----:B------:R-:W-:-:S03]  /*d350*/  SEL R5, R29, R22, !P2 ;  /* 0x000000161d057207 */ /* 0x000fc60005000000 */
[----:B------:R1:W-:Y:S04]  /*d360*/  STL [R1+0xc4], R4 ;  /* 0x0000c40401007387 */ /* 0x0003e80000100800 */
[----:B------:R-:W5:Y:S01]  /*d370*/  LDL.LU R27, [R1+0x44] ;  /* 0x00004400011b7983 */ /* 0x000f620000300800 */
[C---:B0-----:R-:W-:Y:S02]  /*d380*/  SEL R2, R29.reuse, R15, !P2 ;  /* 0x0000000f1d027207 */ /* 0x041fe40005000000 */
[----:B-1----:R-:W-:-:S03]  /*d390*/  SEL R4, R29, R19, !P2 ;  /* 0x000000131d047207 */ /* 0x002fc60005000000 */
[----:B------:R0:W-:Y:S04]  /*d3a0*/  STL [R1+0xc0], R2 ;  /* 0x0000c00201007387 */ /* 0x0001e80000100800 */
[----:B------:R1:W-:Y:S01]  /*d3b0*/  STL [R1+0xbc], R4 ;  /* 0x0000bc0401007387 */ /* 0x0003e20000100800 */
[----:B0-----:R-:W-:-:S03]  /*d3c0*/  SEL R2, R29, R25, !P2 ;  /* 0x000000191d027207 */ /* 0x001fc60005000000 */
[----:B------:R-:W-:Y:S01]  /*d3d0*/  STL [R1+0xb8], R5 ;  /* 0x0000b80501007387 */ /* 0x000fe20000100800 */
[----:B-1----:R-:W-:-:S03]  /*d3e0*/  SEL R4, R29, R24, !P2 ;  /* 0x000000181d047207 */ /* 0x002fc60005000000 */
[----:B------:R-:W5:Y:S04]  /*d3f0*/  LDL.LU R20, [R1+0x68] ;  /* 0x0000680001147983 */ /* 0x000f680000300800 */
[----:B------:R2:W-:Y:S04]  /*d400*/  STL [R1+0xb4], R2 ;  /* 0x0000b40201007387 */ /* 0x0005e80000100800 */
[----:B------:R0:W-:Y:S04]  /*d410*/  STL [R1+0xb0], R4 ;  /* 0x0000b00401007387 */ /* 0x0001e80000100800 */
[----:B------:R-:W5:Y:S01]  /*d420*/  LDL.LU R6, [R1+0x64] ;  /* 0x0000640001067983 */ /* 0x000f620000300800 */
[----:B--2---:R-:W-:-:S03]  /*d430*/  SEL R2, R29, R23, !P2 ;  /* 0x000000171d027207 */ /* 0x004fc60005000000 */
[----:B------:R-:W2:Y:S04]  /*d440*/  LDL.LU R5, [R1+0x5c] ;  /* 0x00005c0001057983 */ /* 0x000ea80000300800 */
[----:B------:R1:W-:Y:S04]  /*d450*/  STL [R1+0xac], R2 ;  /* 0x0000ac0201007387 */ /* 0x0003e80000100800 */
[----:B0-----:R-:W2:Y:S01]  /*d460*/  LDL.LU R4, [R1+0x158] ;  /* 0x0001580001047983 */ /* 0x001ea20000300800 */
[----:B----4-:R-:W-:-:S03]  /*d470*/  SEL R17, R29, R17, !P2 ;  /* 0x000000111d117207 */ /* 0x010fc60005000000 */
[----:B-1----:R-:W4:Y:S04]  /*d480*/  LDL.LU R2, [R1+0x144] ;  /* 0x0001440001027983 */ /* 0x002f280000300800 */
[----:B------:R-:W4:Y:S04]  /*d490*/  LDL.LU R18, [R1+0x48] ;  /* 0x0000480001127983 */ /* 0x000f280000300800 */
[----:B------:R-:W4:Y:S04]  /*d4a0*/  LDL.LU R15, [R1+0x110] ;  /* 0x00011000010f7983 */ /* 0x000f280000300800 */
[----:B------:R-:W4:Y:S04]  /*d4b0*/  LDL.LU R19, [R1+0x114] ;  /* 0x0001140001137983 */ /* 0x000f280000300800 */
[----:B------:R-:W4:Y:S04]  /*d4c0*/  LDL.LU R22, [R1+0xec] ;  /* 0x0000ec0001167983 */ /* 0x000f280000300800 */
[----:B------:R-:W4:Y:S04]  /*d4d0*/  LDL.LU R25, [R1+0xdc] ;  /* 0x0000dc0001197983 */ /* 0x000f280000300800 */
[----:B------:R-:W4:Y:S04]  /*d4e0*/  LDL.LU R24, [R1+0xcc] ;  /* 0x0000cc0001187983 */ /* 0x000f280000300800 */
[----:B------:R-:W4:Y:S04]  /*d4f0*/  LDL.LU R23, [R1+0xc8] ;  /* 0x0000c80001177983 */ /* 0x000f280000300800 */
[----:B------:R0:W-:Y:S04]  /*d500*/  STL [R1+0xa8], R17 ;  /* 0x0000a81101007387 */ /* 0x0001e80000100800 */
[----:B0-----:R-:W5:Y:S01]  /*d510*/  LDL.LU R17, [R1+0x5214] ;  /* 0x0052140001117983 */ /* 0x001f620000300800 */
[----:B---3--:R-:W-:-:S02]  /*d520*/  SEL R28, R29, R28, !P2 ;  /* 0x0000001c1d1c7207 */ /* 0x008fc40005000000 */
[----:B------:R-:W-:-:S03]  /*d530*/  SEL R12, R29, R12, !P2 ;  /* 0x0000000c1d0c7207 */ /* 0x000fc60005000000 */
[----:B------:R5:W-:Y:S02]  /*d540*/  STL [R1+0xa4], R28 ;  /* 0x0000a41c01007387 */ /* 0x000be40000100800 */
[C---:B-----5:R-:W-:Y:S02]  /*d550*/  SEL R28, R29.reuse, R17, !P2 ;  /* 0x000000111d1c7207 */ /* 0x060fe40005000000 */
[----:B------:R-:W3:Y:S04]  /*d560*/  LDL.LU R17, [R1+0x60] ;  /* 0x0000600001117983 */ /* 0x000ee80000300800 */
[----:B------:R0:W-:Y:S04]  /*d570*/  STL [R1+0xa0], R12 ;  /* 0x0000a00c01007387 */ /* 0x0001e80000100800 */
[----:B------:R1:W-:Y:S01]  /*d580*/  STL [R1+0x98], R28 ;  /* 0x0000981c01007387 */ /* 0x0003e20000100800 */
[----:B0-----:R-:W-:-:S03]  /*d590*/  SEL R12, R29, R26, !P2 ;  /* 0x0000001a1d0c7207 */ /* 0x001fc60005000000 */
[----:B------:R-:W5:Y:S01]  /*d5a0*/  LDL.LU R26, [R1+0x50] ;  /* 0x00005000011a7983 */ /* 0x000f620000300800 */
[----:B-1----:R-:W-:-:S03]  /*d5b0*/  SEL R28, R29, R21, !P2 ;  /* 0x000000151d1c7207 */ /* 0x002fc60005000000 */
[----:B------:R0:W-:Y:S04]  /*d5c0*/  STL [R1+0x90], R12 ;  /* 0x0000900c01007387 */ /* 0x0001e80000100800 */
[----:B------:R-:W5:Y:S01]  /*d5d0*/  LDL.LU R21, [R1+0x58] ;  /* 0x0000580001157983 */ /* 0x000f620000300800 */
[C---:B------:R-:W-:Y:S02]  /*d5e0*/  SEL R3, R29.reuse, R3, !P2 ;  /* 0x000000031d037207 */ /* 0x040fe40005000000 */
[C---:B------:R-:W-:Y:S01]  /*d5f0*/  SEL R27, R29.reuse, R27, !P2 ;  /* 0x0000001b1d1b7207 */ /* 0x040fe20005000000 */
[----:B0-----:R-:W5:Y:S04]  /*d600*/  LDL.LU R12, [R1+0x74] ;  /* 0x00007400010c7983 */ /* 0x001f680000300800 */
[----:B------:R0:W-:Y:S01]  /*d610*/  STL [R1+0x8c], R28 ;  /* 0x00008c1c01007387 */ /* 0x0001e20000100800 */
[----:B------:R-:W-:-:S03]  /*d620*/  SEL R20, R29, R20, !P2 ;  /* 0x000000141d147207 */ /* 0x000fc60005000000 */
[----:B0-----:R-:W5:Y:S04]  /*d630*/  LDL.LU R28, [R1+0x9c] ;  /* 0x00009c00011c7983 */ /* 0x001f680000300800 */
[----:B------:R0:W-:Y:S01]  /*d640*/  STL [R1+0x88], R3 ;  /* 0x0000880301007387 */ /* 0x0001e20000100800 */
[----:B------:R-:W-:-:S03]  /*d650*/  SEL R6, R29, R6, !P2 ;  /* 0x000000061d067207 */ /* 0x000fc60005000000 */
[----:B0-----:R-:W5:Y:S04]  /*d660*/  LDL.LU R3, [R1+0x34] ;  /* 0x0000340001037983 */ /* 0x001f680000300800 */
[----:B------:R0:W-:Y:S01]  /*d670*/  STL [R1+0x7c], R27 ;  /* 0x00007c1b01007387 */ /* 0x0001e20000100800 */
[----:B--2---:R-:W-:-:S03]  /*d680*/  SEL R5, R29, R5, !P2 ;  /* 0x000000051d057207 */ /* 0x004fc60005000000 */
[----:B0-----:R-:W2:Y:S01]  /*d690*/  LDL.LU R27, [R1+0x4c] ;  /* 0x00004c00011b7983 */ /* 0x001ea20000300800 */
[C---:B------:R-:W-:Y:S02]  /*d6a0*/  SEL R4, R29.reuse, R4, !P2 ;  /* 0x000000041d047207 */ /* 0x040fe40005000000 */
[C---:B----4-:R-:W-:Y:S02]  /*d6b0*/  SEL R2, R29.reuse, R2, !P2 ;  /* 0x000000021d027207 */ /* 0x050fe40005000000 */
[C---:B------:R-:W-:Y:S02]  /*d6c0*/  SEL R18, R29.reuse, R18, !P2 ;  /* 0x000000121d127207 */ /* 0x040fe40005000000 */
[C---:B------:R-:W-:Y:S02]  /*d6d0*/  SEL R15, R29.reuse, R15, !P2 ;  /* 0x0000000f1d0f7207 */ /* 0x040fe40005000000 */
[C---:B------:R-:W-:Y:S02]  /*d6e0*/  SEL R19, R29.reuse, R19, !P2 ;  /* 0x000000131d137207 */ /* 0x040fe40005000000 */
[----:B------:R-:W-:-:S02]  /*d6f0*/  SEL R22, R29, R22, !P2 ;  /* 0x000000161d167207 */ /* 0x000fc40005000000 */
[C---:B------:R-:W-:Y:S02]  /*d700*/  SEL R25, R29.reuse, R25, !P2 ;  /* 0x000000191d197207 */ /* 0x040fe40005000000 */
[C---:B------:R-:W-:Y:S02]  /*d710*/  SEL R24, R29.reuse, R24, !P2 ;  /* 0x000000181d187207 */ /* 0x040fe40005000000 */
[C---:B------:R-:W-:Y:S02]  /*d720*/  SEL R23, R29.reuse, R23, !P2 ;  /* 0x000000171d177207 */ /* 0x040fe40005000000 */
[C---:B---3--:R-:W-:Y:S02]  /*d730*/  SEL R17, R29.reuse, R17, !P2 ;  /* 0x000000111d117207 */ /* 0x048fe40005000000 */
[----:B-----5:R-:W-:-:S05]  /*d740*/  SEL R26, R29, R26, !P2 ;  /* 0x0000001a1d1a7207 */ /* 0x020fca0005000000 */
[----:B------:R0:W-:Y:S01]  /*d750*/  STL [R1+0x78], R26 ;  /* 0x0000781a01007387 */ /* 0x0001e20000100800 */
[----:B------:R-:W-:-:S03]  /*d760*/  SEL R21, R29, R21, !P2 ;  /* 0x000000151d157207 */ /* 0x000fc60005000000 */
[----:B0-----:R-:W3:Y:S04]  /*d770*/  LDL.LU R26, [R1+0x54] ;  /* 0x00005400011a7983 */ /* 0x001ee80000300800 */
[----:B------:R0:W-:Y:S04]  /*d780*/  STL [R1+0x70], R21 ;  /* 0x0000701501007387 */ /* 0x0001e80000100800 */
[----:B0-----:R-:W4:Y:S04]  /*d790*/  LDL.LU R21, [R1+0x38] ;  /* 0x0000380001157983 */ /* 0x001f280000300800 */
[----:B------:R0:W-:Y:S04]  /*d7a0*/  STL [R1+0x6c], R17 ;  /* 0x00006c1101007387 */ /* 0x0001e80000100800 */
[----:B0-----:R-:W5:Y:S04]  /*d7b0*/  LDL.LU R17, [R1+0x3c] ;  /* 0x00003c0001117983 */ /* 0x001f680000300800 */
        /* <DEDUP_REMOVED lines=15> */
[----:B0-----:R-:W4:Y:S04]  /*d8b0*/  LDL.LU R19, [R1+0x51f8] ;  /* 0x0051f80001137983 */ /* 0x001f280000300800 */
[----:B------:R0:W-:Y:S04]  /*d8c0*/  STL [R1+0x40], R22 ;  /* 0x0000401601007387 */ /* 0x0001e80000100800 */
[----:B0-----:R-:W5:Y:S04]  /*d8d0*/  LDL.LU R22, [R1+0x51f4] ;  /* 0x0051f40001167983 */ /* 0x001f680000300800 */
[----:B------:R0:W-:Y:S04]  /*d8e0*/  STL [R1+0x2c], R25 ;  /* 0x00002c1901007387 */ /* 0x0001e80000100800 */
[----:B0-----:R-:W2:Y:S04]  /*d8f0*/  LDL.LU R25, [R1+0x51f0] ;  /* 0x0051f00001197983 */ /* 0x001ea80000300800 */
[----:B------:R0:W-:Y:S04]  /*d900*/  STL [R1+0x28], R24 ;  /* 0x0000281801007387 */ /* 0x0001e80000100800 */
[----:B0-----:R-:W3:Y:S04]  /*d910*/  LDL.LU R24, [R1+0x51ec] ;  /* 0x0051ec0001187983 */ /* 0x001ee80000300800 */
[----:B------:R0:W-:Y:S04]  /*d920*/  STL [R1+0x24], R23 ;  /* 0x0000241701007387 */ /* 0x0001e80000100800 */
[----:B0-----:R-:W4:Y:S01]  /*d930*/  LDL.LU R23, [R1+0x51e8] ;  /* 0x0051e80001177983 */ /* 0x001f220000300800 */
[----:B------:R-:W-:-:S02]  /*d940*/  SEL R12, R29, R12, !P2 ;  /* 0x0000000c1d0c7207 */ /* 0x000fc40005000000 */
[C---:B--2---:R-:W-:Y:S02]  /*d950*/  SEL R25, R29.reuse, R25, !P2 ;  /* 0x000000191d197207 */ /* 0x044fe40005000000 */
[C---:B---3--:R-:W-:Y:S02]  /*d960*/  SEL R24, R29.reuse, R24, !P2 ;  /* 0x000000181d187207 */ /* 0x048fe40005000000 */
[----:B----4-:R-:W-:-:S05]  /*d970*/  SEL R23, R29, R23, !P2 ;  /* 0x000000171d177207 */ /* 0x010fca0005000000 */
[----:B------:R0:W-:Y:S04]  /*d980*/  STL [R1+0x20], R23 ;  /* 0x0000201701007387 */ /* 0x0001e80000100800 */
[----:B0-----:R-:W2:Y:S04]  /*d990*/  LDL.LU R23, [R1+0x94] ;  /* 0x0000940001177983 */ /* 0x001ea80000300800 */
[----:B------:R0:W-:Y:S04]  /*d9a0*/  STL [R1+0x1c], R24 ;  /* 0x00001c1801007387 */ /* 0x0001e80000100800 */
[----:B0-----:R-:W3:Y:S04]  /*d9b0*/  LDL.LU R24, [R1+0x84] ;  /* 0x0000840001187983 */ /* 0x001ee80000300800 */
[----:B------:R0:W-:Y:S04]  /*d9c0*/  STL [R1+0x18], R25 ;  /* 0x0000181901007387 */ /* 0x0001e80000100800 */
[----:B0-----:R-:W4:Y:S04]  /*d9d0*/  LDL.LU R25, [R1+0x80] ;  /* 0x0000800001197983 */ /* 0x001f280000300800 */
[----:B------:R0:W-:Y:S04]  /*d9e0*/  STL [R1+0x14], R12 ;  /* 0x0000140c01007387 */ /* 0x0001e80000100800 */
[----:B0-----:R-:W4:Y:S01]  /*d9f0*/  LDL.LU R12, [R1+0x51e4] ;  /* 0x0051e400010c7983 */ /* 0x001f220000300800 */
[----:B------:R-:W-:-:S02]  /*da00*/  SEL R28, R29, R28, !P2 ;  /* 0x0000001c1d1c7207 */ /* 0x000fc40005000000 */
[C---:B------:R-:W-:Y:S02]  /*da10*/  SEL R3, R29.reuse, R3, !P2 ;  /* 0x000000031d037207 */ /* 0x040fe40005000000 */
[C---:B------:R-:W-:Y:S02]  /*da20*/  SEL R27, R29.reuse, R27, !P2 ;  /* 0x0000001b1d1b7207 */ /* 0x040fe40005000000 */
[C---:B------:R-:W-:Y:S02]  /*da30*/  SEL R26, R29.reuse, R26, !P2 ;  /* 0x0000001a1d1a7207 */ /* 0x040fe40005000000 */
[C---:B-----5:R-:W-:Y:S02]  /*da40*/  SEL R22, R29.reuse, R22, !P2 ;  /* 0x000000161d167207 */ /* 0x060fe40005000000 */
[C---:B------:R-:W-:Y:S02]  /*da50*/  SEL R19, R29.reuse, R19, !P2 ;  /* 0x000000131d137207 */ /* 0x040fe40005000000 */
[----:B--2---:R-:W-:-:S02]  /*da60*/  SEL R23, R29, R23, !P2 ;  /* 0x000000171d177207 */ /* 0x004fc40005000000 */
[C---:B---3--:R-:W-:Y:S02]  /*da70*/  SEL R24, R29.reuse, R24, !P2 ;  /* 0x000000181d187207 */ /* 0x048fe40005000000 */
[----:B----4-:R-:W-:-:S05]  /*da80*/  SEL R25, R29, R25, !P2 ;  /* 0x000000191d197207 */ /* 0x010fca0005000000 */
[----:B------:R0:W-:Y:S04]  /*da90*/  STL [R1+0x10], R25 ;  /* 0x0000101901007387 */ /* 0x0001e80000100800 */
[----:B------:R1:W-:Y:S04]  /*daa0*/  STL [R1+0xc], R24 ;  /* 0x00000c1801007387 */ /* 0x0003e80000100800 */
[----:B------:R-:W-:Y:S01]  /*dab0*/  STL [R1+0x5160], R28 ;  /* 0x0051601c01007387 */ /* 0x000fe20000100800 */
[----:B0-----:R-:W-:-:S03]  /*dac0*/  SEL R25, R29, R21, !P2 ;  /* 0x000000151d197207 */ /* 0x001fc60005000000 */
[----:B------:R-:W-:Y:S01]  /*dad0*/  STL [R1+0x8], R23 ;  /* 0x0000081701007387 */ /* 0x000fe20000100800 */
[----:B-1----:R-:W-:-:S03]  /*dae0*/  SEL R24, R29, R17, !P2 ;  /* 0x000000111d187207 */ /* 0x002fc60005000000 */
[----:B------:R-:W-:Y:S04]  /*daf0*/  STL [R1+0x5164], R3 ;  /* 0x0051640301007387 */ /* 0x000fe80000100800 */
[----:B------:R-:W-:Y:S04]  /*db00*/  STL [R1+0x5168], R27 ;  /* 0x0051681b01007387 */ /* 0x000fe80000100800 */
[----:B------:R-:W-:Y:S01]  /*db10*/  STL [R1+0x516c], R26 ;  /* 0x00516c1a01007387 */ /* 0x000fe20000100800 */
[----:B------:R-:W-:-:S03]  /*db20*/  SEL R17, R29, R20, !P2 ;  /* 0x000000141d117207 */ /* 0x000fc60005000000 */
[----:B------:R-:W-:Y:S04]  /*db30*/  STL [R1+0x5170], R25 ;  /* 0x0051701901007387 */ /* 0x000fe80000100800 */
[----:B------:R0:W-:Y:S01]  /*db40*/  STL [R1+0x5174], R24 ;  /* 0x0051741801007387 */ /* 0x0001e20000100800 */
[----:B------:R-:W-:-:S03]  /*db50*/  SEL R12, R29, R12, !P2 ;  /* 0x0000000c1d0c7207 */ /* 0x000fc60005000000 */
[----:B0-----:R-:W2:Y:S04]  /*db60*/  LDL.LU R24, [R1+0x1dc] ;  /* 0x0001dc0001187983 */ /* 0x001ea80000300800 */
[----:B------:R-:W3:Y:S04]  /*db70*/  LDL.LU R25, [R1+0x1d8] ;  /* 0x0001d80001197983 */ /* 0x000ee80000300800 */
[----:B------:R-:W4:Y:S04]  /*db80*/  LDL.LU R26, [R1+0x1d4] ;  /* 0x0001d400011a7983 */ /* 0x000f280000300800 */
[----:B------:R-:W5:Y:S04]  /*db90*/  LDL.LU R27, [R1+0x1d0] ;  /* 0x0001d000011b7983 */ /* 0x000f680000300800 */
[----:B------:R-:W5:Y:S04]  /*dba0*/  LDL.LU R3, [R1+0x1cc] ;  /* 0x0001cc0001037983 */ /* 0x000f680000300800 */
[----:B------:R-:W5:Y:S04]  /*dbb0*/  LDL.LU R28, [R1+0x1c8] ;  /* 0x0001c800011c7983 */ /* 0x000f680000300800 */
[----:B------:R0:W-:Y:S04]  /*dbc0*/  STL [R1+0x5178], R17 ;  /* 0x0051781101007387 */ /* 0x0001e80000100800 */
[----:B0-----:R-:W3:Y:S04]  /*dbd0*/  LDL.LU R17, [R1+0x1e0] ;  /* 0x0001e00001117983 */ /* 0x001ee80000300800 */
[----:B------:R0:W-:Y:S04]  /*dbe0*/  STL [R1+0x517c], R12 ;  /* 0x00517c0c01007387 */ /* 0x0001e80000100800 */
[----:B0-----:R-:W4:Y:S04]  /*dbf0*/  LDL.LU R12, [R1+0x1e8] ;  /* 0x0001e800010c7983 */ /* 0x001f280000300800 */
[----:B------:R0:W-:Y:S04]  /*dc00*/  STL [R1+0x5180], R22 ;  /* 0x0051801601007387 */ /* 0x0001e80000100800 */
[----:B0-----:R-:W5:Y:S04]  /*dc10*/  LDL.LU R22, [R1+0x1ec] ;  /* 0x0001ec0001167983 */ /* 0x001f680000300800 */
[----:B------:R0:W-:Y:S04]  /*dc20*/  STL [R1+0x5184], R19 ;  /* 0x0051841301007387 */ /* 0x0001e80000100800 */
[----:B0-----:R-:W5:Y:S01]  /*dc30*/  LDL.LU R19, [R1+0x1f0] ;  /* 0x0001f00001137983 */ /* 0x001f620000300800 */
[----:B------:R-:W-:-:S05]  /*dc40*/  SEL R15, R29, R15, !P2 ;  /* 0x0000000f1d0f7207 */ /* 0x000fca0005000000 */
[----:B------:R0:W-:Y:S01]  /*dc50*/  STL [R1+0x5188], R15 ;  /* 0x0051880f01007387 */ /* 0x0001e20000100800 */
[C---:B------:R-:W-:Y:S02]  /*dc60*/  SEL R18, R29.reuse, R18, !P2 ;  /* 0x000000121d127207 */ /* 0x040fe40005000000 */
[C---:B------:R-:W-:Y:S01]  /*dc70*/  SEL R2, R29.reuse, R2, !P2 ;  /* 0x000000021d027207 */ /* 0x040fe20005000000 */
[----:B0-----:R-:W0:Y:S02]  /*dc80*/  S2R R15, SR_TID.X ;  /* 0x00000000000f7919 */ /* 0x001e240000002100 */
[----:B------:R-:W-:Y:S04]  /*dc90*/  STL [R1+0x518c], R18 ;  /* 0x00518c1201007387 */ /* 0x000fe80000100800 */
[----:B------:R1:W-:Y:S02]  /*dca0*/  STL [R1+0x5190], R2 ;  /* 0x0051900201007387 */ /* 0x0003e40000100800 */
[----:B-1----:R-:W1:Y:S01]  /*dcb0*/  LDC R2, c[0x0][0x23c] ;  /* 0x00008f00ff027b82 */ /* 0x002e620000000800 */
[----:B------:R-:W-:-:S02]  /*dcc0*/  SEL R4, R29, R4, !P2 ;  /* 0x000000041d047207 */ /* 0x000fc40005000000 */
[C---:B------:R-:W-:Y:S02]  /*dcd0*/  SEL R5, R29.reuse, R5, !P2 ;  /* 0x000000051d057207 */ /* 0x040fe40005000000 */
[C---:B------:R-:W-:Y:S02]  /*dce0*/  SEL R6, R29.reuse, R6, !P2 ;  /* 0x000000061d067207 */ /* 0x040fe40005000000 */
[----:B------:R-:W-:Y:S02]  /*dcf0*/  SEL R7, R29, R7, !P2 ;  /* 0x000000071d077207 */ /* 0x000fe40005000000 */
[----:B0-----:R-:W-:Y:S01]  /*dd00*/  LOP3.LUT R15, R15, 0x3f, RZ, 0xc0, !PT ;  /* 0x0000003f0f0f7812 */ /* 0x001fe200078ec0ff */
[----:B------:R2:W-:Y:S01]  /*dd10*/  STL [R1+0x5194], R4 ;  /* 0x0051940401007387 */ /* 0x0005e20000100800 */
[C---:B------:R-:W-:Y:S02]  /*dd20*/  SEL R20, R29.reuse, R8, !P2 ;  /* 0x000000081d147207 */ /* 0x040fe40005000000 */
[C---:B------:R-:W-:Y:S01]  /*dd30*/  SEL R21, R29.reuse, R9, !P2 ;  /* 0x000000091d157207 */ /* 0x040fe20005000000 */
[----:B------:R-:W-:Y:S01]  /*dd40*/  STL [R1+0x5198], R5 ;  /* 0x0051980501007387 */ /* 0x000fe20000100800 */
[----:B------:R-:W-:Y:S01]  /*dd50*/  SEL R10, R29, R10, !P2 ;  /* 0x0000000a1d0a7207 */ /* 0x000fe20005000000 */
[----:B-1----:R-:W-:-:S02]  /*dd60*/  IMAD R18, R15, R2, RZ ;  /* 0x000000020f127224 */ /* 0x002fc400078e02ff */
[----:B------:R-:W-:Y:S01]  /*dd70*/  IMAD R15, R15, R2, RZ ;  /* 0x000000020f0f7224 */ /* 0x000fe200078e02ff */
[----:B------:R-:W-:Y:S01]  /*dd80*/  STL [R1+0x519c], R6 ;  /* 0x00519c0601007387 */ /* 0x000fe20000100800 */
[C---:B------:R-:W-:Y:S02]  /*dd90*/  SEL R23, R29.reuse, R0, !P2 ;  /* 0x000000001d177207 */ /* 0x040fe40005000000 */
[C---:B------:R-:W-:Y:S01]  /*dda0*/  SEL R16, R29.reuse, R16, !P2 ;  /* 0x000000101d107207 */ /* 0x040fe20005000000 */
[----:B------:R-:W-:Y:S01]  /*ddb0*/  STL [R1+0x51a0], R7 ;  /* 0x0051a00701007387 */ /* 0x000fe20000100800 */
[----:B------:R-:W-:Y:S01]  /*ddc0*/  IMAD R15, R2, 0x40, R15 ;  /* 0x00000040020f7824 */ /* 0x000fe200078e020f */
[C---:B------:R-:W-:Y:S02]  /*ddd0*/  SEL R11, R29.reuse, R11, !P2 ;  /* 0x0000000b1d0b7207 */ /* 0x040fe40005000000 */
[----:B------:R-:W-:Y:S01]  /*dde0*/  STL [R1+0x51a4], R20 ;  /* 0x0051a41401007387 */ /* 0x000fe20000100800 */
[----:B------:R-:W-:-:S02]  /*ddf0*/  SEL R13, R29, R13, !P2 ;  /* 0x0000000d1d0d7207 */ /* 0x000fc40005000000 */
[----:B------:R-:W-:Y:S01]  /*de00*/  SEL R14, R29, R14, !P2 ;  /* 0x0000000e1d0e7207 */ /* 0x000fe20005000000 */
[----:B------:R-:W-:Y:S01]  /*de10*/  STL [R1+0x51a8], R21 ;  /* 0x0051a81501007387 */ /* 0x000fe20000100800 */
[----:B------:R-:W-:-:S03]  /*de20*/  LEA.HI.X.SX32 R9, R18, UR7, 0x1, P0 ;  /* 0x0000000712097c11 */ /* 0x000fc600080f0eff */
[----:B------:R-:W-:Y:S01]  /*de30*/  STL [R1+0x51ac], R10 ;  /* 0x0051ac0a01007387 */ /* 0x000fe20000100800 */
[----:B------:R-:W-:Y:S01]  /*de40*/  LEA.HI.X.SX32 R8, R15, UR7, 0x1, P4 ;  /* 0x000000070f087c11 */ /* 0x000fe2000a0f0eff */
[----:B------:R-:W-:Y:S02]  /*de50*/  UIMAD UR6, UR6, 0x68, URZ ;  /* 0x00000068060678a4 */ /* 0x000fe4000f8e023f */
[----:B------:R-:W-:Y:S01]  /*de60*/  STL [R1+0x51b0], R23 ;  /* 0x0051b01701007387 */ /* 0x000fe20000100800 */
[----:B------:R-:W-:-:S03]  /*de70*/  ULDC UR7, c[0x0][0x238] ;  /* 0x00008e0000077ab9 */ /* 0x000fc60000000800 */
[----:B------:R-:W-:Y:S04]  /*de80*/  STL [R1+0x51b4], R16 ;  /* 0x0051b41001007387 */ /* 0x000fe80000100800 */
[----:B------:R-:W-:Y:S04]  /*de90*/  STL [R1+0x51b8], R11 ;  /* 0x0051b80b01007387 */ /* 0x000fe80000100800 */
[----:B------:R-:W-:Y:S04]  /*dea0*/  STL [R1+0x51bc], R13 ;  /* 0x0051bc0d01007387 */ /* 0x000fe80000100800 */
[----:B------:R-:W-:Y:S04]  /*deb0*/  STL [R1+0x51c0], R14 ;  /* 0x0051c00e01007387 */ /* 0x000fe80000100800 */
[----:B------:R5:W-:Y:S04]  /*dec0*/  STL [R1+0x5120], R9 ;  /* 0x0051200901007387 */ /* 0x000be80000100800 */
[----:B------:R0:W-:Y:S01]  /*ded0*/  STL [R1+0x5124], R8 ;  /* 0x0051240801007387 */ /* 0x0001e20000100800 */
[----:B--2---:R-:W-:-:S02]  /*dee0*/  IMAD R4, R24, UR5, RZ ;  /* 0x0000000518047c24 */ /* 0x004fc4000f8e02ff */
[----:B---3--:R-:W-:Y:S02]  /*def0*/  IMAD R0, R17, UR5, RZ ;  /* 0x0000000511007c24 */ /* 0x008fe4000f8e02ff */
[----:B----4-:R-:W-:Y:S02]  /*df00*/  IMAD R2, R12, UR5, RZ ;  /* 0x000000050c027c24 */ /* 0x010fe4000f8e02ff */
[----:B-----5:R-:W-:Y:S02]  /*df10*/  IMAD R9, R22, UR5, RZ ;  /* 0x0000000516097c24 */ /* 0x020fe4000f8e02ff */
[----:B0-----:R-:W-:-:S05]  /*df20*/  IMAD R8, R19, UR5, RZ ;  /* 0x0000000513087c24 */ /* 0x001fca000f8e02ff */
[----:B------:R-:W-:Y:S04]  /*df30*/  STL [R1+0x51c4], R8 ;  /* 0x0051c40801007387 */ /* 0x000fe80000100800 */
[----:B------:R-:W-:Y:S04]  /*df40*/  STL [R1+0x51c8], R9 ;  /* 0x0051c80901007387 */ /* 0x000fe80000100800 */
[----:B------:R0:W-:Y:S04]  /*df50*/  STL [R1+0x348], R2 ;  /* 0x0003480201007387 */ /* 0x0001e80000100800 */
[----:B------:R1:W-:Y:S04]  /*df60*/  STL [R1+0x344], R0 ;  /* 0x0003440001007387 */ /* 0x0003e80000100800 */
[----:B------:R2:W-:Y:S01]  /*df70*/  STL [R1+0x340], R4 ;  /* 0x0003400401007387 */ /* 0x0005e20000100800 */
[----:B0-----:R-:W-:-:S02]  /*df80*/  IMAD R2, R25, UR5, RZ ;  /* 0x0000000519027c24 */ /* 0x001fc4000f8e02ff */
[----:B-1----:R-:W-:-:S03]  /*df90*/  IMAD R0, R26, UR5, RZ ;  /* 0x000000051a007c24 */ /* 0x002fc6000f8e02ff */
[----:B------:R0:W-:Y:S01]  /*dfa0*/  STL [R1+0x33c], R2 ;  /* 0x00033c0201007387 */ /* 0x0001e20000100800 */
[----:B--2---:R-:W-:-:S03]  /*dfb0*/  IMAD R4, R27, UR5, RZ ;  /* 0x000000051b047c24 */ /* 0x004fc6000f8e02ff */
[----:B------:R1:W-:Y:S04]  /*dfc0*/  STL [R1+0x338], R0 ;  /* 0x0003380001007387 */ /* 0x0003e80000100800 */
[----:B------:R-:W-:Y:S04]  /*dfd0*/  STL [R1+0x334], R4 ;  /* 0x0003340401007387 */ /* 0x000fe80000100800 */
[----:B------:R-:W2:Y:S01]  /*dfe0*/  LDL.LU R9, [R1+0x1bc] ;  /* 0x0001bc0001097983 */ /* 0x000ea20000300800 */
[----:B0-----:R-:W-:Y:S02]  /*dff0*/  IMAD R2, R3, UR5, RZ ;  /* 0x0000000503027c24 */ /* 0x001fe4000f8e02ff */
[----:B-1----:R-:W-:-:S03]  /*e000*/  IMAD R0, R28, UR5, RZ ;  /* 0x000000051c007c24 */ /* 0x002fc6000f8e02ff */
[----:B------:R-:W-:Y:S04]  /*e010*/  STL [R1+0x330], R2 ;  /* 0x0003300201007387 */ /* 0x000fe80000100800 */
[----:B--2---:R0:W-:Y:S04]  /*e020*/  STL [R1+0x51dc], R9 ;  /* 0x0051dc0901007387 */ /* 0x0041e80000100800 */
[----:B------:R-:W-:Y:S04]  /*e030*/  STL [R1+0x32c], R0 ;  /* 0x00032c0001007387 */ /* 0x000fe80000100800 */
[----:B0-----:R-:W2:Y:S04]  /*e040*/  LDL.LU R9, [R1+0x1c0] ;  /* 0x0001c00001097983 */ /* 0x001ea80000300800 */
[----:B--2---:R0:W-:Y:S04]  /*e050*/  STL [R1+0x51e0], R9 ;  /* 0x0051e00901007387 */ /* 0x0041e80000100800 */
[----:B0-----:R-:W2:Y:S04]  /*e060*/  LDL.LU R9, [R1+0x1c4] ;  /* 0x0001c40001097983 */ /* 0x001ea80000300800 */
[----:B------:R-:W3:Y:S04]  /*e070*/  LDL.LU R8, [R1+0x1b8] ;  /* 0x0001b80001087983 */ /* 0x000ee80000300800 */
[----:B------:R-:W4:Y:S04]  /*e080*/  LDL.LU R14, [R1+0x1b4] ;  /* 0x0001b400010e7983 */ /* 0x000f280000300800 */
[----:B------:R-:W5:Y:S04]  /*e090*/  LDL.LU R29, [R1+0x1b0] ;  /* 0x0001b000011d7983 */ /* 0x000f680000300800 */
[----:B------:R-:W3:Y:S04]  /*e0a0*/  LDL.LU R13, [R1+0x1ac] ;  /* 0x0001ac00010d7983 */ /* 0x000ee80000300800 */
[----:B------:R-:W5:Y:S04]  /*e0b0*/  LDL.LU R11, [R1+0x1a8] ;  /* 0x0001a800010b7983 */ /* 0x000f680000300800 */
[----:B------:R-:W5:Y:S04]  /*e0c0*/  LDL.LU R16, [R1+0x1a4] ;  /* 0x0001a40001107983 */ /* 0x000f680000300800 */
[----:B------:R-:W5:Y:S04]  /*e0d0*/  LDL.LU R23, [R1+0x1a0] ;  /* 0x0001a00001177983 */ /* 0x000f680000300800 */
[----:B------:R-:W5:Y:S04]  /*e0e0*/  LDL.LU R0, [R1+0x19c] ;  /* 0x00019c0001007983 */ /* 0x000f680000300800 */
[----:B------:R-:W5:Y:S04]  /*e0f0*/  LDL.LU R10, [R1+0x198] ;  /* 0x00019800010a7983 */ /* 0x000f680000300800 */
[----:B------:R-:W5:Y:S04]  /*e100*/  LDL.LU R21, [R1+0x194] ;  /* 0x0001940001157983 */ /* 0x000f680000300800 */
[----:B------:R-:W5:Y:S04]  /*e110*/  LDL.LU R20, [R1+0x190] ;  /* 0x0001900001147983 */ /* 0x000f680000300800 */
[----:B------:R-:W4:Y:S04]  /*e120*/  LDL.LU R7, [R1+0x18c] ;  /* 0x00018c0001077983 */ /* 0x000f280000300800 */
[----:B------:R-:W5:Y:S04]  /*e130*/  LDL.LU R6, [R1+0x188] ;  /* 0x0001880001067983 */ /* 0x000f680000300800 */
        /* <DEDUP_REMOVED lines=14> */
[----:B------:R-:W5:Y:S01]  /*e220*/  LDL.LU R28, [R1+0x148] ;  /* 0x00014800011c7983 */ /* 0x000f620000300800 */
[----:B--2---:R-:W-:-:S05]  /*e230*/  IMAD R9, R9, UR5, RZ ;  /* 0x0000000509097c24 */ /* 0x004fca000f8e02ff */
[----:B------:R0:W-:Y:S04]  /*e240*/  STL [R1+0x328], R9 ;  /* 0x0003280901007387 */ /* 0x0001e80000100800 */
[----:B0-----:R-:W2:Y:S02]  /*e250*/  LDL.LU R9, [R1+0x51e0] ;  /* 0x0051e00001097983 */ /* 0x001ea40000300800 */
[----:B--2---:R-:W-:-:S05]  /*e260*/  IMAD R9, R9, UR5, RZ ;  /* 0x0000000509097c24 */ /* 0x004fca000f8e02ff */
[----:B------:R0:W-:Y:S04]  /*e270*/  STL [R1+0x324], R9 ;  /* 0x0003240901007387 */ /* 0x0001e80000100800 */
[----:B0-----:R-:W2:Y:S01]  /*e280*/  LDL.LU R9, [R1+0x51dc] ;  /* 0x0051dc0001097983 */ /* 0x001ea20000300800 */
[----:B---3--:R-:W-:Y:S02]  /*e290*/  IMAD R13, R13, UR5, RZ ;  /* 0x000000050d0d7c24 */ /* 0x008fe4000f8e02ff */
[----:B----4-:R-:W-:Y:S02]  /*e2a0*/  IMAD R7, R7, UR5, RZ ;  /* 0x0000000507077c24 */ /* 0x010fe4000f8e02ff */
[----:B--2---:R-:W-:-:S05]  /*e2b0*/  IMAD R9, R9, UR5, RZ ;  /* 0x0000000509097c24 */ /* 0x004fca000f8e02ff */
[----:B------:R0:W-:Y:S02]  /*e2c0*/  STL [R1+0x320], R9 ;  /* 0x0003200901007387 */ /* 0x0001e40000100800 */
[----:B0-----:R-:W-:Y:S02]  /*e2d0*/  IMAD R9, R8, UR5, RZ ;  /* 0x0000000508097c24 */ /* 0x001fe4000f8e02ff */
[----:B------:R-:W-:-:S03]  /*e2e0*/  IMAD R8, R14, UR5, RZ ;  /* 0x000000050e087c24 */ /* 0x000fc6000f8e02ff */
[----:B------:R5:W-:Y:S04]  /*e2f0*/  STL [R1+0x31c], R9 ;  /* 0x00031c0901007387 */ /* 0x000be80000100800 */
[----:B------:R0:W-:Y:S01]  /*e300*/  STL [R1+0x318], R8 ;  /* 0x0003180801007387 */ /* 0x0001e20000100800 */
[----:B-----5:R-:W-:Y:S02]  /*e310*/  IMAD R9, R29, UR5, RZ ;  /* 0x000000051d097c24 */ /* 0x020fe4000f8e02ff */
[----:B0-----:R-:W-:-:S03]  /*e320*/  IMAD R8, R11, UR5, RZ ;  /* 0x000000050b087c24 */ /* 0x001fc6000f8e02ff */
[----:B------:R0:W-:Y:S01]  /*e330*/  STL [R1+0x314], R9 ;  /* 0x0003140901007387 */ /* 0x0001e20000100800 */
[----:B------:R-:W-:-:S03]  /*e340*/  IMAD R11, R23, UR5, RZ ;  /* 0x00000005170b7c24 */ /* 0x000fc6000f8e02ff */
[----:B------:R-:W-:Y:S01]  /*e350*/  STL [R1+0x310], R13 ;  /* 0x0003100d01007387 */ /* 0x000fe20000100800 */
[----:B0-----:R-:W-:-:S03]  /*e360*/  IMAD R9, R16, UR5, RZ ;  /* 0x0000000510097c24 */ /* 0x001fc6000f8e02ff */
[----:B------:R0:W-:Y:S04]  /*e370*/  STL [R1+0x30c], R8 ;  /* 0x00030c0801007387 */ /* 0x0001e80000100800 */
[----:B------:R1:W-:Y:S01]  /*e380*/  STL [R1+0x308], R9 ;  /* 0x0003080901007387 */ /* 0x0003e20000100800 */
[----:B0-----:R-:W-:Y:S02]  /*e390*/  IMAD R8, R0, UR5, RZ ;  /* 0x0000000500087c24 */ /* 0x001fe4000f8e02ff */
[----:B------:R-:W-:Y:S02]  /*e3a0*/  IMAD R0, R21, UR5, RZ ;  /* 0x0000000515007c24 */ /* 0x000fe4000f8e02ff */
[----:B-1----:R-:W-:Y:S01]  /*e3b0*/  IMAD R9, R10, UR5, RZ ;  /* 0x000000050a097c24 */ /* 0x002fe2000f8e02ff */
[----:B------:R-:W-:Y:S04]  /*e3c0*/  STL [R1+0x304], R11 ;  /* 0x0003040b01007387 */ /* 0x000fe80000100800 */
[----:B------:R0:W-:Y:S04]  /*e3d0*/  STL [R1+0x300], R8 ;  /* 0x0003000801007387 */ /* 0x0001e80000100800 */
[----:B------:R-:W-:Y:S04]  /*e3e0*/  STL [R1+0x2fc], R9 ;  /* 0x0002fc0901007387 */ /* 0x000fe80000100800 */
[----:B------:R1:W-:Y:S01]  /*e3f0*/  STL [R1+0x2f8], R0 ;  /* 0x0002f80001007387 */ /* 0x0003e20000100800 */
[----:B0-----:R-:W-:-:S05]  /*e400*/  IMAD R8, R20, UR5, RZ ;  /* 0x0000000514087c24 */ /* 0x001fca000f8e02ff */
[----:B------:R-:W-:Y:S01]  /*e410*/  STL [R1+0x2f4], R8 ;  /* 0x0002f40801007387 */ /* 0x000fe20000100800 */
[----:B-1----:R-:W-:-:S03]  /*e420*/  IMAD R0, R6, UR5, RZ ;  /* 0x0000000506007c24 */ /* 0x002fc6000f8e02ff */
[----:B------:R-:W-:Y:S01]  /*e430*/  STL [R1+0x2f0], R7 ;  /* 0x0002f00701007387 */ /* 0x000fe20000100800 */
[----:B------:R-:W-:Y:S02]  /*e440*/  IMAD R6, R5, UR5, RZ ;  /* 0x0000000505067c24 */ /* 0x000fe4000f8e02ff */
[----:B------:R-:W-:Y:S01]  /*e450*/  IMAD R5, R4, UR5, RZ ;  /* 0x0000000504057c24 */ /* 0x000fe2000f8e02ff */
[----:B------:R0:W-:Y:S01]  /*e460*/  STL [R1+0x2ec], R0 ;  /* 0x0002ec0001007387 */ /* 0x0001e20000100800 */
[----:B------:R-:W-:-:S03]  /*e470*/  IMAD R4, R18, UR5, RZ ;  /* 0x0000000512047c24 */ /* 0x000fc6000f8e02ff */
[----:B------:R-:W-:Y:S01]  /*e480*/  STL [R1+0x2e8], R6 ;  /* 0x0002e80601007387 */ /* 0x000fe20000100800 */
[----:B0-----:R-:W-:-:S03]  /*e490*/  IMAD R0, R2, UR5, RZ ;  /* 0x0000000502007c24 */ /* 0x001fc6000f8e02ff */
[----:B------:R-:W-:Y:S01]  /*e4a0*/  STL [R1+0x2e4], R5 ;  /* 0x0002e40501007387 */ /* 0x000fe20000100800 */
[----:B------:R-:W-:-:S03]  /*e4b0*/  IMAD R2, R15, UR5, RZ ;  /* 0x000000050f027c24 */ /* 0x000fc6000f8e02ff */
[----:B------:R0:W-:Y:S04]  /*e4c0*/  STL [R1+0x2e0], R0 ;  /* 0x0002e00001007387 */ /* 0x0001e80000100800 */
[----:B------:R1:W-:Y:S01]  /*e4d0*/  STL [R1+0x2dc], R4 ;  /* 0x0002dc0401007387 */ /* 0x0003e20000100800 */
[----:B0-----:R-:W-:-:S03]  /*e4e0*/  IMAD R0, R19, UR5, RZ ;  /* 0x0000000513007c24 */ /* 0x001fc6000f8e02ff */
[----:B------:R0:W-:Y:S01]  /*e4f0*/  STL [R1+0x2d8], R2 ;  /* 0x0002d80201007387 */ /* 0x0001e20000100800 */
[----:B-1----:R-:W-:-:S03]  /*e500*/  IMAD R4, R22, UR5, RZ ;  /* 0x0000000516047c24 */ /* 0x002fc6000f8e02ff */
[----:B------:R1:W-:Y:S04]  /*e510*/  STL [R1+0x2d4], R0 ;  /* 0x0002d40001007387 */ /* 0x0003e80000100800 */
[----:B------:R2:W-:Y:S01]  /*e520*/  STL [R1+0x2d0], R4 ;  /* 0x0002d00401007387 */ /* 0x0005e20000100800 */
[----:B0-----:R-:W-:Y:S02]  /*e530*/  IMAD R2, R12, UR5, RZ ;  /* 0x000000050c027c24 */ /* 0x001fe4000f8e02ff */
[----:B-1----:R-:W-:-:S03]  /*e540*/  IMAD R0, R17, UR5, RZ ;  /* 0x0000000511007c24 */ /* 0x002fc6000f8e02ff */
[----:B------:R0:W-:Y:S01]  /*e550*/  STL [R1+0x2cc], R2 ;  /* 0x0002cc0201007387 */ /* 0x0001e20000100800 */
[----:B--2---:R-:W-:-:S03]  /*e560*/  IMAD R4, R24, UR5, RZ ;  /* 0x0000000518047c24 */ /* 0x004fc6000f8e02ff */
[----:B------:R1:W-:Y:S04]  /*e570*/  STL [R1+0x2c8], R0 ;  /* 0x0002c80001007387 */ /* 0x0003e80000100800 */
[----:B------:R2:W-:Y:S01]  /*e580*/  STL [R1+0x2c4], R4 ;  /* 0x0002c40401007387 */ /* 0x0005e20000100800 */
[----:B0-----:R-:W-:Y:S02]  /*e590*/  IMAD R2, R25, UR5, RZ ;  /* 0x0000000519027c24 */ /* 0x001fe4000f8e02ff */
        /* <DEDUP_REMOVED lines=147> */
[----:B-----5:R-:W-:Y:S02]  /*eed0*/  IMAD R13, R13, UR5, RZ ;  /* 0x000000050d0d7c24 */ /* 0x020fe4000f8e02ff */
[----:B------:R-:W-:-:S02]  /*eee0*/  IMAD R11, R11, UR5, RZ ;  /* 0x000000050b0b7c24 */ /* 0x000fc4000f8e02ff */
[----:B------:R-:W-:Y:S02]  /*eef0*/  IMAD R16, R16, UR5, RZ ;  /* 0x0000000510107c24 */ /* 0x000fe4000f8e02ff */
[----:B------:R-:W-:Y:S02]  /*ef00*/  IMAD R23, R23, UR5, RZ ;  /* 0x0000000517177c24 */ /* 0x000fe4000f8e02ff */
[----:B------:R-:W-:Y:S02]  /*ef10*/  IMAD R10, R10, UR5, RZ ;  /* 0x000000050a0a7c24 */ /* 0x000fe4000f8e02ff */
[----:B------:R-:W-:Y:S02]  /*ef20*/  IMAD R21, R21, UR5, RZ ;  /* 0x0000000515157c24 */ /* 0x000fe4000f8e02ff */
[----:B------:R-:W-:Y:S02]  /*ef30*/  IMAD R20, R20, UR5, RZ ;  /* 0x0000000514147c24 */ /* 0x000fe4000f8e02ff */
        /* <DEDUP_REMOVED lines=17> */
[----:B--2---:R-:W-:-:S05]  /*f050*/  IMAD R9, R9, UR5, RZ ;  /* 0x0000000509097c24 */ /* 0x004fca000f8e02ff */
[----:B------:R0:W-:Y:S04]  /*f060*/  STL [R1+0x228], R9 ;  /* 0x0002280901007387 */ /* 0x0001e80000100800 */
[----:B0-----:R-:W2:Y:S04]  /*f070*/  LDL.LU R9, [R1+0x51c8] ;  /* 0x0051c80001097983 */ /* 0x001ea80000300800 */
[----:B------:R0:W-:Y:S04]  /*f080*/  STL [R1+0x224], R8 ;  /* 0x0002240801007387 */ /* 0x0001e80000100800 */
[----:B0-----:R-:W3:Y:S04]  /*f090*/  LDL.LU R8, [R1+0x51c4] ;  /* 0x0051c40001087983 */ /* 0x001ee80000300800 */
        /* <DEDUP_REMOVED lines=45> */
[----:B0-----:R-:W3:Y:S04]  /*f370*/  LDL.LU R27, [R1+0x5168] ;  /* 0x00516800011b7983 */ /* 0x001ee80000300800 */
[----:B------:R0:W-:Y:S04]  /*f380*/  STL [R1+0x1c4], R3 ;  /* 0x0001c40301007387 */ /* 0x0001e80000100800 */
[----:B0-----:R-:W4:Y:S04]  /*f390*/  LDL.LU R3, [R1+0x5164] ;  /* 0x0051640001037983 */ /* 0x001f280000300800 */
[----:B------:R0:W-:Y:S04]  /*f3a0*/  STL [R1+0x1c0], R28 ;  /* 0x0001c01c01007387 */ /* 0x0001e80000100800 */
[----:B0-----:R-:W5:Y:S01]  /*f3b0*/  LDL.LU R28, [R1+0x5160] ;  /* 0x00516000011c7983 */ /* 0x001f620000300800 */
[----:B------:R-:W-:-:S05]  /*f3c0*/  IMAD R29, R29, UR5, RZ ;  /* 0x000000051d1d7c24 */ /* 0x000fca000f8e02ff */
[----:B------:R0:W-:Y:S02]  /*f3d0*/  STL [R1+0x1bc], R29 ;  /* 0x0001bc1d01007387 */ /* 0x0001e40000100800 */
[----:B0-----:R-:W-:-:S05]  /*f3e0*/  IMAD R29, R0, UR5, RZ ;  /* 0x00000005001d7c24 */ /* 0x001fca000f8e02ff */
[----:B------:R2:W-:Y:S02]  /*f3f0*/  STL [R1+0x1b8], R29 ;  /* 0x0001b81d01007387 */ /* 0x0005e40000100800 */
[----:B--2---:R-:W-:Y:S02]  /*f400*/  IMAD R29, R17, UR5, RZ ;  /* 0x00000005111d7c24 */ /* 0x004fe4000f8e02ff */
[----:B-----5:R-:W-:Y:S02]  /*f410*/  IMAD R0, R28, UR5, RZ ;  /* 0x000000051c007c24 */ /* 0x020fe4000f8e02ff */
[----:B----4-:R-:W-:Y:S02]  /*f420*/  IMAD R28, R3, UR5, RZ ;  /* 0x00000005031c7c24 */ /* 0x010fe4000f8e02ff */
[----:B---3--:R-:W-:Y:S01]  /*f430*/  IMAD R3, R27, UR5, RZ ;  /* 0x000000051b037c24 */ /* 0x008fe2000f8e02ff */
[----:B------:R0:W-:Y:S04]  /*f440*/  STL [R1+0x1b4], R0 ;  /* 0x0001b40001007387 */ /* 0x0001e80000100800 */
[----:B------:R-:W-:Y:S01]  /*f450*/  STL [R1+0x1b0], R28 ;  /* 0x0001b01c01007387 */ /* 0x000fe20000100800 */
[----:B0-----:R-:W-:-:S03]  /*f460*/  IMAD R0, R26, UR5, RZ ;  /* 0x000000051a007c24 */ /* 0x001fc6000f8e02ff */
[----:B------:R-:W-:Y:S01]  /*f470*/  STL [R1+0x1a4], R3 ;  /* 0x0001a40301007387 */ /* 0x000fe20000100800 */
[----:B------:R-:W-:-:S03]  /*f480*/  IMAD R26, R25, UR5, RZ ;  /* 0x00000005191a7c24 */ /* 0x000fc6000f8e02ff */
[----:B------:R0:W-:Y:S01]  /*f490*/  STL [R1+0x190], R0 ;  /* 0x0001900001007387 */ /* 0x0001e20000100800 */
[----:B------:R-:W-:-:S03]  /*f4a0*/  IMAD R27, R24, UR5, RZ ;  /* 0x00000005181b7c24 */ /* 0x000fc6000f8e02ff */
[----:B------:R-:W-:Y:S01]  /*f4b0*/  STL [R1+0x174], R26 ;  /* 0x0001741a01007387 */ /* 0x000fe20000100800 */
[----:B0-----:R-:W-:-:S03]  /*f4c0*/  IMAD R0, R12, UR5, RZ ;  /* 0x000000050c007c24 */ /* 0x001fc6000f8e02ff */
[----:B------:R-:W-:Y:S04]  /*f4d0*/  STL [R1+0x5130], R26 ;  /* 0x0051301a01007387 */ /* 0x000fe80000100800 */
        /* <DEDUP_REMOVED lines=11> */
[----:B------:R1:W-:Y:S01]  /*f590*/  STL [R1+0xe4], R3 ;  /* 0x0000e40301007387 */ /* 0x0003e20000100800 */
[----:B0-----:R-:W-:-:S03]  /*f5a0*/  IMAD R0, R2, UR5, RZ ;  /* 0x0000000502007c24 */ /* 0x001fc6000f8e02ff */
[----:B------:R-:W-:Y:S01]  /*f5b0*/  STL [R1+0xd4], R12 ;  /* 0x0000d40c01007387 */ /* 0x000fe20000100800 */
[----:B-1----:R-:W-:-:S03]  /*f5c0*/  IMAD R3, R4, UR5, RZ ;  /* 0x0000000504037c24 */ /* 0x002fc6000f8e02ff */
[----:B------:R0:W-:Y:S04]  /*f5d0*/  STL [R1+0xb0], R0 ;  /* 0x0000b00001007387 */ /* 0x0001e80000100800 */
[----:B------:R1:W-:Y:S04]  /*f5e0*/  STL [R1+0x9c], R3 ;  /* 0x00009c0301007387 */ /* 0x0003e80000100800 */
[----:B------:R-:W2:Y:S01]  /*f5f0*/  LDL R24, [R1+0x348] ;  /* 0x0003480001187983 */ /* 0x000ea20000100800 */
[----:B------:R-:W-:Y:S02]  /*f600*/  IMAD R2, R5, UR5, RZ ;  /* 0x0000000505027c24 */ /* 0x000fe4000f8e02ff */
[----:B0-----:R-:W-:-:S03]  /*f610*/  IMAD R0, R6, UR5, RZ ;  /* 0x0000000506007c24 */ /* 0x001fc6000f8e02ff */
[----:B------:R0:W-:Y:S04]  /*f620*/  STL [R1+0x80], R2 ;  /* 0x0000800201007387 */ /* 0x0001e80000100800 */
[----:B------:R-:W3:Y:S01]  /*f630*/  LDL R25, [R1+0x344] ;  /* 0x0003440001197983 */ /* 0x000ee20000100800 */
[----:B-1----:R-:W-:-:S03]  /*f640*/  IMAD R3, R7, UR5, RZ ;  /* 0x0000000507037c24 */ /* 0x002fc6000f8e02ff */
[----:B------:R1:W-:Y:S01]  /*f650*/  STL [R1+0x6c], R0 ;  /* 0x00006c0001007387 */ /* 0x0003e20000100800 */
[----:B0-----:R-:W-:-:S03]  /*f660*/  IMAD R2, R10, UR5, RZ ;  /* 0x000000050a027c24 */ /* 0x001fc6000f8e02ff */
[----:B------:R-:W4:Y:S01]  /*f670*/  LDL R17, [R1+0x340] ;  /* 0x0003400001117983 */ /* 0x000f220000100800 */
[----:B------:R-:W-:Y:S02]  /*f680*/  IMAD R4, R23, UR5, RZ ;  /* 0x0000000517047c24 */ /* 0x000fe4000f8e02ff */
[----:B------:R-:W-:Y:S01]  /*f690*/  IMAD R28, R20, UR5, RZ ;  /* 0x00000005141c7c24 */ /* 0x000fe2000f8e02ff */
[----:B------:R-:W5:Y:S01]  /*f6a0*/  LDL R26, [R1+0x338] ;  /* 0x00033800011a7983 */ /* 0x000f620000100800 */
[----:B-1----:R-:W-:Y:S02]  /*f6b0*/  IMAD R0, R21, UR5, RZ ;  /* 0x0000000515007c24 */ /* 0x002fe4000f8e02ff */
[----:B------:R-:W-:-:S03]  /*f6c0*/  IMAD R5, R16, UR5, RZ ;  /* 0x0000000510057c24 */ /* 0x000fc6000f8e02ff */
[----:B------:R0:W-:Y:S01]  /*f6d0*/  STL [R1+0x513c], R0 ;  /* 0x00513c0001007387 */ /* 0x0001e20000100800 */
[----:B------:R-:W-:-:S03]  /*f6e0*/  IMAD R10, R11, UR5, RZ ;  /* 0x000000050b0a7c24 */ /* 0x000fc6000f8e02ff */
[----:B------:R-:W-:Y:S01]  /*f6f0*/  STL [R1+0x5140], R2 ;  /* 0x0051400201007387 */ /* 0x000fe20000100800 */
[----:B------:R-:W-:-:S03]  /*f700*/  IMAD R6, R13, UR5, RZ ;  /* 0x000000050d067c24 */ /* 0x000fc6000f8e02ff */
[----:B------:R-:W-:Y:S01]  /*f710*/  STL [R1+0x4c], R3 ;  /* 0x00004c0301007387 */ /* 0x000fe20000100800 */
[----:B------:R-:W-:Y:S01]  /*f720*/  IMAD R7, R14, UR5, RZ ;  /* 0x000000050e077c24 */ /* 0x000fe2000f8e02ff */
[----:B------:R-:W-:Y:S01]  /*f730*/  SHF.R.S32.HI R11, RZ, 0x1f, R8 ;  /* 0x0000001fff0b7819 */ /* 0x000fe20000011408 */
[----:B------:R-:W-:Y:S01]  /*f740*/  ULDC UR5, c[0x0][0x238] ;  /* 0x00008e0000057ab9 */ /* 0x000fe20000000800 */
[----:B------:R-:W-:Y:S04]  /*f750*/  STL [R1+0x5144], R3 ;  /* 0x0051440301007387 */ /* 0x000fe80000100800 */
[----:B------:R-:W-:Y:S04]  /*f760*/  STL [R1+0x5148], R4 ;  /* 0x0051480401007387 */ /* 0x000fe80000100800 */
[----:B------:R-:W-:Y:S04]  /*f770*/  STL [R1+0x3c], R28 ;  /* 0x00003c1c01007387 */ /* 0x000fe80000100800 */
[----:B------:R-:W-:Y:S04]  /*f780*/  STL [R1+0x514c], R28 ;  /* 0x00514c1c01007387 */ /* 0x000fe80000100800 */
[----:B------:R-:W-:Y:S04]  /*f790*/  STL [R1+0x5150], R5 ;  /* 0x0051500501007387 */ /* 0x000fe80000100800 */
[----:B------:R-:W-:Y:S04]  /*f7a0*/  STL [R1+0x5154], R10 ;  /* 0x0051540a01007387 */ /* 0x000fe80000100800 */
[----:B------:R-:W-:Y:S04]  /*f7b0*/  STL [R1+0x5158], R6 ;  /* 0x0051580601007387 */ /* 0x000fe80000100800 */
[----:B------:R1:W-:Y:S04]  /*f7c0*/  STL [R1+0x50cc], R7 ;  /* 0x0050cc0701007387 */ /* 0x0003e80000100800 */
[----:B------:R1:W-:Y:S01]  /*f7d0*/  STL [R1+0x515c], R8 ;  /* 0x00515c0801007387 */ /* 0x0003e20000100800 */
[----:B0-----:R-:W-:-:S03]  /*f7e0*/  SHF.R.S32.HI R0, RZ, 0x1f, R9 ;  /* 0x0000001fff007819 */ /* 0x001fc60000011409 */
[----:B------:R-:W5:Y:S04]  /*f7f0*/  LDL R14, [R1+0x330] ;  /* 0x00033000010e7983 */ /* 0x000f680000100800 */
[----:B-1----:R-:W5:Y:S04]  /*f800*/  LDL R7, [R1+0x334] ;  /* 0x0003340001077983 */ /* 0x002f680000100800 */
[----:B------:R-:W5:Y:S04]  /*f810*/  LDL R8, [R1+0x33c] ;  /* 0x00033c0001087983 */ /* 0x000f680000100800 */
[----:B------:R0:W-:Y:S04]  /*f820*/  STL [R1+0x1ac], R0 ;  /* 0x0001ac0001007387 */ /* 0x0001e80000100800 */
[----:B------:R-:W5:Y:S04]  /*f830*/  LDL R6, [R1+0x32c] ;  /* 0x00032c0001067983 */ /* 0x000f680000100800 */
        /* <DEDUP_REMOVED lines=9> */
[----:B0-----:R-:W5:Y:S04]  /*f8d0*/  LDL R0, [R1+0x304] ;  /* 0x0003040001007983 */ /* 0x001f680000100800 */
[----:B------:R-:W5:Y:S04]  /*f8e0*/  LDL R21, [R1+0x300] ;  /* 0x0003000001157983 */ /* 0x000f680000100800 */
[----:B------:R-:W5:Y:S04]  /*f8f0*/  LDL R20, [R1+0x2fc] ;  /* 0x0002fc0001147983 */ /* 0x000f680000100800 */
[----:B------:R-:W5:Y:S04]  /*f900*/  LDL R18, [R1+0x2f8] ;  /* 0x0002f80001127983 */ /* 0x000f680000100800 */
[----:B------:R-:W5:Y:S01]  /*f910*/  LDL R12, [R1+0x2f4] ;  /* 0x0002f400010c7983 */ /* 0x000f620000100800 */
[----:B--2---:R-:W-:-:S03]  /*f920*/  SHF.R.S32.HI R15, RZ, 0x1f, R24 ;  /* 0x0000001fff0f7819 */ /* 0x004fc60000011418 */
[----:B------:R-:W2:Y:S04]  /*f930*/  LDL R24, [R1+0x2f0] ;  /* 0x0002f00001187983 */ /* 0x000ea80000100800 */
[----:B------:R0:W-:Y:S01]  /*f940*/  STL [R1+0x1a8], R15 ;  /* 0x0001a80f01007387 */ /* 0x0001e20000100800 */
[----:B---3--:R-:W-:-:S03]  /*f950*/  SHF.R.S32.HI R19, RZ, 0x1f, R25 ;  /* 0x0000001fff137819 */ /* 0x008fc60000011419 */
[----:B------:R-:W3:Y:S04]  /*f960*/  LDL R25, [R1+0x2e8] ;  /* 0x0002e80001197983 */ /* 0x000ee80000100800 */
[----:B0-----:R-:W3:Y:S01]  /*f970*/  LDL R15, [R1+0x2ec] ;  /* 0x0002ec00010f7983 */ /* 0x001ee20000100800 */
[----:B----4-:R-:W-:-:S03]  /*f980*/  SHF.R.S32.HI R17, RZ, 0x1f, R17 ;  /* 0x0000001fff117819 */ /* 0x010fc60000011411 */
[----:B------:R0:W-:Y:S04]  /*f990*/  STL [R1+0x1a0], R19 ;  /* 0x0001a01301007387 */ /* 0x0001e80000100800 */
[----:B------:R-:W4:Y:S04]  /*f9a0*/  LDL R29, [R1+0x2e4] ;  /* 0x0002e400011d7983 */ /* 0x000f280000100800 */
[----:B0-----:R-:W4:Y:S04]  /*f9b0*/  LDL R19, [R1+0x2e0] ;  /* 0x0002e00001137983 */ /* 0x001f280000100800 */
[----:B------:R0:W-:Y:S04]  /*f9c0*/  STL [R1+0x19c], R17 ;  /* 0x00019c1101007387 */ /* 0x0001e80000100800 */
[----:B------:R-:W4:Y:S04]  /*f9d0*/  LDL R27, [R1+0x2dc] ;  /* 0x0002dc00011b7983 */ /* 0x000f280000100800 */
[----:B------:R-:W4:Y:S04]  /*f9e0*/  LDL R22, [R1+0x2d8] ;  /* 0x0002d80001167983 */ /* 0x000f280000100800 */
[----:B0-----:R-:W4:Y:S01]  /*f9f0*/  LDL R17, [R1+0x2d4] ;  /* 0x0002d40001117983 */ /* 0x001f220000100800 */
[----:B-----5:R-:W-:-:S05]  /*fa00*/  SHF.R.S32.HI R8, RZ, 0x1f, R8 ;  /* 0x0000001fff087819 */ /* 0x020fca0000011408 */
[----:B------:R0:W-:Y:S02]  /*fa10*/  STL [R1+0x198], R8 ;  /* 0x0001980801007387 */ /* 0x0001e40000100800 */
[----:B0-----:R-:W-:Y:S02]  /*fa20*/  SHF.R.S32.HI R8, RZ, 0x1f, R26 ;  /* 0x0000001fff087819 */ /* 0x001fe4000001141a */
[----:B------:R-:W5:Y:S01]  /*fa30*/  LDL R26, [R1+0x2d0] ;  /* 0x0002d000011a7983 */ /* 0x000f620000100800 */
[----:B------:R-:W-:-:S03]  /*fa40*/  SHF.R.S32.HI R6, RZ, 0x1f, R6 ;  /* 0x0000001fff067819 */ /* 0x000fc60000011406 */
[----:B------:R0:W-:Y:S02]  /*fa50*/  STL [R1+0x194], R8 ;  /* 0x0001940801007387 */ /* 0x0001e40000100800 */
[----:B0-----:R-:W-:Y:S02]  /*fa60*/  SHF.R.S32.HI R8, RZ, 0x1f, R7 ;  /* 0x0000001fff087819 */ /* 0x001fe40000011407 */
[----:B------:R-:W-:-:S03]  /*fa70*/  SHF.R.S32.HI R7, RZ, 0x1f, R14 ;  /* 0x0000001fff077819 */ /* 0x000fc6000001140e */
[----:B------:R0:W-:Y:S04]  /*fa80*/  STL [R1+0x18c], R8 ;  /* 0x00018c0801007387 */ /* 0x0001e80000100800 */
[----:B------:R1:W-:Y:S04]  /*fa90*/  STL [R1+0x188], R7 ;  /* 0x0001880701007387 */ /* 0x0003e80000100800 */
[----:B------:R1:W-:Y:S01]  /*faa0*/  STL [R1+0x184], R6 ;  /* 0x0001840601007387 */ /* 0x0003e20000100800 */
[----:B0-----:R-:W-:Y:S02]  /*fab0*/  SHF.R.S32.HI R8, RZ, 0x1f, R13 ;  /* 0x0000001fff087819 */ /* 0x001fe4000001140d */
[----:B-1----:R-:W-:-:S03]  /*fac0*/  SHF.R.S32.HI R7, RZ, 0x1f, R10 ;  /* 0x0000001fff077819 */ /* 0x002fc6000001140a */
[----:B------:R-:W-:Y:S01]  /*fad0*/  STL [R1+0x180], R8 ;  /* 0x0001800801007387 */ /* 0x000fe20000100800 */
[----:B------:R-:W-:Y:S02]  /*fae0*/  SHF.R.S32.HI R6, RZ, 0x1f, R5 ;  /* 0x0000001fff067819 */ /* 0x000fe40000011405 */
[----:B------:R-:W-:Y:S01]  /*faf0*/  SHF.R.S32.HI R5, RZ, 0x1f, R16 ;  /* 0x0000001fff057819 */ /* 0x000fe20000011410 */
[----:B------:R0:W-:Y:S04]  /*fb00*/  STL [R1+0x17c], R7 ;  /* 0x00017c0701007387 */ /* 0x0001e80000100800 */
[----:B------:R1:W-:Y:S04]  /*fb10*/  STL [R1+0x178], R6 ;  /* 0x0001780601007387 */ /* 0x0003e80000100800 */
[----:B------:R1:W-:Y:S01]  /*fb20*/  STL [R1+0x170], R5 ;  /* 0x0001700501007387 */ /* 0x0003e20000100800 */
[----:B0-----:R-:W-:-:S02]  /*fb30*/  SHF.R.S32.HI R7, RZ, 0x1f, R28 ;  /* 0x0000001fff077819 */ /* 0x001fc4000001141c */
[----:B-1----:R-:W-:Y:S02]  /*fb40*/  SHF.R.S32.HI R6, RZ, 0x1f, R4 ;  /* 0x0000001fff067819 */ /* 0x002fe40000011404 */
[----:B------:R-:W-:Y:S02]  /*fb50*/  SHF.R.S32.HI R4, RZ, 0x1f, R3 ;  /* 0x0000001fff047819 */ /* 0x000fe40000011403 */
[----:B------:R-:W-:Y:S01]  /*fb60*/  SHF.R.S32.HI R5, RZ, 0x1f, R23 ;  /* 0x0000001fff057819 */ /* 0x000fe20000011417 */
[----:B------:R-:W-:Y:S01]  /*fb70*/  STL [R1+0x16c], R7 ;  /* 0x00016c0701007387 */ /* 0x000fe20000100800 */
[----:B------:R-:W-:-:S03]  /*fb80*/  SHF.R.S32.HI R3, RZ, 0x1f, R2 ;  /* 0x0000001fff037819 */ /* 0x000fc60000011402 */
[----:B------:R-:W-:Y:S01]  /*fb90*/  STL [R1+0x168], R6 ;  /* 0x0001680601007387 */ /* 0x000fe20000100800 */
[----:B------:R-:W-:-:S03]  /*fba0*/  SHF.R.S32.HI R0, RZ, 0x1f, R0 ;  /* 0x0000001fff007819 */ /* 0x000fc60000011400 */
[----:B------:R-:W-:Y:S01]  /*fbb0*/  STL [R1+0x164], R5 ;  /* 0x0001640501007387 */ /* 0x000fe20000100800 */
[----:B------:R-:W-:-:S03]  /*fbc0*/  SHF.R.S32.HI R2, RZ, 0x1f, R21 ;  /* 0x0000001fff027819 */ /* 0x000fc60000011415 */
[----:B------:R-:W-:Y:S04]  /*fbd0*/  STL [R1+0x15c], R4 ;  /* 0x00015c0401007387 */ /* 0x000fe80000100800 */
[----:B------:R0:W-:Y:S04]  /*fbe0*/  STL [R1+0x158], R3 ;  /* 0x0001580301007387 */ /* 0x0001e80000100800 */
[----:B------:R1:W-:Y:S01]  /*fbf0*/  STL [R1+0x154], R0 ;  /* 0x0001540001007387 */ /* 0x0003e20000100800 */
[----:B0-----:R-:W-:-:S03]  /*fc00*/  SHF.R.S32.HI R3, RZ, 0x1f, R20 ;  /* 0x0000001fff037819 */ /* 0x001fc60000011414 */
[----:B------:R0:W-:Y:S01]  /*fc10*/  STL [R1+0x150], R2 ;  /* 0x0001500201007387 */ /* 0x0001e20000100800 */
[----:B-1----:R-:W-:-:S03]  /*fc20*/  SHF.R.S32.HI R0, RZ, 0x1f, R18 ;  /* 0x0000001fff007819 */ /* 0x002fc60000011412 */
[----:B------:R-:W-:Y:S01]  /*fc30*/  STL [R1+0x14c], R3 ;  /* 0x00014c0301007387 */ /* 0x000fe20000100800 */
[----:B0-----:R-:W-:-:S03]  /*fc40*/  SHF.R.S32.HI R2, RZ, 0x1f, R12 ;  /* 0x0000001fff027819 */ /* 0x001fc6000001140c */
[----:B------:R-:W5:Y:S04]  /*fc50*/  LDL R12, [R1+0x2cc] ;  /* 0x0002cc00010c7983 */ /* 0x000f680000100800 */
[----:B------:R2:W-:Y:S04]  /*fc60*/  STL [R1+0x148], R0 ;  /* 0x0001480001007387 */ /* 0x0005e80000100800 */
[----:B------:R3:W-:Y:S01]  /*fc70*/  STL [R1+0x144], R2 ;  /* 0x0001440201007387 */ /* 0x0007e20000100800 */
[----:B--2---:R-:W-:-:S03]  /*fc80*/  SHF.R.S32.HI R0, RZ, 0x1f, R24 ;  /* 0x0000001fff007819 */ /* 0x004fc60000011418 */
[----:B------:R-:W2:Y:S04]  /*fc90*/  LDL R24, [R1+0x2c8] ;  /* 0x0002c80001187983 */ /* 0x000ea80000100800 */
[----:B------:R0:W-:Y:S01]  /*fca0*/  STL [R1+0x13c], R0 ;  /* 0x00013c0001007387 */ /* 0x0001e20000100800 */
[----:B---3--:R-:W-:Y:S02]  /*fcb0*/  SHF.R.S32.HI R2, RZ, 0x1f, R15 ;  /* 0x0000001fff027819 */ /* 0x008fe4000001140f */
[----:B0-----:R-:W-:Y:S02]  /*fcc0*/  SHF.R.S32.HI R0, RZ, 0x1f, R25 ;  /* 0x0000001fff007819 */ /* 0x001fe40000011419 */
[----:B------:R-:W3:Y:S04]  /*fcd0*/  LDL R25, [R1+0x2c4] ;  /* 0x0002c40001197983 */ /* 0x000ee80000100800 */
[----:B------:R4:W-:Y:S04]  /*fce0*/  STL [R1+0x138], R2 ;  /* 0x0001380201007387 */ /* 0x0009e80000100800 */
[----:B------:R0:W-:Y:S01]  /*fcf0*/  STL [R1+0x134], R0 ;  /* 0x0001340001007387 */ /* 0x0001e20000100800 */
[----:B----4-:R-:W-:-:S02]  /*fd00*/  SHF.R.S32.HI R2, RZ, 0x1f, R29 ;  /* 0x0000001fff027819 */ /* 0x010fc4000001141d */
[----:B0-----:R-:W-:Y:S02]  /*fd10*/  SHF.R.S32.HI R0, RZ, 0x1f, R19 ;  /* 0x0000001fff007819 */ /* 0x001fe40000011413 */
[----:B------:R-:W-:Y:S01]  /*fd20*/  SHF.R.S32.HI R3, RZ, 0x1f, R27 ;  /* 0x0000001fff037819 */ /* 0x000fe2000001141b */
[----:B------:R0:W-:Y:S04]  /*fd30*/  STL [R1+0x12c], R2 ;  /* 0x00012c0201007387 */ /* 0x0001e80000100800 */
[----:B------:R1:W-:Y:S04]  /*fd40*/  STL [R1+0x128], R0 ;  /* 0x0001280001007387 */ /* 0x0003e80000100800 */
[----:B------:R-:W-:Y:S01]  /*fd50*/  STL [R1+0x124], R3 ;  /* 0x0001240301007387 */ /* 0x000fe20000100800 */
[----:B0-----:R-:W-:-:S03]  /*fd60*/  SHF.R.S32.HI R2, RZ, 0x1f, R22 ;  /* 0x0000001fff027819 */ /* 0x001fc60000011416 */
[----:B------:R-:W4:Y:S01]  /*fd70*/  LDL R8, [R1+0x2c0] ;  /* 0x0002c00001087983 */ /* 0x000f220000100800 */
[----:B-1----:R-:W-:-:S03]  /*fd80*/  SHF.R.S32.HI R0, RZ, 0x1f, R17 ;  /* 0x0000001fff007819 */ /* 0x002fc60000011411 */
[----:B------:R-:W-:Y:S04]  /*fd90*/  STL [R1+0x120], R2 ;  /* 0x0001200201007387 */ /* 0x000fe80000100800 */
[----:B------:R-:W4:Y:S04]  /*fda0*/  LDL R17, [R1+0x2bc] ;  /* 0x0002bc0001117983 */ /* 0x000f280000100800 */
[----:B------:R5:W-:Y:S04]  /*fdb0*/  STL [R1+0x11c], R0 ;  /* 0x00011c0001007387 */ /* 0x000be80000100800 */
[----:B------:R-:W4:Y:S04]  /*fdc0*/  LDL R7, [R1+0x2b8] ;  /* 0x0002b80001077983 */ /* 0x000f280000100800 */
[----:B------:R-:W4:Y:S01]  /*fdd0*/  LDL R14, [R1+0x2b4] ;  /* 0x0002b400010e7983 */ /* 0x000f220000100800 */
[----:B-----5:R-:W-:-:S05]  /*fde0*/  SHF.R.S32.HI R0, RZ, 0x1f, R26 ;  /* 0x0000001fff007819 */ /* 0x020fca000001141a */
        /* <DEDUP_REMOVED lines=16> */
[----:B------:R-:W-:-:S03]  /*fef0*/  SHF.R.S32.HI R15, RZ, 0x1f, R12 ;  /* 0x0000001fff0f7819 */ /* 0x000fc6000001140c */
[----:B------:R-:W5:Y:S04]  /*ff00*/  LDL R12, [R1+0x274] ;  /* 0x00027400010c7983 */ /* 0x000f680000100800 */
[----:B------:R0:W-:Y:S04]  /*ff10*/  STL [R1+0x110], R15 ;  /* 0x0001100f01007387 */ /* 0x0001e80000100800 */
[----:B0-----:R-:W5:Y:S01]  /*ff20*/  LDL R15, [R1+0x270] ;  /* 0x00027000010f7983 */ /* 0x001f620000100800 */
[----:B--2---:R-:W-:-:S03]  /*ff30*/  SHF.R.S32.HI R19, RZ, 0x1f, R24 ;  /* 0x0000001fff137819 */ /* 0x004fc60000011418 */
[----:B------:R-:W2:Y:S04]  /*ff40*/  LDL R24, [R1+0x26c] ;  /* 0x00026c0001187983 */ /* 0x000ea80000100800 */
[----:B------:R0:W-:Y:S04]  /*ff50*/  STL [R1+0x10c], R19 ;  /* 0x00010c1301007387 */ /* 0x0001e80000100800 */
[----:B------:R-:W2:Y:S01]  /*ff60*/  LDL R29, [R1+0x268] ;  /* 0x00026800011d7983 */ /* 0x000ea20000100800 */
[----:B---3--:R-:W-:-:S03]  /*ff70*/  SHF.R.S32.HI R25, RZ, 0x1f, R25 ;  /* 0x0000001fff197819 */ /* 0x008fc60000011419 */
[----:B0-----:R-:W3:Y:S04]  /*ff80*/  LDL R19, [R1+0x264] ;  /* 0x0002640001137983 */ /* 0x001ee80000100800 */
[----:B------:R0:W-:Y:S04]  /*ff90*/  STL [R1+0x108], R25 ;  /* 0x0001081901007387 */ /* 0x0001e80000100800 */
[----:B------:R-:W3:Y:S04]  /*ffa0*/  LDL R27, [R1+0x260] ;  /* 0x00026000011b7983 */ /* 0x000ee80000100800 */
[----:B------:R-:W3:Y:S04]  /*ffb0*/  LDL R26, [R1+0x25c] ;  /* 0x00025c00011a7983 */ /* 0x000ee80000100800 */
[----:B0-----:R-:W3:Y:S01]  /*ffc0*/  LDL R25, [R1+0x258] ;  /* 0x0002580001197983 */ /* 0x001ee20000100800 */
[----:B----4-:R-:W-:-:S05]  /*ffd0*/  SHF.R.S32.HI R8, RZ, 0x1f, R8 ;  /* 0x0000001fff087819 */ /* 0x010fca0000011408 */
[----:B------:R0:W-:Y:S02]  /*ffe0*/  STL [R1+0x100], R8 ;  /* 0x0001000801007387 */ /* 0x0001e40000100800 */
[----:B0-----:R-:W-:Y:S02]  /*fff0*/  SHF.R.S32.HI R8, RZ, 0x1f, R17 ;  /* 0x0000001fff087819 */ /* 0x001fe40000011411 */
[----:B------:R-:W4:Y:S04]  /*10000*/  LDL R17, [R1+0x254] ;  /* 0x0002540001117983 */ /* 0x000f280000100800 */
[----:B------:R0:W-:Y:S02]  /*10010*/  STL [R1+0xfc], R8 ;  /* 0x0000fc0801007387 */ /* 0x0001e40000100800 */
[----:B0-----:R-:W-:-:S02]  /*10020*/  SHF.R.S32.HI R8, RZ, 0x1f, R7 ;  /* 0x0000001fff087819 */ /* 0x001fc40000011407 */
[----:B------:R-:W-:-:S03]  /*10030*/  SHF.R.S32.HI R7, RZ, 0x1f, R14 ;  /* 0x0000001fff077819 */ /* 0x000fc6000001140e */
[----:B------:R0:W-:Y:S04]  /*10040*/  STL [R1+0xf8], R8 ;  /* 0x0000f80801007387 */ /* 0x0001e80000100800 */
[----:B------:R1:W-:Y:S01]  /*10050*/  STL [R1+0xf4], R7 ;  /* 0x0000f40701007387 */ /* 0x0003e20000100800 */
[----:B-----5:R-:W-:Y:S02]  /*10060*/  SHF.R.S32.HI R6, RZ, 0x1f, R6 ;  /* 0x0000001fff067819 */ /* 0x020fe40000011406 */
[----:B0-----:R-:W-:-:S03]  /*10070*/  SHF.R.S32.HI R8, RZ, 0x1f, R13 ;  /* 0x0000001fff087819 */ /* 0x001fc6000001140d */
[----:B------:R0:W-:Y:S01]  /*10080*/  STL [R1+0xf0], R6 ;  /* 0x0000f00601007387 */ /* 0x0001e20000100800 */
[----:B-1----:R-:W-:-:S03]  /*10090*/  SHF.R.S32.HI R7, RZ, 0x1f, R10 ;  /* 0x0000001fff077819 */ /* 0x002fc6000001140a */
[----:B------:R-:W-:Y:S01]  /*100a0*/  STL [R1+0xec], R8 ;  /* 0x0000ec0801007387 */ /* 0x000fe20000100800 */
[----:B0-----:R-:W-:Y:S02]  /*100b0*/  SHF.R.S32.HI R6, RZ, 0x1f, R5 ;  /* 0x0000001fff067819 */ /* 0x001fe40000011405 */
[----:B------:R-:W-:Y:S01]  /*100c0*/  SHF.R.S32.HI R5, RZ, 0x1f, R16 ;  /* 0x0000001fff057819 */ /* 0x000fe20000011410 */
[----:B------:R0:W-:Y:S04]  /*100d0*/  STL [R1+0xe8], R7 ;  /* 0x0000e80701007387 */ /* 0x0001e80000100800 */
[----:B------:R1:W-:Y:S04]  /*100e0*/  STL [R1+0xe0], R6 ;  /* 0x0000e00601007387 */ /* 0x0003e80000100800 */
[----:B------:R5:W-:Y:S01]  /*100f0*/  STL [R1+0xdc], R5 ;  /* 0x0000dc0501007387 */ /* 0x000be20000100800 */
[----:B0-----:R-:W-:-:S02]  /*10100*/  SHF.R.S32.HI R7, RZ, 0x1f, R28 ;  /* 0x0000001fff077819 */ /* 0x001fc4000001141c */
[----:B-1----:R-:W-:Y:S02]  /*10110*/  SHF.R.S32.HI R6, RZ, 0x1f, R4 ;  /* 0x0000001fff067819 */ /* 0x002fe40000011404 */
[----:B------:R-:W-:Y:S02]  /*10120*/  SHF.R.S32.HI R4, RZ, 0x1f, R3 ;  /* 0x0000001fff047819 */ /* 0x000fe40000011403 */
[----:B-----5:R-:W-:Y:S01]  /*10130*/  SHF.R.S32.HI R5, RZ, 0x1f, R23 ;  /* 0x0000001fff057819 */ /* 0x020fe20000011417 */
        /* <DEDUP_REMOVED lines=16> */
[----:B------:R-:W-:Y:S01]  /*10240*/  STL [R1+0xac], R2 ;  /* 0x0000ac0201007387 */ /* 0x000fe20000100800 */
[----:B0-----:R-:W-:-:S03]  /*10250*/  SHF.R.S32.HI R0, RZ, 0x1f, R12 ;  /* 0x0000001fff007819 */ /* 0x001fc6000001140c */
[----:B------:R-:W5:Y:S04]  /*10260*/  LDL R12, [R1+0x24c] ;  /* 0x00024c00010c7983 */ /* 0x000f680000100800 */
[----:B------:R2:W-:Y:S02]  /*10270*/  STL [R1+0xa8], R0 ;  /* 0x0000a80001007387 */ /* 0x0005e40000100800 */
[----:B--2---:R-:W-:Y:S02]  /*10280*/  SHF.R.S32.HI R0, RZ, 0x1f, R24 ;  /* 0x0000001fff007819 */ /* 0x004fe40000011418 */
[----:B------:R-:W2:Y:S01]  /*10290*/  LDL R24, [R1+0x248] ;  /* 0x0002480001187983 */ /* 0x000ea20000100800 */
[----:B------:R-:W-:-:S05]  /*102a0*/  SHF.R.S32.HI R2, RZ, 0x1f, R15 ;  /* 0x0000001fff027819 */ /* 0x000fca000001140f */
[----:B------:R0:W-:Y:S04]  /*102b0*/  STL [R1+0xa4], R2 ;  /* 0x0000a40201007387 */ /* 0x0001e80000100800 */
[----:B------:R3:W-:Y:S01]  /*102c0*/  STL [R1+0xa0], R0 ;  /* 0x0000a00001007387 */ /* 0x0007e20000100800 */
[----:B0-----:R-:W-:Y:S02]  /*102d0*/  SHF.R.S32.HI R2, RZ, 0x1f, R29 ;  /* 0x0000001fff027819 */ /* 0x001fe4000001141d */
[----:B---3--:R-:W-:-:S03]  /*102e0*/  SHF.R.S32.HI R0, RZ, 0x1f, R19 ;  /* 0x0000001fff007819 */ /* 0x008fc60000011413 */
[----:B------:R0:W-:Y:S01]  /*102f0*/  STL [R1+0x98], R2 ;  /* 0x0000980201007387 */ /* 0x0001e20000100800 */
[----:B------:R-:W-:-:S03]  /*10300*/  SHF.R.S32.HI R3, RZ, 0x1f, R27 ;  /* 0x0000001fff037819 */ /* 0x000fc6000001141b */
[----:B------:R1:W-:Y:S01]  /*10310*/  STL [R1+0x94], R0 ;  /* 0x0000940001007387 */ /* 0x0003e20000100800 */
[----:B0-----:R-:W-:-:S03]  /*10320*/  SHF.R.S32.HI R2, RZ, 0x1f, R26 ;  /* 0x0000001fff027819 */ /* 0x001fc6000001141a */
[----:B------:R-:W-:Y:S01]  /*10330*/  STL [R1+0x90], R3 ;  /* 0x0000900301007387 */ /* 0x000fe20000100800 */
[----:B-1----:R-:W-:-:S03]  /*10340*/  SHF.R.S32.HI R0, RZ, 0x1f, R25 ;  /* 0x0000001fff007819 */ /* 0x002fc60000011419 */
[----:B------:R-:W3:Y:S04]  /*10350*/  LDL R8, [R1+0x244] ;  /* 0x0002440001087983 */ /* 0x000ee80000100800 */
[----:B------:R-:W-:Y:S04]  /*10360*/  STL [R1+0x8c], R2 ;  /* 0x00008c0201007387 */ /* 0x000fe80000100800 */
[----:B------:R-:W3:Y:S04]  /*10370*/  LDL R25, [R1+0x240] ;  /* 0x0002400001197983 */ /* 0x000ee80000100800 */
[----:B------:R4:W-:Y:S04]  /*10380*/  STL [R1+0x88], R0 ;  /* 0x0000880001007387 */ /* 0x0009e80000100800 */
[----:B------:R-:W3:Y:S04]  /*10390*/  LDL R6, [R1+0x23c] ;  /* 0x00023c0001067983 */ /* 0x000ee80000100800 */
[----:B------:R-:W3:Y:S01]  /*103a0*/  LDL R10, [R1+0x238] ;  /* 0x00023800010a7983 */ /* 0x000ee20000100800 */
[----:B----4-:R-:W-:-:S05]  /*103b0*/  SHF.R.S32.HI R0, RZ, 0x1f, R17 ;  /* 0x0000001fff007819 */ /* 0x010fca0000011411 */
[----:B------:R0:W-:Y:S04]  /*103c0*/  STL [R1+0x84], R0 ;  /* 0x0000840001007387 */ /* 0x0001e80000100800 */
[----:B------:R-:W4:Y:S04]  /*103d0*/  LDL R5, [R1+0x234] ;  /* 0x0002340001057983 */ /* 0x000f280000100800 */
[----:B------:R-:W4:Y:S04]  /*103e0*/  LDL R28, [R1+0x230] ;  /* 0x00023000011c7983 */ /* 0x000f280000100800 */
[----:B------:R-:W4:Y:S04]  /*103f0*/  LDL R4, [R1+0x22c] ;  /* 0x00022c0001047983 */ /* 0x000f280000100800 */
[----:B------:R-:W4:Y:S04]  /*10400*/  LDL R3, [R1+0x228] ;  /* 0x0002280001037983 */ /* 0x000f280000100800 */
[----:B------:R-:W4:Y:S04]  /*10410*/  LDL R2, [R1+0x224] ;  /* 0x0002240001027983 */ /* 0x000f280000100800 */
[----:B0-----:R-:W4:Y:S04]  /*10420*/  LDL R0, [R1+0x220] ;  /* 0x0002200001007983 */ /* 0x001f280000100800 */
[----:B------:R-:W4:Y:S04]  /*10430*/  LDL R29, [R1+0x21c] ;  /* 0x00021c00011d7983 */ /* 0x000f280000100800 */
        /* <DEDUP_REMOVED lines=8> */
[----:B------:R-:W4:Y:S01]  /*104c0*/  LDL R18, [R1+0x1f8] ;  /* 0x0001f80001127983 */ /* 0x000f220000100800 */
[----:B-----5:R-:W-:-:S05]  /*104d0*/  SHF.R.S32.HI R15, RZ, 0x1f, R22 ;  /* 0x0000001fff0f7819 */ /* 0x020fca0000011416 */
[----:B------:R0:W-:Y:S04]  /*104e0*/  STL [R1+0x7c], R15 ;  /* 0x00007c0f01007387 */ /* 0x0001e80000100800 */
[----:B------:R-:W5:Y:S04]  /*104f0*/  LDL R21, [R1+0x1f4] ;  /* 0x0001f40001157983 */ /* 0x000f680000100800 */
[----:B------:R-:W5:Y:S01]  /*10500*/  LDL R19, [R1+0x1f0] ;  /* 0x0001f00001137983 */ /* 0x000f620000100800 */
[----:B------:R-:W-:-:S05]  /*10510*/  SHF.R.S32.HI R12, RZ, 0x1f, R12 ;  /* 0x0000001fff0c7819 */ /* 0x000fca000001140c */
[----:B------:R2:W-:Y:S04]  /*10520*/  STL [R1+0x78], R12 ;  /* 0x0000780c01007387 */ /* 0x0005e80000100800 */
[----:B------:R-:W5:Y:S04]  /*10530*/  LDL R20, [R1+0x1ec] ;  /* 0x0001ec0001147983 */ /* 0x000f680000100800 */
[----:B0-----:R-:W5:Y:S01]  /*10540*/  LDL R15, [R1+0x1e8] ;  /* 0x0001e800010f7983 */ /* 0x001f620000100800 */
[----:B--2---:R-:W-:-:S05]  /*10550*/  SHF.R.S32.HI R12, RZ, 0x1f, R24 ;  /* 0x0000001fff0c7819 */ /* 0x004fca0000011418 */
[----:B------:R0:W-:Y:S04]  /*10560*/  STL [R1+0x74], R12 ;  /* 0x0000740c01007387 */ /* 0x0001e80000100800 */
[----:B------:R-:W2:Y:S04]  /*10570*/  LDL R22, [R1+0x1e4] ;  /* 0x0001e40001167983 */ /* 0x000ea80000100800 */
[----:B------:R-:W2:Y:S04]  /*10580*/  LDL R24, [R1+0x1dc] ;  /* 0x0001dc0001187983 */ /* 0x000ea80000100800 */
[----:B0-----:R-:W2:Y:S01]  /*10590*/  LDL R12, [R1+0x1e0] ;  /* 0x0001e000010c7983 */ /* 0x001ea20000100800 */
[----:B---3--:R-:W-:-:S05]  /*105a0*/  SHF.R.S32.HI R8, RZ, 0x1f, R8 ;  /* 0x0000001fff087819 */ /* 0x008fca0000011408 */
[----:B------:R0:W-:Y:S01]  /*105b0*/  STL [R1+0x70], R8 ;  /* 0x0000700801007387 */ /* 0x0001e20000100800 */
[----:B------:R-:W-:-:S03]  /*105c0*/  SHF.R.S32.HI R25, RZ, 0x1f, R25 ;  /* 0x0000001fff197819 */ /* 0x000fc60000011419 */
[----:B0-----:R-:W3:Y:S01]  /*105d0*/  LDL.LU R8, [R1+0x515c] ;  /* 0x00515c0001087983 */ /* 0x001ee20000300800 */
[----:B------:R-:W-:-:S03]  /*105e0*/  SHF.R.S32.HI R6, RZ, 0x1f, R6 ;  /* 0x0000001fff067819 */ /* 0x000fc60000011406 */
[----:B------:R0:W-:Y:S01]  /*105f0*/  STL [R1+0x68], R25 ;  /* 0x0000681901007387 */ /* 0x0001e20000100800 */
[----:B------:R-:W-:-:S03]  /*10600*/  SHF.R.S32.HI R10, RZ, 0x1f, R10 ;  /* 0x0000001fff0a7819 */ /* 0x000fc6000001140a */
[----:B0-----:R-:W3:Y:S04]  /*10610*/  LDL R25, [R1+0x1d8] ;  /* 0x0001d80001197983 */ /* 0x001ee80000100800 */
[----:B------:R0:W-:Y:S01]  /*10620*/  STL [R1+0x64], R6 ;  /* 0x0000640601007387 */ /* 0x0001e20000100800 */
[----:B----4-:R-:W-:Y:S02]  /*10630*/  SHF.R.S32.HI R5, RZ, 0x1f, R5 ;  /* 0x0000001fff057819 */ /* 0x010fe40000011405 */
[----:B------:R-:W-:Y:S01]  /*10640*/  SHF.R.S32.HI R28, RZ, 0x1f, R28 ;  /* 0x0000001fff1c7819 */ /* 0x000fe2000001141c */
[----:B0-----:R-:W4:Y:S01]  /*10650*/  LDL.LU R6, [R1+0x5158] ;  /* 0x0051580001067983 */ /* 0x001f220000300800 */
[----:B------:R-:W-:-:S03]  /*10660*/  SHF.R.S32.HI R4, RZ, 0x1f, R4 ;  /* 0x0000001fff047819 */ /* 0x000fc60000011404 */
[----:B------:R0:W-:Y:S01]  /*10670*/  STL [R1+0x60], R10 ;  /* 0x0000600a01007387 */ /* 0x0001e20000100800 */
[----:B------:R-:W-:Y:S02]  /*10680*/  SHF.R.S32.HI R3, RZ, 0x1f, R3 ;  /* 0x0000001fff037819 */ /* 0x000fe40000011403 */
[----:B------:R-:W-:Y:S01]  /*10690*/  SHF.R.S32.HI R2, RZ, 0x1f, R2 ;  /* 0x0000001fff027819 */ /* 0x000fe20000011402 */
[----:B0-----:R-:W4:Y:S04]  /*106a0*/  LDL.LU R10, [R1+0x5154] ;  /* 0x00515400010a7983 */ /* 0x001f280000300800 */
[----:B------:R0:W-:Y:S01]  /*106b0*/  STL [R1+0x5c], R5 ;  /* 0x00005c0501007387 */ /* 0x0001e20000100800 */
[----:B------:R-:W-:Y:S02]  /*106c0*/  SHF.R.S32.HI R0, RZ, 0x1f, R0 ;  /* 0x0000001fff007819 */ /* 0x000fe40000011400 */
[----:B------:R-:W-:Y:S01]  /*106d0*/  SHF.R.S32.HI R29, RZ, 0x1f, R29 ;  /* 0x0000001fff1d7819 */ /* 0x000fe2000001141d */
[----:B0-----:R-:W4:Y:S04]  /*106e0*/  LDL.LU R5, [R1+0x5150] ;  /* 0x0051500001057983 */ /* 0x001f280000300800 */
[----:B------:R0:W-:Y:S01]  /*106f0*/  STL [R1+0x58], R28 ;  /* 0x0000581c01007387 */ /* 0x0001e20000100800 */
[----:B------:R-:W-:-:S03]  /*10700*/  SHF.R.S32.HI R27, RZ, 0x1f, R27 ;  /* 0x0000001fff1b7819 */ /* 0x000fc6000001141b */
[----:B0-----:R-:W4:Y:S04]  /*10710*/  LDL.LU R28, [R1+0x514c] ;  /* 0x00514c00011c7983 */ /* 0x001f280000300800 */
[----:B------:R0:W-:Y:S01]  /*10720*/  STL [R1+0x54], R4 ;  /* 0x0000540401007387 */ /* 0x0001e20000100800 */
[----:B------:R-:W-:-:S03]  /*10730*/  SHF.R.S32.HI R26, RZ, 0x1f, R26 ;  /* 0x0000001fff1a7819 */ /* 0x000fc6000001141a */
[----:B0-----:R-:W4:Y:S04]  /*10740*/  LDL.LU R4, [R1+0x5148] ;  /* 0x0051480001047983 */ /* 0x001f280000300800 */
[----:B------:R0:W-:Y:S01]  /*10750*/  STL [R1+0x50], R3 ;  /* 0x0000500301007387 */ /* 0x0001e20000100800 */
[----:B------:R-:W-:Y:S02]  /*10760*/  SHF.R.S32.HI R7, RZ, 0x1f, R7 ;  /* 0x0000001fff077819 */ /* 0x000fe40000011407 */
[----:B------:R-:W-:Y:S01]  /*10770*/  SHF.R.S32.HI R14, RZ, 0x1f, R14 ;  /* 0x0000001fff0e7819 */ /* 0x000fe2000001140e */
[----:B0-----:R-:W4:Y:S04]  /*10780*/  LDL.LU R3, [R1+0x5144] ;  /* 0x0051440001037983 */ /* 0x001f280000300800 */
[----:B------:R0:W-:Y:S04]  /*10790*/  STL [R1+0x48], R2 ;  /* 0x0000480201007387 */ /* 0x0001e80000100800 */
        /* <DEDUP_REMOVED lines=10> */
[----:B------:R1:W-:Y:S01]  /*10840*/  STL [R1+0x2c], R14 ;  /* 0x00002c0e01007387 */ /* 0x0003e20000100800 */
[----:B0-----:R-:W-:-:S02]  /*10850*/  SHF.R.S32.HI R7, RZ, 0x1f, R13 ;  /* 0x0000001fff077819 */ /* 0x001fc4000001140d */
[----:B------:R-:W-:Y:S02]  /*10860*/  SHF.R.S32.HI R13, RZ, 0x1f, R23 ;  /* 0x0000001fff0d7819 */ /* 0x000fe40000011417 */
[----:B-1----:R-:W-:Y:S01]  /*10870*/  SHF.R.S32.HI R14, RZ, 0x1f, R16 ;  /* 0x0000001fff0e7819 */ /* 0x002fe20000011410 */
[----:B------:R0:W-:Y:S04]  /*10880*/  STL [R1+0x28], R7 ;  /* 0x0000280701007387 */ /* 0x0001e80000100800 */
[----:B------:R-:W-:Y:S01]  /*10890*/  STL [R1+0x24], R14 ;  /* 0x0000240e01007387 */ /* 0x000fe20000100800 */
[----:B0-----:R-:W-:-:S03]  /*108a0*/  SHF.R.S32.HI R7, RZ, 0x1f, R17 ;  /* 0x0000001fff077819 */ /* 0x001fc60000011411 */
[----:B------:R-:W4:Y:S04]  /*108b0*/  LDL R17, [R1+0x1c8] ;  /* 0x0001c80001117983 */ /* 0x000f280000100800 */
[----:B------:R0:W-:Y:S04]  /*108c0*/  STL [R1+0x20], R13 ;  /* 0x0000200d01007387 */ /* 0x0001e80000100800 */
[----:B------:R5:W-:Y:S01]  /*108d0*/  STL [R1+0x1c], R7 ;  /* 0x00001c0701007387 */ /* 0x000be20000100800 */
[----:B0-----:R-:W-:-:S03]  /*108e0*/  SHF.R.S32.HI R13, RZ, 0x1f, R18 ;  /* 0x0000001fff0d7819 */ /* 0x001fc60000011412 */
[----:B------:R-:W4:Y:S01]  /*108f0*/  LDL R18, [R1+0x1c4] ;  /* 0x0001c40001127983 */ /* 0x000f220000100800 */
[----:B-----5:R-:W-:-:S03]  /*10900*/  SHF.R.S32.HI R7, RZ, 0x1f, R21 ;  /* 0x0000001fff077819 */ /* 0x020fc60000011415 */
[----:B------:R0:W-:Y:S01]  /*10910*/  STL [R1+0x18], R13 ;  /* 0x0000180d01007387 */ /* 0x0001e20000100800 */
[----:B------:R-:W-:Y:S02]  /*10920*/  SHF.R.S32.HI R14, RZ, 0x1f, R15 ;  /* 0x0000001fff0e7819 */ /* 0x000fe4000001140f */
[----:B0-----:R-:W-:Y:S02]  /*10930*/  SHF.R.S32.HI R13, RZ, 0x1f, R19 ;  /* 0x0000001fff0d7819 */ /* 0x001fe40000011413 */
[----:B------:R-:W5:Y:S04]  /*10940*/  LDL R19, [R1+0x1c0] ;  /* 0x0001c00001137983 */ /* 0x000f680000100800 */
[----:B------:R0:W-:Y:S04]  /*10950*/  STL [R1+0x14], R7 ;  /* 0x0000140701007387 */ /* 0x0001e80000100800 */
[----:B------:R2:W-:Y:S01]  /*10960*/  STL [R1+0x10], R13 ;  /* 0x0000100d01007387 */ /* 0x0005e20000100800 */
[----:B0-----:R-:W-:-:S05]  /*10970*/  SHF.R.S32.HI R7, RZ, 0x1f, R20 ;  /* 0x0000001fff077819 */ /* 0x001fca0000011414 */
[----:B------:R0:W-:Y:S04]  /*10980*/  STL [R1+0xc], R7 ;  /* 0x00000c0701007387 */ /* 0x0001e80000100800 */
[----:B------:R-:W-:Y:S01]  /*10990*/  STL [R1+0x8], R14 ;  /* 0x0000080e01007387 */ /* 0x000fe20000100800 */
[----:B--2---:R-:W-:Y:S02]  /*109a0*/  SHF.R.S32.HI R13, RZ, 0x1f, R22 ;  /* 0x0000001fff0d7819 */ /* 0x004fe40000011416 */
[----:B0-----:R-:W-:Y:S02]  /*109b0*/  SHF.R.S32.HI R7, RZ, 0x1f, R12 ;  /* 0x0000001fff077819 */ /* 0x001fe4000001140c */
[----:B------:R-:W-:Y:S01]  /*109c0*/  SHF.R.S32.HI R12, RZ, 0x1f, R24 ;  /* 0x0000001fff0c7819 */ /* 0x000fe20000011418 */
[----:B------:R-:W-:Y:S04]  /*109d0*/  STL [R1+0x4], R13 ;  /* 0x0000040d01007387 */ /* 0x000fe80000100800 */
[----:B------:R0:W-:Y:S04]  /*109e0*/  STL [R1+0x50e0], R12 ;  /* 0x0050e00c01007387 */ /* 0x0001e80000100800 */
[----:B------:R-:W-:Y:S04]  /*109f0*/  STL [R1], R7 ;  /* 0x0000000701007387 */ /* 0x000fe80000100800 */
[----:B0-----:R-:W2:Y:S04]  /*10a00*/  LDL.LU R12, [R1+0x1d4] ;  /* 0x0001d400010c7983 */ /* 0x001ea80000300800 */
[----:B------:R-:W5:Y:S04]  /*10a10*/  LDL R21, [R1+0x1b8] ;  /* 0x0001b80001157983 */ /* 0x000f680000100800 */
[----:B------:R-:W5:Y:S04]  /*10a20*/  LDL R22, [R1+0x1b4] ;  /* 0x0001b40001167983 */ /* 0x000f680000100800 */
[----:B------:R-:W5:Y:S04]  /*10a30*/  LDL R23, [R1+0x1b0] ;  /* 0x0001b00001177983 */ /* 0x000f680000100800 */
[----:B------:R-:W5:Y:S01]  /*10a40*/  LDL R24, [R1+0x1a4] ;  /* 0x0001a40001187983 */ /* 0x000f620000100800 */
[----:B---3--:R-:W-:-:S03]  /*10a50*/  SHF.R.S32.HI R13, RZ, 0x1f, R25 ;  /* 0x0000001fff0d7819 */ /* 0x008fc60000011419 */
[----:B------:R-:W3:Y:S04]  /*10a60*/  LDL R25, [R1+0x190] ;  /* 0x0001900001197983 */ /* 0x000ee80000100800 */
[----:B------:R-:W-:Y:S01]  /*10a70*/  STL [R1+0x50dc], R13 ;  /* 0x0050dc0d01007387 */ /* 0x000fe20000100800 */
[----:B--2---:R-:W-:-:S03]  /*10a80*/  SHF.R.S32.HI R14, RZ, 0x1f, R12 ;  /* 0x0000001fff0e7819 */ /* 0x004fc6000001140c */
[----:B------:R-:W-:Y:S04]  /*10a90*/  STL [R1+0x50e8], R12 ;  /* 0x0050e80c01007387 */ /* 0x000fe80000100800 */
[----:B------:R0:W-:Y:S04]  /*10aa0*/  STL [R1+0x50d8], R14 ;  /* 0x0050d80e01007387 */ /* 0x0001e80000100800 */
[----:B0-----:R-:W2:Y:S02]  /*10ab0*/  LDL.LU R14, [R1+0x1d0] ;  /* 0x0001d000010e7983 */ /* 0x001ea40000300800 */
[----:B--2---:R-:W-:-:S02]  /*10ac0*/  SHF.R.S32.HI R15, RZ, 0x1f, R14 ;  /* 0x0000001fff0f7819 */ /* 0x004fc4000001140e */
[----:B------:R-:W-:Y:S04]  /*10ad0*/  STL [R1+0x50e4], R14 ;  /* 0x0050e40e01007387 */ /* 0x000fe80000100800 */
[----:B------:R0:W-:Y:S04]  /*10ae0*/  STL [R1+0x50d4], R15 ;  /* 0x0050d40f01007387 */ /* 0x0001e80000100800 */
[----:B0-----:R-:W2:Y:S01]  /*10af0*/  LDL.LU R15, [R1+0x1cc] ;  /* 0x0001cc00010f7983 */ /* 0x001ea20000300800 */
[----:B----4-:R-:W-:Y:S02]  /*10b00*/  SHF.R.S32.HI R17, RZ, 0x1f, R17 ;  /* 0x0000001fff117819 */ /* 0x010fe40000011411 */
[----:B------:R-:W-:-:S02]  /*10b10*/  SHF.R.S32.HI R18, RZ, 0x1f, R18 ;  /* 0x0000001fff127819 */ /* 0x000fc40000011412 */
[----:B-----5:R-:W-:Y:S02]  /*10b20*/  SHF.R.S32.HI R19, RZ, 0x1f, R19 ;  /* 0x0000001fff137819 */ /* 0x020fe40000011413 */
[----:B--2---:R-:W-:-:S05]  /*10b30*/  SHF.R.S32.HI R16, RZ, 0x1f, R15 ;  /* 0x0000001fff107819 */ /* 0x004fca000001140f */
[----:B------:R-:W-:Y:S04]  /*10b40*/  STL [R1+0x50f0], R16 ;  /* 0x0050f01001007387 */ /* 0x000fe80000100800 */
[----:B------:R-:W-:Y:S04]  /*10b50*/  STL [R1+0x50ec], R15 ;  /* 0x0050ec0f01007387 */ /* 0x000fe80000100800 */
[----:B------:R0:W-:Y:S04]  /*10b60*/  STL [R1+0x50f4], R17 ;  /* 0x0050f41101007387 */ /* 0x0001e80000100800 */
[----:B------:R-:W2:Y:S04]  /*10b70*/  LDL R12, [R1+0x114] ;  /* 0x00011400010c7983 */ /* 0x000ea80000100800 */
[----:B------:R1:W-:Y:S04]  /*10b80*/  STL [R1+0x50f8], R18 ;  /* 0x0050f81201007387 */ /* 0x0003e80000100800 */
[----:B0-----:R-:W4:Y:S04]  /*10b90*/  LDL R17, [R1+0xd4] ;  /* 0x0000d40001117983 */ /* 0x001f280000100800 */
[----:B------:R-:W5:Y:S04]  /*10ba0*/  LDL R15, [R1+0xb0] ;  /* 0x0000b000010f7983 */ /* 0x000f680000100800 */
[----:B-1----:R-:W4:Y:S04]  /*10bb0*/  LDL R18, [R1+0xe4] ;  /* 0x0000e40001127983 */ /* 0x002f280000100800 */
[----:B------:R-:W5:Y:S04]  /*10bc0*/  LDL R16, [R1+0x9c] ;  /* 0x00009c0001107983 */ /* 0x000f680000100800 */
[----:B------:R-:W5:Y:S04]  /*10bd0*/  LDL R13, [R1+0x80] ;  /* 0x00008000010d7983 */ /* 0x000f680000100800 */
[----:B------:R-:W5:Y:S04]  /*10be0*/  LDL R7, [R1+0x6c] ;  /* 0x00006c0001077983 */ /* 0x000f680000100800 */
[----:B------:R0:W-:Y:S04]  /*10bf0*/  STL [R1+0x50d0], R19 ;  /* 0x0050d01301007387 */ /* 0x0001e80000100800 */
[----:B0-----:R-:W3:Y:S01]  /*10c00*/  LDL.LU R19, [R1+0x1bc] ;  /* 0x0001bc0001137983 */ /* 0x001ee20000300800 */
[----:B------:R-:W-:-:S02]  /*10c10*/  SHF.R.S32.HI R21, RZ, 0x1f, R21 ;  /* 0x0000001fff157819 */ /* 0x000fc40000011415 */
[----:B---3--:R-:W-:-:S05]  /*10c20*/  SHF.R.S32.HI R20, RZ, 0x1f, R19 ;  /* 0x0000001fff147819 */ /* 0x008fca0000011413 */
[----:B------:R0:W-:Y:S04]  /*10c30*/  STL [R1+0x5100], R20 ;  /* 0x0051001401007387 */ /* 0x0001e80000100800 */
[----:B0-----:R-:W3:Y:S04]  /*10c40*/  LDL R20, [R1+0x104] ;  /* 0x0001040001147983 */ /* 0x001ee80000100800 */
[----:B------:R0:W-:Y:S04]  /*10c50*/  STL [R1+0x50fc], R19 ;  /* 0x0050fc1301007387 */ /* 0x0001e80000100800 */
[----:B0-----:R-:W3:Y:S01]  /*10c60*/  LDL R19, [R1+0x130] ;  /* 0x0001300001137983 */ /* 0x001ee20000100800 */
[----:B------:R-:W-:-:S02]  /*10c70*/  SHF.R.S32.HI R22, RZ, 0x1f, R22 ;  /* 0x0000001fff167819 */ /* 0x000fc40000011416 */
[----:B------:R-:W-:Y:S02]  /*10c80*/  SHF.R.S32.HI R23, RZ, 0x1f, R23 ;  /* 0x0000001fff177819 */ /* 0x000fe40000011417 */
[----:B------:R-:W-:Y:S01]  /*10c90*/  SHF.R.S32.HI R24, RZ, 0x1f, R24 ;  /* 0x0000001fff187819 */ /* 0x000fe20000011418 */
[----:B------:R2:W-:Y:S01]  /*10ca0*/  STL [R1+0x5104], R21 ;  /* 0x0051041501007387 */ /* 0x0005e20000100800 */
[----:B------:R-:W-:Y:S02]  /*10cb0*/  SHF.R.S32.HI R25, RZ, 0x1f, R25 ;  /* 0x0000001fff197819 */ /* 0x000fe40000011419 */
[----:B------:R-:W-:Y:S01]  /*10cc0*/  SHF.R.S32.HI R26, RZ, 0x1f, R26 ;  /* 0x0000001fff1a7819 */ /* 0x000fe2000001141a */
[----:B------:R-:W-:Y:S01]  /*10cd0*/  STL [R1+0x5108], R22 ;  /* 0x0051081601007387 */ /* 0x000fe20000100800 */
[----:B------:R-:W-:-:S03]  /*10ce0*/  SHF.R.S32.HI R27, RZ, 0x1f, R27 ;  /* 0x0000001fff1b7819 */ /* 0x000fc6000001141b */
[----:B------:R-:W-:Y:S04]  /*10cf0*/  STL [R1+0x510c], R23 ;  /* 0x00510c1701007387 */ /* 0x000fe80000100800 */
[----:B------:R-:W-:Y:S01]  /*10d00*/  STL [R1+0x5110], R24 ;  /* 0x0051101801007387 */ /* 0x000fe20000100800 */
[----:B--2---:R-:W-:-:S03]  /*10d10*/  SHF.R.S32.HI R21, RZ, 0x1f, R12 ;  /* 0x0000001fff157819 */ /* 0x004fc6000001140c */
[----:B------:R-:W-:Y:S04]  /*10d20*/  STL [R1+0x5114], R25 ;  /* 0x0051141901007387 */ /* 0x000fe80000100800 */
[----:B------:R-:W-:Y:S04]  /*10d30*/  STL [R1+0x5118], R26 ;  /* 0x0051181a01007387 */ /* 0x000fe80000100800 */
[----:B------:R-:W-:Y:S04]  /*10d40*/  STL [R1+0x511c], R27 ;  /* 0x00511c1b01007387 */ /* 0x000fe80000100800 */
[----:B------:R-:W2:Y:S01]  /*10d50*/  LDL.LU R14, [R1+0x348] ;  /* 0x00034800010e7983 */ /* 0x000ea20000300800 */
[----:B----4-:R-:W-:-:S03]  /*10d60*/  SHF.R.S32.HI R18, RZ, 0x1f, R18 ;  /* 0x0000001fff127819 */ /* 0x010fc60000011412 */
[----:B------:R-:W4:Y:S01]  /*10d70*/  LDL.LU R12, [R1+0x344] ;  /* 0x00034400010c7983 */ /* 0x000f220000300800 */
[----:B------:R-:W-:Y:S02]  /*10d80*/  SHF.R.S32.HI R17, RZ, 0x1f, R17 ;  /* 0x0000001fff117819 */ /* 0x000fe40000011411 */
[----:B-----5:R-:W-:Y:S02]  /*10d90*/  SHF.R.S32.HI R15, RZ, 0x1f, R15 ;  /* 0x0000001fff0f7819 */ /* 0x020fe4000001140f */
[----:B------:R-:W-:Y:S02]  /*10da0*/  SHF.R.S32.HI R16, RZ, 0x1f, R16 ;  /* 0x0000001fff107819 */ /* 0x000fe40000011410 */
[----:B------:R-:W-:Y:S02]  /*10db0*/  SHF.R.S32.HI R7, RZ, 0x1f, R7 ;  /* 0x0000001fff077819 */ /* 0x000fe40000011407 */
[----:B---3--:R-:W-:-:S05]  /*10dc0*/  SHF.R.S32.HI R19, RZ, 0x1f, R19 ;  /* 0x0000001fff137819 */ /* 0x008fca0000011413 */
[----:B------:R0:W-:Y:S04]  /*10dd0*/  STL [R1+0x354], R19 ;  /* 0x0003541301007387 */ /* 0x0001e80000100800 */
[----:B------:R-:W-:Y:S01]  /*10de0*/  STL [R1+0x358], R21 ;  /* 0x0003581501007387 */ /* 0x000fe20000100800 */
[----:B0-----:R-:W-:-:S05]  /*10df0*/  SHF.R.S32.HI R19, RZ, 0x1f, R20 ;  /* 0x0000001fff137819 */ /* 0x001fca0000011414 */
[----:B------:R0:W-:Y:S04]  /*10e00*/  STL [R1+0x35c], R19 ;  /* 0x00035c1301007387 */ /* 0x0001e80000100800 */
[----:B------:R-:W-:Y:S04]  /*10e10*/  STL [R1+0x360], R18 ;  /* 0x0003601201007387 */ /* 0x000fe80000100800 */
[----:B------:R-:W-:Y:S04]  /*10e20*/  STL [R1+0x364], R17 ;  /* 0x0003641101007387 */ /* 0x000fe80000100800 */
[----:B0-----:R-:W3:Y:S04]  /*10e30*/  LDL.LU R19, [R1+0x340] ;  /* 0x0003400001137983 */ /* 0x001ee80000300800 */
[----:B------:R0:W-:Y:S04]  /*10e40*/  STL [R1+0x368], R15 ;  /* 0x0003680f01007387 */ /* 0x0001e80000100800 */
[----:B------:R-:W-:Y:S01]  /*10e50*/  STL [R1+0x36c], R16 ;  /* 0x00036c1001007387 */ /* 0x000fe20000100800 */
[----:B0-----:R-:W-:-:S03]  /*10e60*/  SHF.R.S32.HI R15, RZ, 0x1f, R13 ;  /* 0x0000001fff0f7819 */ /* 0x001fc6000001140d */
[----:B------:R-:W5:Y:S04]  /*10e70*/  LDL.LU R13, [R1+0x1ac] ;  /* 0x0001ac00010d7983 */ /* 0x000f680000300800 */
[----:B------:R0:W-:Y:S02]  /*10e80*/  STL [R1+0x370], R15 ;  /* 0x0003700f01007387 */ /* 0x0001e40000100800 */
[----:B0-----:R-:W-:Y:S02]  /*10e90*/  SHF.R.S32.HI R15, RZ, 0x1f, R3 ;  /* 0x0000001fff0f7819 */ /* 0x001fe40000011403 */
[----:B------:R-:W2:Y:S04]  /*10ea0*/  LDL.LU R3, [R1+0x512c] ;  /* 0x00512c0001037983 */ /* 0x000ea80000300800 */
[----:B------:R0:W-:Y:S02]  /*10eb0*/  STL [R1+0x374], R7 ;  /* 0x0003740701007387 */ /* 0x0001e40000100800 */
[----:B0-----:R-:W-:-:S02]  /*10ec0*/  SHF.R.S32.HI R7, RZ, 0x1f, R28 ;  /* 0x0000001fff077819 */ /* 0x001fc4000001141c */
[----:B------:R-:W4:Y:S01]  /*10ed0*/  LDL.LU R28, [R1+0x5128] ;  /* 0x00512800011c7983 */ /* 0x000f220000300800 */
[----:B------:R-:W-:-:S03]  /*10ee0*/  SHF.R.S32.HI R17, RZ, 0x1f, R2 ;  /* 0x0000001fff117819 */ /* 0x000fc60000011402 */
[----:B------:R0:W-:Y:S04]  /*10ef0*/  STL [R1+0x378], R15 ;  /* 0x0003780f01007387 */ /* 0x0001e80000100800 */
[----:B------:R-:W5:Y:S01]  /*10f00*/  LDL.LU R20, [R1+0x33c] ;  /* 0x00033c0001147983 */ /* 0x000f620000300800 */
[----:B------:R-:W-:-:S03]  /*10f10*/  SHF.R.S32.HI R16, RZ, 0x1f, R5 ;  /* 0x0000001fff107819 */ /* 0x000fc60000011405 */
[----:B------:R-:W5:Y:S01]  /*10f20*/  LDL.LU R18, [R1+0x1a8] ;  /* 0x0001a80001127983 */ /* 0x000f620000300800 */
[----:B0-----:R-:W-:-:S03]  /*10f30*/  SHF.R.S32.HI R15, RZ, 0x1f, R4 ;  /* 0x0000001fff0f7819 */ /* 0x001fc60000011404 */
[----:B------:R-:W-:Y:S04]  /*10f40*/  STL [R1+0x37c], R7 ;  /* 0x00037c0701007387 */ /* 0x000fe80000100800 */
[----:B------:R0:W-:Y:S04]  /*10f50*/  STL [R1+0x384], R17 ;  /* 0x0003841101007387 */ /* 0x0001e80000100800 */
[----:B------:R-:W5:Y:S04]  /*10f60*/  LDL.LU R23, [R1+0x338] ;  /* 0x0003380001177983 */ /* 0x000f680000300800 */
[----:B------:R1:W-:Y:S01]  /*10f70*/  STL [R1+0x388], R15 ;  /* 0x0003880f01007387 */ /* 0x0003e20000100800 */
[----:B------:R-:W-:-:S03]  /*10f80*/  SHF.R.S32.HI R21, RZ, 0x1f, R6 ;  /* 0x0000001fff157819 */ /* 0x000fc60000011406 */
[----:B------:R-:W-:Y:S04]  /*10f90*/  STL [R1+0x38c], R16 ;  /* 0x00038c1001007387 */ /* 0x000fe80000100800 */
[----:B0-----:R-:W5:Y:S01]  /*10fa0*/  LDL.LU R17, [R1+0x1a0] ;  /* 0x0001a00001117983 */ /* 0x001f620000300800 */
[----:B-1----:R-:W-:-:S05]  /*10fb0*/  SHF.R.S32.HI R15, RZ, 0x1f, R10 ;  /* 0x0000001fff0f7819 */ /* 0x002fca000001140a */
[----:B------:R2:W-:Y:S04]  /*10fc0*/  STL [R1+0x390], R15 ;  /* 0x0003900f01007387 */ /* 0x0005e80000100800 */
[----:B------:R0:W-:Y:S01]  /*10fd0*/  STL [R1+0x394], R21 ;  /* 0x0003941501007387 */ /* 0x0001e20000100800 */
[CC--:B--2---:R-:W-:Y:S02]  /*10fe0*/  IADD3 R15, P1, R8.reuse, R3.reuse, RZ ;  /* 0x00000003080f7210 */ /* 0x0c4fe40007f3e0ff */
[C---:B0-----:R-:W-:Y:S02]  /*10ff0*/  IADD3 R21, P3, R9.reuse, R3, RZ ;  /* 0x0000000309157210 */ /* 0x041fe40007f7e0ff */
[-C--:B----4-:R-:W-:Y:S02]  /*11000*/  IADD3 R16, P2, R8, R28.reuse, RZ ;  /* 0x0000001c08107210 */ /* 0x090fe40007f5e0ff */
[----:B------:R-:W2:Y:S04]  /*11010*/  LDL.LU R8, [R1+0x5124] ;  /* 0x0051240001087983 */ /* 0x000ea80000300800 */
[----:B------:R0:W-:Y:S01]  /*11020*/  STL [R1+0x4ba0], R15 ;  /* 0x004ba00f01007387 */ /* 0x0001e20000100800 */
[----:B------:R-:W-:-:S03]  /*11030*/  IADD3 R22, P4, R9, R28, RZ ;  /* 0x0000001c09167210 */ /* 0x000fc60007f9e0ff */
[----:B0-----:R-:W4:Y:S04]  /*11040*/  LDL.LU R15, [R1+0x334] ;  /* 0x00033400010f7983 */ /* 0x001f280000300800 */
[----:B------:R0:W-:Y:S04]  /*11050*/  STL [R1+0x4b38], R16 ;  /* 0x004b381001007387 */ /* 0x0001e80000100800 */
[----:B0-----:R-:W4:Y:S04]  /*11060*/  LDL.LU R16, [R1+0x19c] ;  /* 0x00019c0001107983 */ /* 0x001f280000300800 */
[----:B------:R0:W-:Y:S04]  /*11070*/  STL [R1+0x4b34], R21 ;  /* 0x004b341501007387 */ /* 0x0001e80000100800 */
[----:B------:R-:W3:Y:S01]  /*11080*/  LDL.LU R9, [R1+0x5120] ;  /* 0x0051200001097983 */ /* 0x000ee20000300800 */
[----:B0-----:R-:W-:-:S02]  /*11090*/  IADD3 R21, P5, R14, R3, RZ ;  /* 0x000000030e157210 */ /* 0x001fc40007fbe0ff */
[----:B------:R-:W-:Y:S01]  /*110a0*/  IADD3 R14, P6, R14, R28, RZ ;  /* 0x0000001c0e0e7210 */ /* 0x000fe20007fde0ff */
[----:B------:R0:W-:Y:S01]  /*110b0*/  STL [R1+0x4b2c], R22 ;  /* 0x004b2c1601007387 */ /* 0x0001e20000100800 */
[----:B------:R-:W-:-:S03]  /*110c0*/  IADD3 R24, P0, R12, R3, RZ ;  /* 0x000000030c187210 */ /* 0x000fc60007f1e0ff */
[----:B0-----:R-:W4:Y:S04]  /*110d0*/  LDL.LU R22, [R1+0x330] ;  /* 0x0003300001167983 */ /* 0x001f280000300800 */
[----:B------:R-:W-:Y:S04]  /*110e0*/  STL [R1+0x4b30], R21 ;  /* 0x004b301501007387 */ /* 0x000fe80000100800 */
[----:B------:R0:W-:Y:S04]  /*110f0*/  STL [R1+0x4b24], R14 ;  /* 0x004b240e01007387 */ /* 0x0001e80000100800 */
[----:B0-----:R-:W4:Y:S04]  /*11100*/  LDL.LU R14, [R1+0x198] ;  /* 0x00019800010e7983 */ /* 0x001f280000300800 */
[----:B------:R0:W-:Y:S01]  /*11110*/  STL [R1+0x4b28], R24 ;  /* 0x004b281801007387 */ /* 0x0001e20000100800 */
[----:B--2---:R-:W-:Y:S01]  /*11120*/  IMAD.X R21, R11, 0x1, R8, P1 ;  /* 0x000000010b157824 */ /* 0x004fe200008e0608 */
[----:B0-----:R-:W-:-:S04]  /*11130*/  IADD3 R24, P1, R12, R28, RZ ;  /* 0x0000001c0c187210 */ /* 0x001fc80007f3e0ff */
[----:B------:R0:W-:Y:S04]  /*11140*/  STL [R1+0x4b9c], R21 ;  /* 0x004b9c1501007387 */ /* 0x0001e80000100800 */
[----:B0-----:R-:W2:Y:S04]  /*11150*/  LDL.LU R21, [R1+0x32c] ;  /* 0x00032c0001157983 */ /* 0x001ea80000300800 */
[----:B------:R-:W-:Y:S01]  /*11160*/  STL [R1+0x4b20], R24 ;  /* 0x004b201801007387 */ /* 0x000fe20000100800 */
[----:B---3--:R-:W-:-:S05]  /*11170*/  IMAD.X R12, R11, 0x1, R9, P2 ;  /* 0x000000010b0c7824 */ /* 0x008fca00010e0609 */
[----:B------:R0:W-:Y:S04]  /*11180*/  STL [R1+0x4b1c], R12 ;  /* 0x004b1c0c01007387 */ /* 0x0001e80000100800 */
[----:B0-----:R-:W3:Y:S01]  /*11190*/  LDL.LU R12, [R1+0x194] ;  /* 0x00019400010c7983 */ /* 0x001ee20000300800 */
[----:B------:R-:W-:Y:S01]  /*111a0*/  IADD3 R11, P2, R19, R3, RZ ;  /* 0x00000003130b7210 */ /* 0x000fe20007f5e0ff */
[C---:B-----5:R-:W-:Y:S02]  /*111b0*/  IMAD.X R24, R13.reuse, 0x1, R8, P3 ;  /* 0x000000010d187824 */ /* 0x060fe400018e0608 */
[----:B------:R-:W-:Y:S02]  /*111c0*/  IMAD.X R13, R13, 0x1, R9, P4 ;  /* 0x000000010d0d7824 */ /* 0x000fe400020e0609 */
[----:B------:R0:W-:Y:S04]  /*111d0*/  STL [R1+0x4b18], R11 ;  /* 0x004b180b01007387 */ /* 0x0001e80000100800 */
[----:B------:R-:W-:Y:S01]  /*111e0*/  STL [R1+0x4b14], R24 ;  /* 0x004b141801007387 */ /* 0x000fe20000100800 */
[----:B0-----:R-:W-:-:S03]  /*111f0*/  IADD3 R11, P3, R19, R28, RZ ;  /* 0x0000001c130b7210 */ /* 0x001fc60007f7e0ff */
[----:B------:R-:W5:Y:S04]  /*11200*/  LDL.LU R19, [R1+0x328] ;  /* 0x0003280001137983 */ /* 0x000f680000300800 */
[----:B------:R-:W-:Y:S04]  /*11210*/  STL [R1+0x4b10], R11 ;  /* 0x004b100b01007387 */ /* 0x000fe80000100800 */
[----:B------:R0:W-:Y:S04]  /*11220*/  STL [R1+0x4b04], R13 ;  /* 0x004b040d01007387 */ /* 0x0001e80000100800 */
[----:B0-----:R-:W5:Y:S01]  /*11230*/  LDL.LU R13, [R1+0x18c] ;  /* 0x00018c00010d7983 */ /* 0x001f620000300800 */
[----:B------:R-:W-:Y:S01]  /*11240*/  IADD3 R11, P4, R20, R3, RZ ;  /* 0x00000003140b7210 */ /* 0x000fe20007f9e0ff */
[----:B------:R-:W-:-:S02]  /*11250*/  IMAD.X R24, R18, 0x1, R8, P5 ;  /* 0x0000000112187824 */ /* 0x000fc400028e0608 */
        /* <DEDUP_REMOVED lines=18> */
[----:B----4-:R-:W-:Y:S01]  /*11380*/  IADD3 R11, P1, R15, R3, RZ ;  /* 0x000000030f0b7210 */ /* 0x010fe20007f3e0ff */
[----:B------:R-:W-:-:S02]  /*11390*/  IMAD.X R24, R16, 0x1, R8, P2 ;  /* 0x0000000110187824 */ /* 0x000fc400010e0608 */
[----:B------:R-:W-:Y:S02]  /*113a0*/  IMAD.X R16, R16, 0x1, R9, P3 ;  /* 0x0000000110107824 */ /* 0x000fe400018e0609 */
[----:B------:R0:W-:Y:S04]  /*113b0*/  STL [R1+0x4aec], R11 ;  /* 0x004aec0b01007387 */ /* 0x0001e80000100800 */
[----:B------:R-:W-:Y:S01]  /*113c0*/  STL [R1+0x4ae8], R24 ;  /* 0x004ae81801007387 */ /* 0x000fe20000100800 */
[----:B0-----:R-:W-:-:S03]  /*113d0*/  IADD3 R11, P2, R15, R28, RZ ;  /* 0x0000001c0f0b7210 */ /* 0x001fc60007f5e0ff */
[----:B------:R-:W4:Y:S04]  /*113e0*/  LDL.LU R15, [R1+0x31c] ;  /* 0x00031c00010f7983 */ /* 0x000f280000300800 */
[----:B------:R-:W-:Y:S04]  /*113f0*/  STL [R1+0x4ae0], R11 ;  /* 0x004ae00b01007387 */ /* 0x000fe80000100800 */
[----:B------:R0:W-:Y:S04]  /*11400*/  STL [R1+0x4ad4], R16 ;  /* 0x004ad41001007387 */ /* 0x0001e80000100800 */
[----:B0-----:R-:W4:Y:S01]  /*11410*/  LDL.LU R16, [R1+0x180] ;  /* 0x0001800001107983 */ /* 0x001f220000300800 */
[----:B------:R-:W-:Y:S01]  /*11420*/  IADD3 R11, P3, R22, R3, RZ ;  /* 0x00000003160b7210 */ /* 0x000fe20007f7e0ff */
        /* <DEDUP_REMOVED lines=9> */
[----:B--2---:R-:W-:-:S05]  /*114c0*/  IADD3 R11, P5, R21, R3, RZ ;  /* 0x00000003150b7210 */ /* 0x004fca0007fbe0ff */
[----:B------:R0:W-:Y:S01]  /*114d0*/  STL [R1+0x4acc], R11 ;  /* 0x004acc0b01007387 */ /* 0x0001e20000100800 */
[C---:B---3--:R-:W-:Y:S01]  /*114e0*/  IMAD.X R24, R12.reuse, 0x1, R8, P6 ;  /* 0x000000010c187824 */ /* 0x048fe200030e0608 */
[----:B0-----:R-:W-:Y:S01]  /*114f0*/  IADD3 R11, P6, R21, R28, RZ ;  /* 0x0000001c150b7210 */ /* 0x001fe20007fde0ff */
[----:B------:R-:W-:-:S03]  /*11500*/  IMAD.X R12, R12, 0x1, R9, P0 ;  /* 0x000000010c0c7824 */ /* 0x000fc600000e0609 */
[----:B------:R-:W-:Y:S04]  /*11510*/  STL [R1+0x4ac8], R24 ;  /* 0x004ac81801007387 */ /* 0x000fe80000100800 */
[----:B------:R-:W2:Y:S04]  /*11520*/  LDL.LU R21, [R1+0x314] ;  /* 0x0003140001157983 */ /* 0x000ea80000300800 */
[----:B------:R-:W-:Y:S04]  /*11530*/  STL [R1+0x4ac0], R11 ;  /* 0x004ac00b01007387 */ /* 0x000fe80000100800 */
[----:B------:R0:W-:Y:S04]  /*11540*/  STL [R1+0x4ab4], R12 ;  /* 0x004ab40c01007387 */ /* 0x0001e80000100800 */
[----:B0-----:R-:W3:Y:S01]  /*11550*/  LDL.LU R12, [R1+0x178] ;  /* 0x00017800010c7983 */ /* 0x001ee20000300800 */
[----:B-----5:R-:W-:-:S05]  /*11560*/  IADD3 R11, P0, R19, R3, RZ ;  /* 0x00000003130b7210 */ /* 0x020fca0007f1e0ff */
[----:B------:R0:W-:Y:S01]  /*11570*/  STL [R1+0x4abc], R11 ;  /* 0x004abc0b01007387 */ /* 0x0001e20000100800 */
[C-C-:B------:R-:W-:Y:S02]  /*11580*/  IMAD.X R24, R13.reuse, 0x1, R8.reuse, P1 ;  /* 0x000000010d187824 */ /* 0x140fe400008e0608 */
[----:B------:R-:W-:Y:S01]  /*11590*/  IMAD.X R13, R13, 0x1, R9, P2 ;  /* 0x000000010d0d7824 */ /* 0x000fe200010e0609 */
[----:B0-----:R-:W-:Y:S02]  /*115a0*/  IADD3 R11, P1, R19, R28, RZ ;  /* 0x0000001c130b7210 */ /* 0x001fe40007f3e0ff */
[----:B------:R-:W-:Y:S04]  /*115b0*/  STL [R1+0x4ab8], R24 ;  /* 0x004ab81801007387 */ /* 0x000fe80000100800 */
[----:B------:R-:W5:Y:S04]  /*115c0*/  LDL.LU R19, [R1+0x310] ;  /* 0x0003100001137983 */ /* 0x000f680000300800 */
[----:B------:R-:W-:Y:S04]  /*115d0*/  STL [R1+0x4ab0], R11 ;  /* 0x004ab00b01007387 */ /* 0x000fe80000100800 */
[----:B------:R0:W-:Y:S04]  /*115e0*/  STL [R1+0x4aa4], R13 ;  /* 0x004aa40d01007387 */ /* 0x0001e80000100800 */
[----:B0-----:R-:W5:Y:S01]  /*115f0*/  LDL.LU R13, [R1+0x170] ;  /* 0x00017000010d7983 */ /* 0x001f620000300800 */
[----:B------:R-:W-:Y:S01]  /*11600*/  IADD3 R11, P2, R20, R3, RZ ;  /* 0x00000003140b7210 */ /* 0x000fe20007f5e0ff */
[----:B------:R-:W-:-:S04]  /*11610*/  IMAD.X R24, R18, 0x1, R8, P3 ;  /* 0x0000000112187824 */ /* 0x000fc800018e0608 */
[----:B------:R0:W-:Y:S01]  /*11620*/  STL [R1+0x4aac], R11 ;  /* 0x004aac0b01007387 */ /* 0x0001e20000100800 */
[----:B------:R-:W-:-:S03]  /*11630*/  IMAD.X R18, R18, 0x1, R9, P4 ;  /* 0x0000000112127824 */ /* 0x000fc600020e0609 */
[----:B------:R-:W-:Y:S01]  /*11640*/  STL [R1+0x4aa8], R24 ;  /* 0x004aa81801007387 */ /* 0x000fe20000100800 */
[----:B0-----:R-:W-:-:S03]  /*11650*/  IADD3 R11, P3, R20, R28, RZ ;  /* 0x0000001c140b7210 */ /* 0x001fc60007f7e0ff */
        /* <DEDUP_REMOVED lines=14> */
[----:B----4-:R-:W-:Y:S01]  /*11740*/  IADD3 R11, P6, R15, R3, RZ ;  /* 0x000000030f0b7210 */ /* 0x010fe20007fde0ff */
[----:B------:R-:W-:-:S04]  /*11750*/  IMAD.X R24, R16, 0x1, R8, P0 ;  /* 0x0000000110187824 */ /* 0x000fc800000e0608 */
[----:B------:R0:W-:Y:S01]  /*11760*/  STL [R1+0x4a8c], R11 ;  /* 0x004a8c0b01007387 */ /* 0x0001e20000100800 */
[----:B------:R-:W-:-:S03]  /*11770*/  IMAD.X R16, R16, 0x1, R9, P1 ;  /* 0x0000000110107824 */ /* 0x000fc600008e0609 */
[----:B------:R-:W-:Y:S01]  /*11780*/  STL [R1+0x4a88], R24 ;  /* 0x004a881801007387 */ /* 0x000fe20000100800 */
[----:B0-----:R-:W-:-:S03]  /*11790*/  IADD3 R11, P0, R15, R28, RZ ;  /* 0x0000001c0f0b7210 */ /* 0x001fc60007f1e0ff */
[----:B------:R-:W4:Y:S04]  /*117a0*/  LDL.LU R15, [R1+0x304] ;  /* 0x00030400010f7983 */ /* 0x000f280000300800 */
[----:B------:R-:W-:Y:S04]  /*117b0*/  STL [R1+0x4a80], R11 ;  /* 0x004a800b01007387 */ /* 0x000fe80000100800 */
[----:B------:R0:W-:Y:S04]  /*117c0*/  STL [R1+0x4a74], R16 ;  /* 0x004a741001007387 */ /* 0x0001e80000100800 */
[----:B0-----:R-:W4:Y:S01]  /*117d0*/  LDL.LU R16, [R1+0x164] ;  /* 0x0001640001107983 */ /* 0x001f220000300800 */
[----:B------:R-:W-:Y:S01]  /*117e0*/  IADD3 R11, P1, R22, R3, RZ ;  /* 0x00000003160b7210 */ /* 0x000fe20007f3e0ff */
        /* <DEDUP_REMOVED lines=21> */
[C---:B------:R-:W-:Y:S02]  /*11940*/  IMAD.X R24, R13.reuse, 0x1, R8, P6 ;  /* 0x000000010d187824 */ /* 0x040fe400030e0608 */
[----:B------:R-:W-:Y:S01]  /*11950*/  IMAD.X R13, R13, 0x1, R9, P0 ;  /* 0x000000010d0d7824 */ /* 0x000fe200000e0609 */
[----:B0-----:R-:W-:Y:S02]  /*11960*/  IADD3 R11, P6, R19, R28, RZ ;  /* 0x0000001c130b7210 */ /* 0x001fe40007fde0ff */
[----:B------:R-:W-:Y:S04]  /*11970*/  STL [R1+0x4a58], R24 ;  /* 0x004a581801007387 */ /* 0x000fe80000100800 */
[----:B------:R-:W5:Y:S04]  /*11980*/  LDL.LU R19, [R1+0x2f8] ;  /* 0x0002f80001137983 */ /* 0x000f680000300800 */
[----:B------:R-:W-:Y:S04]  /*11990*/  STL [R1+0x4a50], R11 ;  /* 0x004a500b01007387 */ /* 0x000fe80000100800 */
[----:B------:R0:W-:Y:S04]  /*119a0*/  STL [R1+0x4a44], R13 ;  /* 0x004a440d01007387 */ /* 0x0001e80000100800 */
[----:B0-----:R-:W5:Y:S01]  /*119b0*/  LDL.LU R13, [R1+0x154] ;  /* 0x00015400010d7983 */ /* 0x001f620000300800 */
[----:B------:R-:W-:-:S05]  /*119c0*/  IADD3 R11, P0, R20, R3, RZ ;  /* 0x00000003140b7210 */ /* 0x000fca0007f1e0ff */
        /* <DEDUP_REMOVED lines=12> */
[----:B------:R-:W-:-:S03]  /*11a90*/  IMAD.X R17, R17, 0x1, R9, P4 ;  /* 0x0000000111117824 */ /* 0x000fc600020e0609 */
[----:B------:R-:W-:Y:S01]  /*11aa0*/  STL [R1+0x4a38], R24 ;  /* 0x004a381801007387 */ /* 0x000fe20000100800 */
[----:B0-----:R-:W-:-:S03]  /*11ab0*/  IADD3 R11, P3, R23, R28, RZ ;  /* 0x0000001c170b7210 */ /* 0x001fc60007f7e0ff */
[----:B------:R-:W5:Y:S04]  /*11ac0*/  LDL.LU R23, [R1+0x2f0] ;  /* 0x0002f00001177983 */ /* 0x000f680000300800 */
[----:B------:R-:W-:Y:S04]  /*11ad0*/  STL [R1+0x4a30], R11 ;  /* 0x004a300b01007387 */ /* 0x000fe80000100800 */
[----:B------:R0:W-:Y:S04]  /*11ae0*/  STL [R1+0x4a24], R17 ;  /* 0x004a241101007387 */ /* 0x0001e80000100800 */
[----:B0-----:R-:W5:Y:S01]  /*11af0*/  LDL.LU R17, [R1+0x14c] ;  /* 0x00014c0001117983 */ /* 0x001f620000300800 */
[----:B----4-:R-:W-:-:S05]  /*11b00*/  IADD3 R11, P4, R15, R3, RZ ;  /* 0x000000030f0b7210 */ /* 0x010fca0007f9e0ff */
[----:B------:R0:W-:Y:S01]  /*11b10*/  STL [R1+0x4a2c], R11 ;  /* 0x004a2c0b01007387 */ /* 0x0001e20000100800 */
[C---:B------:R-:W-:Y:S02]  /*11b20*/  IMAD.X R24, R16.reuse, 0x1, R8, P5 ;  /* 0x0000000110187824 */ /* 0x040fe400028e0608 */
        /* <DEDUP_REMOVED lines=67> */
[----:B------:R-:W-:-:S05]  /*11f60*/  IADD3 R11, P4, R22, R3, RZ ;  /* 0x00000003160b7210 */ /* 0x000fca0007f9e0ff */
[----:B------:R0:W-:Y:S01]  /*11f70*/  STL [R1+0x49bc], R11 ;  /* 0x0049bc0b01007387 */ /* 0x0001e20000100800 */
[C---:B------:R-:W-:Y:S02]  /*11f80*/  IMAD.X R24, R14.reuse, 0x1, R8, P5 ;  /* 0x000000010e187824 */ /* 0x040fe400028e0608 */
[----:B------:R-:W-:Y:S01]  /*11f90*/  IMAD.X R14, R14, 0x1, R9, P6 ;  /* 0x000000010e0e7824 */ /* 0x000fe200030e0609 */
[----:B0-----:R-:W-:Y:S02]  /*11fa0*/  IADD3 R11, P5, R22, R28, RZ ;  /* 0x0000001c160b7210 */ /* 0x001fe40007fbe0ff */
[----:B------:R-:W-:Y:S04]  /*11fb0*/  STL [R1+0x49b8], R24 ;  /* 0x0049b81801007387 */ /* 0x000fe80000100800 */
        /* <DEDUP_REMOVED lines=104> */
[----:B----4-:R-:W-:-:S05]  /*12640*/  IADD3 R11, P5, R15, R3, RZ ;  /* 0x000000030f0b7210 */ /* 0x010fca0007fbe0ff */
        /* <DEDUP_REMOVED lines=281> */
[----:B------:R-:W-:Y:S01]  /*137e0*/  IMAD.X R24, R18, 0x1, R8, P6 ;  /* 0x0000000112187824 */ /* 0x000fe200030e0608 */
[----:B0-----:R-:W-:Y:S02]  /*137f0*/  IADD3 R11, P6, R20, R28, RZ ;  /* 0x0000001c140b7210 */ /* 0x001fe40007fde0ff */
[----:B------:R-:W5:Y:S04]  /*13800*/  LDL.LU R20, [R1+0x234] ;  /* 0x0002340001147983 */ /* 0x000f680000300800 */
[----:B------:R0:W-:Y:S04]  /*13810*/  STL [R1+0x4748], R24 ;  /* 0x0047481801007387 */ /* 0x0001e80000100800 */
[----:B------:R1:W-:Y:S01]  /*13820*/  STL [R1+0x4740], R11 ;  /* 0x0047400b01007387 */ /* 0x0003e20000100800 */
[----:B0-----:R-:W-:-:S03]  /*13830*/  IMAD.X R24, R18, 0x1, R9, P0 ;  /* 0x0000000112187824 */ /* 0x001fc600000e0609 */
[----:B------:R-:W5:Y:S01]  /*13840*/  LDL.LU R18, [R1+0x68] ;  /* 0x0000680001127983 */ /* 0x000f620000300800 */
[----:B-1----:R-:W-:-:S03]  /*13850*/  IADD3 R11, P0, R23, R3, RZ ;  /* 0x00000003170b7210 */ /* 0x002fc60007f1e0ff */
[----:B------:R0:W-:Y:S04]  /*13860*/  STL [R1+0x4734], R24 ;  /* 0x0047341801007387 */ /* 0x0001e80000100800 */
[----:B------:R1:W-:Y:S01]  /*13870*/  STL [R1+0x473c], R11 ;  /* 0x00473c0b01007387 */ /* 0x0003e20000100800 */
[----:B0-----:R-:W-:Y:S01]  /*13880*/  IMAD.X R24, R17, 0x1, R8, P1 ;  /* 0x0000000111187824 */ /* 0x001fe200008e0608 */
[----:B-1----:R-:W-:Y:S02]  /*13890*/  IADD3 R11, P1, R23, R28, RZ ;  /* 0x0000001c170b7210 */ /* 0x002fe40007f3e0ff */
[----:B------:R-:W5:Y:S04]  /*138a0*/  LDL.LU R23, [R1+0x230] ;  /* 0x0002300001177983 */ /* 0x000f680000300800 */
[----:B------:R0:W-:Y:S04]  /*138b0*/  STL [R1+0x4738], R24 ;  /* 0x0047381801007387 */ /* 0x0001e80000100800 */
[----:B------:R4:W-:Y:S01]  /*138c0*/  STL [R1+0x4730], R11 ;  /* 0x0047300b01007387 */ /* 0x0009e20000100800 */
[----:B0-----:R-:W-:-:S03]  /*138d0*/  IMAD.X R24, R17, 0x1, R9, P2 ;  /* 0x0000000111187824 */ /* 0x001fc600010e0609 */
[----:B------:R-:W5:Y:S01]  /*138e0*/  LDL.LU R17, [R1+0x64] ;  /* 0x0000640001117983 */ /* 0x000f620000300800 */
[----:B----4-:R-:W-:-:S03]  /*138f0*/  IADD3 R11, P2, R15, R3, RZ ;  /* 0x000000030f0b7210 */ /* 0x010fc60007f5e0ff */
[----:B------:R0:W-:Y:S04]  /*13900*/  STL [R1+0x4724], R24 ;  /* 0x0047241801007387 */ /* 0x0001e80000100800 */
[----:B------:R1:W-:Y:S01]  /*13910*/  STL [R1+0x472c], R11 ;  /* 0x00472c0b01007387 */ /* 0x0003e20000100800 */
[C---:B0-----:R-:W-:Y:S01]  /*13920*/  IMAD.X R24, R16.reuse, 0x1, R8, P3 ;  /* 0x0000000110187824 */ /* 0x041fe200018e0608 */
[----:B-1----:R-:W-:Y:S02]  /*13930*/  IADD3 R11, P3, R15, R28, RZ ;  /* 0x0000001c0f0b7210 */ /* 0x002fe40007f7e0ff */
[----:B------:R-:W4:Y:S04]  /*13940*/  LDL.LU R15, [R1+0x22c] ;  /* 0x00022c00010f7983 */ /* 0x000f280000300800 */
[----:B------:R0:W-:Y:S04]  /*13950*/  STL [R1+0x4728], R24 ;  /* 0x0047281801007387 */ /* 0x0001e80000100800 */
[----:B------:R1:W-:Y:S01]  /*13960*/  STL [R1+0x4720], R11 ;  /* 0x0047200b01007387 */ /* 0x0003e20000100800 */
[----:B0-----:R-:W-:-:S03]  /*13970*/  IMAD.X R24, R16, 0x1, R9, P4 ;  /* 0x0000000110187824 */ /* 0x001fc600020e0609 */
[----:B------:R-:W4:Y:S01]  /*13980*/  LDL.LU R16, [R1+0x60] ;  /* 0x0000600001107983 */ /* 0x000f220000300800 */
[----:B-1----:R-:W-:-:S03]  /*13990*/  IADD3 R11, P4, R22, R3, RZ ;  /* 0x00000003160b7210 */ /* 0x002fc60007f9e0ff */
[----:B------:R0:W-:Y:S04]  /*139a0*/  STL [R1+0x4714], R24 ;  /* 0x0047141801007387 */ /* 0x0001e80000100800 */
[----:B------:R1:W-:Y:S01]  /*139b0*/  STL [R1+0x471c], R11 ;  /* 0x00471c0b01007387 */ /* 0x0003e20000100800 */
[----:B0-----:R-:W-:Y:S01]  /*139c0*/  IMAD.X R24, R14, 0x1, R8, P5 ;  /* 0x000000010e187824 */ /* 0x001fe200028e0608 */
[----:B-1----:R-:W-:Y:S02]  /*139d0*/  IADD3 R11, P5, R22, R28, RZ ;  /* 0x0000001c160b7210 */ /* 0x002fe40007fbe0ff */
[----:B------:R-:W4:Y:S04]  /*139e0*/  LDL.LU R22, [R1+0x228] ;  /* 0x0002280001167983 */ /* 0x000f280000300800 */
[----:B------:R0:W-:Y:S04]  /*139f0*/  STL [R1+0x4718], R24 ;  /* 0x0047181801007387 */ /* 0x0001e80000100800 */
[----:B------:R2:W-:Y:S01]  /*13a00*/  STL [R1+0x4710], R11 ;  /* 0x0047100b01007387 */ /* 0x0005e20000100800 */
[----:B0-----:R-:W-:-:S03]  /*13a10*/  IMAD.X R24, R14, 0x1, R9, P6 ;  /* 0x000000010e187824 */ /* 0x001fc600030e0609 */
[----:B------:R-:W4:Y:S04]  /*13a20*/  LDL.LU R14, [R1+0x5c] ;  /* 0x00005c00010e7983 */ /* 0x000f280000300800 */
[----:B------:R3:W-:Y:S01]  /*13a30*/  STL [R1+0x4704], R24 ;  /* 0x0047041801007387 */ /* 0x0007e20000100800 */
[----:B--2---:R-:W-:-:S05]  /*13a40*/  IADD3 R11, P6, R21, R3, RZ ;  /* 0x00000003150b7210 */ /* 0x004fca0007fde0ff */
[----:B------:R0:W-:Y:S01]  /*13a50*/  STL [R1+0x470c], R11 ;  /* 0x00470c0b01007387 */ /* 0x0001e20000100800 */
[C---:B---3--:R-:W-:Y:S01]  /*13a60*/  IMAD.X R24, R12.reuse, 0x1, R8, P0 ;  /* 0x000000010c187824 */ /* 0x048fe200000e0608 */
[----:B------:R-:W-:Y:S01]  /*13a70*/  IADD3 R21, P0, R21, R28, RZ ;  /* 0x0000001c15157210 */ /* 0x000fe20007f1e0ff */
[----:B0-----:R-:W-:-:S03]  /*13a80*/  IMAD.X R11, R12, 0x1, R9, P1 ;  /* 0x000000010c0b7824 */ /* 0x001fc600008e0609 */
[----:B------:R-:W-:Y:S04]  /*13a90*/  STL [R1+0x4708], R24 ;  /* 0x0047081801007387 */ /* 0x000fe80000100800 */
[----:B------:R-:W2:Y:S04]  /*13aa0*/  LDL.LU R12, [R1+0x224] ;  /* 0x00022400010c7983 */ /* 0x000ea80000300800 */
[----:B------:R0:W-:Y:S04]  /*13ab0*/  STL [R1+0x4700], R21 ;  /* 0x0047001501007387 */ /* 0x0001e80000100800 */
[----:B------:R1:W-:Y:S04]  /*13ac0*/  STL [R1+0x46f4], R11 ;  /* 0x0046f40b01007387 */ /* 0x0003e80000100800 */
[----:B0-----:R-:W3:Y:S01]  /*13ad0*/  LDL.LU R21, [R1+0x58] ;  /* 0x0000580001157983 */ /* 0x001ee20000300800 */
[----:B-----5:R-:W-:-:S05]  /*13ae0*/  IADD3 R24, P1, R19, R3, RZ ;  /* 0x0000000313187210 */ /* 0x020fca0007f3e0ff */
[----:B------:R0:W-:Y:S01]  /*13af0*/  STL [R1+0x46fc], R24 ;  /* 0x0046fc1801007387 */ /* 0x0001e20000100800 */
[----:B-1----:R-:W-:Y:S01]  /*13b00*/  IMAD.X R11, R13, 0x1, R8, P2 ;  /* 0x000000010d0b7824 */ /* 0x002fe200010e0608 */
[----:B0-----:R-:W-:Y:S01]  /*13b10*/  IADD3 R24, P2, R19, R28, RZ ;  /* 0x0000001c13187210 */ /* 0x001fe20007f5e0ff */
[----:B------:R-:W-:-:S03]  /*13b20*/  IMAD.X R19, R13, 0x1, R9, P3 ;  /* 0x000000010d137824 */ /* 0x000fc600018e0609 */
[----:B------:R0:W-:Y:S04]  /*13b30*/  STL [R1+0x46f8], R11 ;  /* 0x0046f80b01007387 */ /* 0x0001e80000100800 */
[----:B------:R-:W-:Y:S04]  /*13b40*/  STL [R1+0x46f0], R24 ;  /* 0x0046f01801007387 */ /* 0x000fe80000100800 */
[----:B------:R-:W5:Y:S04]  /*13b50*/  LDL.LU R13, [R1+0x220] ;  /* 0x00022000010d7983 */ /* 0x000f680000300800 */
[----:B------:R1:W-:Y:S01]  /*13b60*/  STL [R1+0x46e4], R19 ;  /* 0x0046e41301007387 */ /* 0x0003e20000100800 */
[----:B0-----:R-:W-:-:S03]  /*13b70*/  IADD3 R11, P3, R20, R3, RZ ;  /* 0x00000003140b7210 */ /* 0x001fc60007f7e0ff */
[----:B-1----:R-:W5:Y:S04]  /*13b80*/  LDL.LU R19, [R1+0x54] ;  /* 0x0000540001137983 */ /* 0x002f680000300800 */
[----:B------:R0:W-:Y:S02]  /*13b90*/  STL [R1+0x46ec], R11 ;  /* 0x0046ec0b01007387 */ /* 0x0001e40000100800 */
[----:B0-----:R-:W-:Y:S01]  /*13ba0*/  IMAD.X R11, R18, 0x1, R8, P4 ;  /* 0x00000001120b7824 */ /* 0x001fe200020e0608 */
[----:B------:R-:W-:Y:S01]  /*13bb0*/  IADD3 R20, P4, R20, R28, RZ ;  /* 0x0000001c14147210 */ /* 0x000fe20007f9e0ff */
[----:B------:R-:W-:-:S03]  /*13bc0*/  IMAD.X R18, R18, 0x1, R9, P5 ;  /* 0x0000000112127824 */ /* 0x000fc600028e0609 */
[----:B------:R-:W-:Y:S04]  /*13bd0*/  STL [R1+0x46e8], R11 ;  /* 0x0046e80b01007387 */ /* 0x000fe80000100800 */
[----:B------:R0:W-:Y:S04]  /*13be0*/  STL [R1+0x46e0], R20 ;  /* 0x0046e01401007387 */ /* 0x0001e80000100800 */
[----:B0-----:R-:W5:Y:S04]  /*13bf0*/  LDL.LU R20, [R1+0x21c] ;  /* 0x00021c0001147983 */ /* 0x001f680000300800 */
[----:B------:R0:W-:Y:S01]  /*13c00*/  STL [R1+0x46d4], R18 ;  /* 0x0046d41201007387 */ /* 0x0001e20000100800 */
[----:B------:R-:W-:-:S03]  /*13c10*/  IADD3 R11, P5, R23, R3, RZ ;  /* 0x00000003170b7210 */ /* 0x000fc60007fbe0ff */
[----:B0-----:R-:W5:Y:S04]  /*13c20*/  LDL.LU R18, [R1+0x50] ;  /* 0x0000500001127983 */ /* 0x001f680000300800 */
[----:B------:R0:W-:Y:S02]  /*13c30*/  STL [R1+0x46dc], R11 ;  /* 0x0046dc0b01007387 */ /* 0x0001e40000100800 */
[----:B0-----:R-:W-:Y:S01]  /*13c40*/  IMAD.X R11, R17, 0x1, R8, P6 ;  /* 0x00000001110b7824 */ /* 0x001fe200030e0608 */
[----:B------:R-:W-:Y:S01]  /*13c50*/  IADD3 R24, P6, R23, R28, RZ ;  /* 0x0000001c17187210 */ /* 0x000fe20007fde0ff */
[----:B------:R-:W-:-:S03]  /*13c60*/  IMAD.X R23, R17, 0x1, R9, P0 ;  /* 0x0000000111177824 */ /* 0x000fc600000e0609 */
[----:B------:R-:W-:Y:S04]  /*13c70*/  STL [R1+0x46d8], R11 ;  /* 0x0046d80b01007387 */ /* 0x000fe80000100800 */
[----:B------:R0:W-:Y:S04]  /*13c80*/  STL [R1+0x46d0], R24 ;  /* 0x0046d01801007387 */ /* 0x0001e80000100800 */
[----:B------:R-:W5:Y:S04]  /*13c90*/  LDL.LU R17, [R1+0x218] ;  /* 0x0002180001117983 */ /* 0x000f680000300800 */
[----:B------:R-:W-:Y:S04]  /*13ca0*/  STL [R1+0x46c4], R23 ;  /* 0x0046c41701007387 */ /* 0x000fe80000100800 */
[----:B0-----:R-:W5:Y:S01]  /*13cb0*/  LDL.LU R24, [R1+0x48] ;  /* 0x0000480001187983 */ /* 0x001f620000300800 */
[----:B----4-:R-:W-:-:S05]  /*13cc0*/  IADD3 R11, P0, R15, R3, RZ ;  /* 0x000000030f0b7210 */ /* 0x010fca0007f1e0ff */
[----:B------:R0:W-:Y:S02]  /*13cd0*/  STL [R1+0x46cc], R11 ;  /* 0x0046cc0b01007387 */ /* 0x0001e40000100800 */
[C---:B0-----:R-:W-:Y:S01]  /*13ce0*/  IMAD.X R11, R16.reuse, 0x1, R8, P1 ;  /* 0x00000001100b7824 */ /* 0x041fe200008e0608 */
[----:B------:R-:W-:Y:S01]  /*13cf0*/  IADD3 R15, P1, R15, R28, RZ ;  /* 0x0000001c0f0f7210 */ /* 0x000fe20007f3e0ff */
[----:B------:R-:W-:-:S03]  /*13d00*/  IMAD.X R16, R16, 0x1, R9, P2 ;  /* 0x0000000110107824 */ /* 0x000fc600010e0609 */
[----:B------:R-:W-:Y:S04]  /*13d10*/  STL [R1+0x46c8], R11 ;  /* 0x0046c80b01007387 */ /* 0x000fe80000100800 */
[----:B------:R0:W-:Y:S04]  /*13d20*/  STL [R1+0x46c0], R15 ;  /* 0x0046c00f01007387 */ /* 0x0001e80000100800 */
[----:B0-----:R-:W4:Y:S04]  /*13d30*/  LDL.LU R15, [R1+0x214] ;  /* 0x00021400010f7983 */ /* 0x001f280000300800 */
[----:B------:R0:W-:Y:S04]  /*13d40*/  STL [R1+0x46b4], R16 ;  /* 0x0046b41001007387 */ /* 0x0001e80000100800 */
[----:B0-----:R-:W4:Y:S01]  /*13d50*/  LDL.LU R16, [R1+0x44] ;  /* 0x0000440001107983 */ /* 0x001f220000300800 */
[----:B------:R-:W-:Y:S01]  /*13d60*/  IADD3 R11, P2, R22, R3, RZ ;  /* 0x00000003160b7210 */ /* 0x000fe20007f5e0ff */
[----:B------:R-:W-:-:S04]  /*13d70*/  IMAD.X R25, R14, 0x1, R8, P3 ;  /* 0x000000010e197824 */ /* 0x000fc800018e0608 */
[----:B------:R0:W-:Y:S04]  /*13d80*/  STL [R1+0x46bc], R11 ;  /* 0x0046bc0b01007387 */ /* 0x0001e80000100800 */
[----:B------:R-:W4:Y:S01]  /*13d90*/  LDL.LU R23, [R1+0x210] ;  /* 0x0002100001177983 */ /* 0x000f220000300800 */
[----:B0-----:R-:W-:Y:S01]  /*13da0*/  IADD3 R11, P3, R22, R28, RZ ;  /* 0x0000001c160b7210 */ /* 0x001fe20007f7e0ff */
[----:B------:R-:W-:Y:S02]  /*13db0*/  IMAD.X R22, R14, 0x1, R9, P4 ;  /* 0x000000010e167824 */ /* 0x000fe400020e0609 */
[----:B------:R-:W-:Y:S04]  /*13dc0*/  STL [R1+0x46b8], R25 ;  /* 0x0046b81901007387 */ /* 0x000fe80000100800 */
[----:B------:R2:W-:Y:S04]  /*13dd0*/  STL [R1+0x46b0], R11 ;  /* 0x0046b00b01007387 */ /* 0x0005e80000100800 */
[----:B------:R-:W4:Y:S04]  /*13de0*/  LDL.LU R14, [R1+0x40] ;  /* 0x00004000010e7983 */ /* 0x000f280000300800 */
[----:B------:R3:W-:Y:S01]  /*13df0*/  STL [R1+0x46a4], R22 ;  /* 0x0046a41601007387 */ /* 0x0007e20000100800 */
[----:B--2---:R-:W-:-:S05]  /*13e00*/  IADD3 R11, P4, R12, R3, RZ ;  /* 0x000000030c0b7210 */ /* 0x004fca0007f9e0ff */
[----:B------:R0:W-:Y:S01]  /*13e10*/  STL [R1+0x46ac], R11 ;  /* 0x0046ac0b01007387 */ /* 0x0001e20000100800 */
[C---:B---3--:R-:W-:Y:S01]  /*13e20*/  IMAD.X R22, R21.reuse, 0x1, R8, P5 ;  /* 0x0000000115167824 */ /* 0x048fe200028e0608 */
[----:B0-----:R-:W-:Y:S02]  /*13e30*/  IADD3 R11, P5, R12, R28, RZ ;  /* 0x0000001c0c0b7210 */ /* 0x001fe40007fbe0ff */
[----:B------:R-:W2:Y:S04]  /*13e40*/  LDL.LU R12, [R1+0x20c] ;  /* 0x00020c00010c7983 */ /* 0x000ea80000300800 */
[----:B------:R0:W-:Y:S04]  /*13e50*/  STL [R1+0x46a8], R22 ;  /* 0x0046a81601007387 */ /* 0x0001e80000100800 */
[----:B0-----:R-:W3:Y:S04]  /*13e60*/  LDL.LU R22, [R1+0x38] ;  /* 0x0000380001167983 */ /* 0x001ee80000300800 */
[----:B------:R0:W-:Y:S02]  /*13e70*/  STL [R1+0x46a0], R11 ;  /* 0x0046a00b01007387 */ /* 0x0001e40000100800 */
[----:B0-----:R-:W-:Y:S01]  /*13e80*/  IMAD.X R11, R21, 0x1, R9, P6 ;  /* 0x00000001150b7824 */ /* 0x001fe200030e0609 */
[----:B-----5:R-:W-:-:S04]  /*13e90*/  IADD3 R21, P6, R13, R3, RZ ;  /* 0x000000030d157210 */ /* 0x020fc80007fde0ff */
[----:B------:R0:W-:Y:S04]  /*13ea0*/  STL [R1+0x4694], R11 ;  /* 0x0046940b01007387 */ /* 0x0001e80000100800 */
[----:B------:R1:W-:Y:S01]  /*13eb0*/  STL [R1+0x469c], R21 ;  /* 0x00469c1501007387 */ /* 0x0003e20000100800 */
[----:B------:R-:W-:Y:S01]  /*13ec0*/  IMAD.X R25, R19, 0x1, R8, P0 ;  /* 0x0000000113197824 */ /* 0x000fe200000e0608 */
[----:B0-----:R-:W-:Y:S02]  /*13ed0*/  IADD3 R11, P0, R13, R28, RZ ;  /* 0x0000001c0d0b7210 */ /* 0x001fe40007f1e0ff */
[----:B-1----:R-:W5:Y:S04]  /*13ee0*/  LDL.LU R21, [R1+0x208] ;  /* 0x0002080001157983 */ /* 0x002f680000300800 */
[----:B------:R0:W-:Y:S04]  /*13ef0*/  STL [R1+0x4698], R25 ;  /* 0x0046981901007387 */ /* 0x0001e80000100800 */
[----:B------:R-:W5:Y:S01]  /*13f00*/  LDL.LU R13, [R1+0x34] ;  /* 0x00003400010d7983 */ /* 0x000f620000300800 */
[----:B------:R-:W-:-:S03]  /*13f10*/  IMAD.X R19, R19, 0x1, R9, P1 ;  /* 0x0000000113137824 */ /* 0x000fc600008e0609 */
[----:B------:R-:W-:Y:S04]  /*13f20*/  STL [R1+0x4690], R11 ;  /* 0x0046900b01007387 */ /* 0x000fe80000100800 */
[----:B------:R1:W-:Y:S01]  /*13f30*/  STL [R1+0x4684], R19 ;  /* 0x0046841301007387 */ /* 0x0003e20000100800 */
[----:B0-----:R-:W-:-:S03]  /*13f40*/  IADD3 R25, P1, R20, R3, RZ ;  /* 0x0000000314197210 */ /* 0x001fc60007f3e0ff */
[----:B-1----:R-:W5:Y:S04]  /*13f50*/  LDL.LU R19, [R1+0x204] ;  /* 0x0002040001137983 */ /* 0x002f680000300800 */
[----:B------:R0:W-:Y:S01]  /*13f60*/  STL [R1+0x468c], R25 ;  /* 0x00468c1901007387 */ /* 0x0001e20000100800 */
[----:B------:R-:W-:Y:S01]  /*13f70*/  IMAD.X R11, R18, 0x1, R8, P2 ;  /* 0x00000001120b7824 */ /* 0x000fe200010e0608 */
[----:B0-----:R-:W-:-:S04]  /*13f80*/  IADD3 R25, P2, R20, R28, RZ ;  /* 0x0000001c14197210 */ /* 0x001fc80007f5e0ff */
[----:B------:R0:W-:Y:S04]  /*13f90*/  STL [R1+0x4688], R11 ;  /* 0x0046880b01007387 */ /* 0x0001e80000100800 */
[----:B------:R-:W5:Y:S01]  /*13fa0*/  LDL.LU R20, [R1+0x30] ;  /* 0x0000300001147983 */ /* 0x000f620000300800 */
[----:B0-----:R-:W-:-:S03]  /*13fb0*/  IMAD.X R11, R18, 0x1, R9, P3 ;  /* 0x00000001120b7824 */ /* 0x001fc600018e0609 */
[----:B------:R0:W-:Y:S04]  /*13fc0*/  STL [R1+0x4680], R25 ;  /* 0x0046801901007387 */ /* 0x0001e80000100800 */
[----:B------:R-:W-:Y:S01]  /*13fd0*/  STL [R1+0x4674], R11 ;  /* 0x0046740b01007387 */ /* 0x000fe20000100800 */
[----:B------:R-:W-:-:S05]  /*13fe0*/  IADD3 R18, P3, R17, R3, RZ ;  /* 0x0000000311127210 */ /* 0x000fca0007f7e0ff */
[----:B------:R1:W-:Y:S01]  /*13ff0*/  STL [R1+0x467c], R18 ;  /* 0x00467c1201007387 */ /* 0x0003e20000100800 */
[----:B0-----:R-:W-:-:S03]  /*14000*/  IMAD.X R25, R24, 0x1, R8, P4 ;  /* 0x0000000118197824 */ /* 0x001fc600020e0608 */
[----:B-1----:R-:W5:Y:S01]  /*14010*/  LDL.LU R18, [R1+0x200] ;  /* 0x0002000001127983 */ /* 0x002f620000300800 */
[----:B------:R-:W-:-:S03]  /*14020*/  IADD3 R11, P4, R17, R28, RZ ;  /* 0x0000001c110b7210 */ /* 0x000fc60007f9e0ff */
[----:B------:R0:W-:Y:S04]  /*14030*/  STL [R1+0x4678], R25 ;  /* 0x0046781901007387 */ /* 0x0001e80000100800 */
[----:B------:R-:W5:Y:S04]  /*14040*/  LDL.LU R17, [R1+0x2c] ;  /* 0x00002c0001117983 */ /* 0x000f680000300800 */
[----:B------:R1:W-:Y:S01]  /*14050*/  STL [R1+0x4670], R11 ;  /* 0x0046700b01007387 */ /* 0x0003e20000100800 */
[----:B0-----:R-:W-:-:S05]  /*14060*/  IMAD.X R25, R24, 0x1, R9, P5 ;  /* 0x0000000118197824 */ /* 0x001fca00028e0609 */
[----:B------:R-:W-:Y:S01]  /*14070*/  STL [R1+0x4664], R25 ;  /* 0x0046641901007387 */ /* 0x000fe20000100800 */
[----:B----4-:R-:W-:-:S05]  /*14080*/  IADD3 R24, P5, R15, R3, RZ ;  /* 0x000000030f187210 */ /* 0x010fca0007fbe0ff */
[----:B------:R-:W-:Y:S01]  /*14090*/  STL [R1+0x466c], R24 ;  /* 0x00466c1801007387 */ /* 0x000fe20000100800 */
[----:B-1----:R-:W-:Y:S01]  /*140a0*/  IMAD.X R11, R16, 0x1, R8, P6 ;  /* 0x00000001100b7824 */ /* 0x002fe200030e0608 */
[----:B------:R-:W-:-:S04]  /*140b0*/  IADD3 R15, P6, R15, R28, RZ ;  /* 0x0000001c0f0f7210 */ /* 0x000fc80007fde0ff */
[----:B------:R-:W-:Y:S04]  /*140c0*/  STL [R1+0x4668], R11 ;  /* 0x0046680b01007387 */ /* 0x000fe80000100800 */
[----:B------:R0:W-:Y:S01]  /*140d0*/  STL [R1+0x4660], R15 ;  /* 0x0046600f01007387 */ /* 0x0001e20000100800 */
[----:B------:R-:W-:-:S03]  /*140e0*/  IMAD.X R16, R16, 0x1, R9, P0 ;  /* 0x0000000110107824 */ /* 0x000fc600000e0609 */
[----:B0-----:R-:W4:Y:S04]  /*140f0*/  LDL.LU R15, [R1+0x1fc] ;  /* 0x0001fc00010f7983 */ /* 0x001f280000300800 */
[----:B------:R0:W-:Y:S01]  /*14100*/  STL [R1+0x4654], R16 ;  /* 0x0046541001007387 */ /* 0x0001e20000100800 */
[----:B------:R-:W-:-:S03]  /*14110*/  IADD3 R11, P0, R23, R3, RZ ;  /* 0x00000003170b7210 */ /* 0x000fc60007f1e0ff */
[----:B0-----:R-:W4:Y:S01]  /*14120*/  LDL.LU R16, [R1+0x28] ;  /* 0x0000280001107983 */ /* 0x001f220000300800 */
[C---:B------:R-:W-:Y:S01]  /*14130*/  IMAD.X R24, R14.reuse, 0x1, R8, P1 ;  /* 0x000000010e187824 */ /* 0x040fe200008e0608 */
[----:B------:R-:W-:Y:S02]  /*14140*/  IADD3 R23, P1, R23, R28, RZ ;  /* 0x0000001c17177210 */ /* 0x000fe40007f3e0ff */
[----:B------:R0:W-:Y:S04]  /*14150*/  STL [R1+0x465c], R11 ;  /* 0x00465c0b01007387 */ /* 0x0001e80000100800 */
[----:B------:R-:W-:Y:S04]  /*14160*/  STL [R1+0x4658], R24 ;  /* 0x0046581801007387 */ /* 0x000fe80000100800 */
[----:B------:R3:W-:Y:S01]  /*14170*/  STL [R1+0x4650], R23 ;  /* 0x0046501701007387 */ /* 0x0007e20000100800 */
[----:B0-----:R-:W-:-:S05]  /*14180*/  IMAD.X R11, R14, 0x1, R9, P2 ;  /* 0x000000010e0b7824 */ /* 0x001fca00010e0609 */
[----:B------:R-:W-:Y:S01]  /*14190*/  STL [R1+0x4644], R11 ;  /* 0x0046440b01007387 */ /* 0x000fe20000100800 */
[----:B--2---:R-:W-:-:S05]  /*141a0*/  IADD3 R14, P2, R12, R3, RZ ;  /* 0x000000030c0e7210 */ /* 0x004fca0007f5e0ff */
[----:B------:R0:W-:Y:S01]  /*141b0*/  STL [R1+0x464c], R14 ;  /* 0x00464c0e01007387 */ /* 0x0001e20000100800 */
[----:B---3--:R-:W-:-:S03]  /*141c0*/  IMAD.X R23, R22, 0x1, R8, P3 ;  /* 0x0000000116177824 */ /* 0x008fc600018e0608 */
[----:B0-----:R-:W2:Y:S01]  /*141d0*/  LDL.LU R14, [R1+0x1f8] ;  /* 0x0001f800010e7983 */ /* 0x001ea20000300800 */
[----:B------:R-:W-:-:S03]  /*141e0*/  IADD3 R11, P3, R12, R28, RZ ;  /* 0x0000001c0c0b7210 */ /* 0x000fc60007f7e0ff */
[----:B------:R-:W-:Y:S04]  /*141f0*/  STL [R1+0x4648], R23 ;  /* 0x0046481701007387 */ /* 0x000fe80000100800 */
[----:B------:R-:W3:Y:S04]  /*14200*/  LDL.LU R12, [R1+0x24] ;  /* 0x00002400010c7983 */ /* 0x000ee80000300800 */
[----:B------:R0:W-:Y:S02]  /*14210*/  STL [R1+0x4640], R11 ;  /* 0x0046400b01007387 */ /* 0x0001e40000100800 */
[----:B0-----:R-:W-:-:S05]  /*14220*/  IMAD.X R11, R22, 0x1, R9, P4 ;  /* 0x00000001160b7824 */ /* 0x001fca00020e0609 */
[----:B------:R0:W-:Y:S01]  /*14230*/  STL [R1+0x4634], R11 ;  /* 0x0046340b01007387 */ /* 0x0001e20000100800 */
[----:B-----5:R-:W-:-:S05]  /*14240*/  IADD3 R23, P4, R21, R3, RZ ;  /* 0x0000000315177210 */ /* 0x020fca0007f9e0ff */
[----:B------:R-:W-:Y:S01]  /*14250*/  STL [R1+0x463c], R23 ;  /* 0x00463c1701007387 */ /* 0x000fe20000100800 */
[----:B------:R-:W-:Y:S01]  /*14260*/  IMAD.X R22, R13, 0x1, R8, P5 ;  /* 0x000000010d167824 */ /* 0x000fe200028e0608 */
[----:B0-----:R-:W-:Y:S02]  /*14270*/  IADD3 R11, P5, R21, R28, RZ ;  /* 0x0000001c150b7210 */ /* 0x001fe40007fbe0ff */
[----:B------:R-:W5:Y:S01]  /*14280*/  LDL.LU R26, [R1+0x1f4] ;  /* 0x0001f400011a7983 */ /* 0x000f620000300800 */
[----:B------:R-:W-:-:S03]  /*14290*/  IMAD.X R21, R13, 0x1, R9, P6 ;  /* 0x000000010d157824 */ /* 0x000fc600030e0609 */
[----:B------:R-:W-:Y:S04]  /*142a0*/  STL [R1+0x4638], R22 ;  /* 0x0046381601007387 */ /* 0x000fe80000100800 */
[----:B------:R0:W-:Y:S04]  /*142b0*/  STL [R1+0x4630], R11 ;  /* 0x0046300b01007387 */ /* 0x0001e80000100800 */
[----:B------:R-:W5:Y:S04]  /*142c0*/  LDL.LU R13, [R1+0x20] ;  /* 0x00002000010d7983 */ /* 0x000f680000300800 */
[----:B------:R1:W-:Y:S01]  /*142d0*/  STL [R1+0x4624], R21 ;  /* 0x0046241501007387 */ /* 0x0003e20000100800 */
[----:B0-----:R-:W-:-:S05]  /*142e0*/  IADD3 R11, P6, R19, R3, RZ ;  /* 0x00000003130b7210 */ /* 0x001fca0007fde0ff */
[----:B------:R0:W-:Y:S01]  /*142f0*/  STL [R1+0x462c], R11 ;  /* 0x00462c0b01007387 */ /* 0x0001e20000100800 */
[----:B-1----:R-:W-:Y:S01]  /*14300*/  IMAD.X R21, R20, 0x1, R8, P0 ;  /* 0x0000000114157824 */ /* 0x002fe200000e0608 */
[----:B------:R-:W-:-:S04]  /*14310*/  IADD3 R19, P0, R19, R28, RZ ;  /* 0x0000001c13137210 */ /* 0x000fc80007f1e0ff */
[----:B------:R-:W-:Y:S04]  /*14320*/  STL [R1+0x4628], R21 ;  /* 0x0046281501007387 */ /* 0x000fe80000100800 */
[----:B------:R-:W5:Y:S04]  /*14330*/  LDL.LU R25, [R1+0x1f0] ;  /* 0x0001f00001197983 */ /* 0x000f680000300800 */
[----:B------:R1:W-:Y:S04]  /*14340*/  STL [R1+0x4620], R19 ;  /* 0x0046201301007387 */ /* 0x0003e80000100800 */
[----:B------:R-:W5:Y:S01]  /*14350*/  LDL.LU R24, [R1+0x1c] ;  /* 0x00001c0001187983 */ /* 0x000f620000300800 */
[----:B0-----:R-:W-:-:S05]  /*14360*/  IMAD.X R11, R20, 0x1, R9, P1 ;  /* 0x00000001140b7824 */ /* 0x001fca00008e0609 */
[----:B------:R0:W-:Y:S04]  /*14370*/  STL [R1+0x4614], R11 ;  /* 0x0046140b01007387 */ /* 0x0001e80000100800 */
[----:B------:R-:W5:Y:S01]  /*14380*/  LDL.LU R23, [R1+0x1ec] ;  /* 0x0001ec0001177983 */ /* 0x000f620000300800 */
[----:B-1----:R-:W-:-:S05]  /*14390*/  IADD3 R19, P1, R18, R3, RZ ;  /* 0x0000000312137210 */ /* 0x002fca0007f3e0ff */
[----:B------:R-:W-:Y:S04]  /*143a0*/  STL [R1+0x461c], R19 ;  /* 0x00461c1301007387 */ /* 0x000fe80000100800 */
[----:B------:R-:W5:Y:S01]  /*143b0*/  LDL.LU R22, [R1+0x18] ;  /* 0x0000180001167983 */ /* 0x000f620000300800 */
[----:B0-----:R-:W-:Y:S01]  /*143c0*/  IMAD.X R11, R17, 0x1, R8, P2 ;  /* 0x00000001110b7824 */ /* 0x001fe200010e0608 */
[----:B------:R-:W-:-:S04]  /*143d0*/  IADD3 R18, P2, R18, R28, RZ ;  /* 0x0000001c12127210 */ /* 0x000fc80007f5e0ff */
[----:B------:R0:W-:Y:S04]  /*143e0*/  STL [R1+0x4618], R11 ;  /* 0x0046180b01007387 */ /* 0x0001e80000100800 */
[----:B------:R-:W5:Y:S04]  /*143f0*/  LDL.LU R21, [R1+0x1e8] ;  /* 0x0001e80001157983 */ /* 0x000f680000300800 */
[----:B------:R1:W-:Y:S04]  /*14400*/  STL [R1+0x4610], R18 ;  /* 0x0046101201007387 */ /* 0x0003e80000100800 */
[----:B------:R-:W5:Y:S01]  /*14410*/  LDL.LU R20, [R1+0x14] ;  /* 0x0000140001147983 */ /* 0x000f620000300800 */
[----:B0-----:R-:W-:-:S05]  /*14420*/  IMAD.X R11, R17, 0x1, R9, P3 ;  /* 0x00000001110b7824 */ /* 0x001fca00018e0609 */
[----:B------:R0:W-:Y:S04]  /*14430*/  STL [R1+0x4604], R11 ;  /* 0x0046040b01007387 */ /* 0x0001e80000100800 */
[----:B------:R-:W5:Y:S01]  /*14440*/  LDL.LU R19, [R1+0x1e4] ;  /* 0x0001e40001137983 */ /* 0x000f620000300800 */
[----:B----4-:R-:W-:-:S05]  /*14450*/  IADD3 R17, P3, R15, R3, RZ ;  /* 0x000000030f117210 */ /* 0x010fca0007f7e0ff */
[----:B------:R4:W-:Y:S04]  /*14460*/  STL [R1+0x460c], R17 ;  /* 0x00460c1101007387 */ /* 0x0009e80000100800 */
[----:B-1----:R-:W5:Y:S01]  /*14470*/  LDL.LU R18, [R1+0x10] ;  /* 0x0000100001127983 */ /* 0x002f620000300800 */
[----:B0-----:R-:W-:Y:S01]  /*14480*/  IMAD.X R11, R16, 0x1, R8, P4 ;  /* 0x00000001100b7824 */ /* 0x001fe200020e0608 */
[----:B----4-:R-:W-:-:S04]  /*14490*/  IADD3 R17, P4, R15, R28, RZ ;  /* 0x0000001c0f117210 */ /* 0x010fc80007f9e0ff */
[----:B------:R0:W-:Y:S04]  /*144a0*/  STL [R1+0x4608], R11 ;  /* 0x0046080b01007387 */ /* 0x0001e80000100800 */
[----:B0-----:R-:W4:Y:S04]  /*144b0*/  LDL.LU R11, [R1+0x1e0] ;  /* 0x0001e000010b7983 */ /* 0x001f280000300800 */
[----:B------:R0:W-:Y:S01]  /*144c0*/  STL [R1+0x4600], R17 ;  /* 0x0046001101007387 */ /* 0x0001e20000100800 */
[----:B------:R-:W-:-:S03]  /*144d0*/  IMAD.X R15, R16, 0x1, R9, P5 ;  /* 0x00000001100f7824 */ /* 0x000fc600028e0609 */
[----:B0-----:R-:W4:Y:S04]  /*144e0*/  LDL.LU R17, [R1+0xc] ;  /* 0x00000c0001117983 */ /* 0x001f280000300800 */
[----:B------:R3:W-:Y:S04]  /*144f0*/  STL [R1+0x45f4], R15 ;  /* 0x0045f40f01007387 */ /* 0x0007e80000100800 */
[----:B------:R-:W4:Y:S01]  /*14500*/  LDL.LU R16, [R1+0x1dc] ;  /* 0x0001dc0001107983 */ /* 0x000f220000300800 */
[----:B--2---:R-:W-:Y:S01]  /*14510*/  IADD3 R27, P5, R14, R3, RZ ;  /* 0x000000030e1b7210 */ /* 0x004fe20007fbe0ff */
[----:B---3--:R-:W-:-:S04]  /*14520*/  IMAD.X R15, R12, 0x1, R8, P6 ;  /* 0x000000010c0f7824 */ /* 0x008fc800030e0608 */
[----:B------:R0:W-:Y:S04]  /*14530*/  STL [R1+0x45fc], R27 ;  /* 0x0045fc1b01007387 */ /* 0x0001e80000100800 */
[----:B------:R1:W-:Y:S01]  /*14540*/  STL [R1+0x45f8], R15 ;  /* 0x0045f80f01007387 */ /* 0x0003e20000100800 */
[----:B0-----:R-:W-:-:S03]  /*14550*/  IADD3 R27, P6, R14, R28, RZ ;  /* 0x0000001c0e1b7210 */ /* 0x001fc60007fde0ff */
[----:B-1----:R-:W2:Y:S01]  /*14560*/  LDL.LU R15, [R1+0x8] ;  /* 0x00000800010f7983 */ /* 0x002ea20000300800 */
[----:B------:R-:W-:-:S03]  /*14570*/  IMAD.X R14, R12, 0x1, R9, P0 ;  /* 0x000000010c0e7824 */ /* 0x000fc600000e0609 */
[----:B------:R-:W-:Y:S04]  /*14580*/  STL [R1+0x45f0], R27 ;  /* 0x0045f01b01007387 */ /* 0x000fe80000100800 */
[----:B------:R-:W3:Y:S04]  /*14590*/  LDL.LU R12, [R1+0x1d8] ;  /* 0x0001d800010c7983 */ /* 0x000ee80000300800 */
[----:B------:R0:W-:Y:S04]  /*145a0*/  STL [R1+0x45e4], R14 ;  /* 0x0045e40e01007387 */ /* 0x0001e80000100800 */
[----:B0-----:R-:W3:Y:S01]  /*145b0*/  LDL.LU R14, [R1+0x4] ;  /* 0x00000400010e7983 */ /* 0x001ee20000300800 */
[----:B-----5:R-:W-:-:S05]  /*145c0*/  IADD3 R27, P0, R26, R3, RZ ;  /* 0x000000031a1b7210 */ /* 0x020fca0007f1e0ff */
[----:B------:R0:W-:Y:S02]  /*145d0*/  STL [R1+0x45ec], R27 ;  /* 0x0045ec1b01007387 */ /* 0x0001e40000100800 */
[----:B0-----:R-:W-:Y:S01]  /*145e0*/  IMAD.X R27, R13, 0x1, R8, P1 ;  /* 0x000000010d1b7824 */ /* 0x001fe200008e0608 */
[----:B------:R-:W-:-:S04]  /*145f0*/  IADD3 R26, P1, R26, R28, RZ ;  /* 0x0000001c1a1a7210 */ /* 0x000fc80007f3e0ff */
[----:B------:R0:W-:Y:S04]  /*14600*/  STL [R1+0x45e8], R27 ;  /* 0x0045e81b01007387 */ /* 0x0001e80000100800 */
[----:B0-----:R-:W5:Y:S04]  /*14610*/  LDL.LU R27, [R1+0x511c] ;  /* 0x00511c00011b7983 */ /* 0x001f680000300800 */
[----:B------:R0:W-:Y:S02]  /*14620*/  STL [R1+0x45e0], R26 ;  /* 0x0045e01a01007387 */ /* 0x0001e40000100800 */
[----:B0-----:R-:W-:-:S02]  /*14630*/  IMAD.X R26, R13, 0x1, R9, P2 ;  /* 0x000000010d1a7824 */ /* 0x001fc400010e0609 */
[----:B------:R-:W5:Y:S04]  /*14640*/  LDL.LU R13, [R1] ;  /* 0x00000000010d7983 */ /* 0x000f680000300800 */
[----:B------:R0:W-:Y:S02]  /*14650*/  STL [R1+0x45d4], R26 ;  /* 0x0045d41a01007387 */ /* 0x0001e40000100800 */
[----:B0-----:R-:W-:-:S05]  /*14660*/  IADD3 R26, P2, R25, R3, RZ ;  /* 0x00000003191a7210 */ /* 0x001fca0007f5e0ff */
[----:B------:R0:W-:Y:S02]  /*14670*/  STL [R1+0x45dc], R26 ;  /* 0x0045dc1a01007387 */ /* 0x0001e40000100800 */
[C---:B0-----:R-:W-:Y:S01]  /*14680*/  IMAD.X R26, R24.reuse, 0x1, R8, P3 ;  /* 0x00000001181a7824 */ /* 0x041fe200018e0608 */
[----:B------:R-:W-:Y:S01]  /*14690*/  IADD3 R25, P3, R25, R28, RZ ;  /* 0x0000001c19197210 */ /* 0x000fe20007f7e0ff */
[----:B------:R-:W-:-:S03]  /*146a0*/  IMAD.X R24, R24, 0x1, R9, P4 ;  /* 0x0000000118187824 */ /* 0x000fc600020e0609 */
[----:B------:R0:W-:Y:S04]  /*146b0*/  STL [R1+0x45d8], R26 ;  /* 0x0045d81a01007387 */ /* 0x0001e80000100800 */
[----:B0-----:R-:W5:Y:S04]  /*146c0*/  LDL.LU R26, [R1+0x5118] ;  /* 0x00511800011a7983 */ /* 0x001f680000300800 */
[----:B------:R0:W-:Y:S04]  /*146d0*/  STL [R1+0x45d0], R25 ;  /* 0x0045d01901007387 */ /* 0x0001e80000100800 */
[----:B0-----:R-:W5:Y:S04]  /*146e0*/  LDL.LU R25, [R1+0x5114] ;  /* 0x0051140001197983 */ /* 0x001f680000300800 */
        /* <DEDUP_REMOVED lines=31> */
[----:B----4-:R-:W-:-:S05]  /*148e0*/  IADD3 R18, P3, R11, R3, RZ ;  /* 0x000000030b127210 */ /* 0x010fca0007f7e0ff */
[----:B------:R0:W-:Y:S02]  /*148f0*/  STL [R1+0x459c], R18 ;  /* 0x00459c1201007387 */ /* 0x0001e40000100800 */
[----:B0-----:R-:W-:Y:S01]  /*14900*/  IMAD.X R18, R17, 0x1, R8, P4 ;  /* 0x0000000111127824 */ /* 0x001fe200020e0608 */
[----:B------:R-:W-:-:S04]  /*14910*/  IADD3 R11, P4, R11, R28, RZ ;  /* 0x0000001c0b0b7210 */ /* 0x000fc80007f9e0ff */
[----:B------:R0:W-:Y:S04]  /*14920*/  STL [R1+0x4598], R18 ;  /* 0x0045981201007387 */ /* 0x0001e80000100800 */
[----:B0-----:R-:W4:Y:S04]  /*14930*/  LDL.LU R18, [R1+0x50f8] ;  /* 0x0050f80001127983 */ /* 0x001f280000300800 */
[----:B------:R0:W-:Y:S02]  /*14940*/  STL [R1+0x4590], R11 ;  /* 0x0045900b01007387 */ /* 0x0001e40000100800 */
[----:B0-----:R-:W-:Y:S01]  /*14950*/  IMAD.X R11, R17, 0x1, R9, P5 ;  /* 0x00000001110b7824 */ /* 0x001fe200028e0609 */
[----:B------:R-:W-:-:S04]  /*14960*/  IADD3 R17, P5, R16, R3, RZ ;  /* 0x0000000310117210 */ /* 0x000fc80007fbe0ff */
[----:B------:R0:W-:Y:S04]  /*14970*/  STL [R1+0x4584], R11 ;  /* 0x0045840b01007387 */ /* 0x0001e80000100800 */
[----:B0-----:R-:W4:Y:S04]  /*14980*/  LDL.LU R11, [R1+0x1c0] ;  /* 0x0001c000010b7983 */ /* 0x001f280000300800 */
[----:B------:R2:W-:Y:S02]  /*14990*/  STL [R1+0x458c], R17 ;  /* 0x00458c1101007387 */ /* 0x0005e40000100800 */
[C---:B--2---:R-:W-:Y:S01]  /*149a0*/  IMAD.X R17, R15.reuse, 0x1, R8, P6 ;  /* 0x000000010f117824 */ /* 0x044fe200030e0608 */
[----:B------:R-:W-:Y:S01]  /*149b0*/  IADD3 R16, P6, R16, R28, RZ ;  /* 0x0000001c10107210 */ /* 0x000fe20007fde0ff */
[----:B------:R-:W-:-:S03]  /*149c0*/  IMAD.X R15, R15, 0x1, R9, P0 ;  /* 0x000000010f0f7824 */ /* 0x000fc600000e0609 */
[----:B------:R0:W-:Y:S04]  /*149d0*/  STL [R1+0x4588], R17 ;  /* 0x0045881101007387 */ /* 0x0001e80000100800 */
[----:B0-----:R-:W2:Y:S04]  /*149e0*/  LDL.LU R17, [R1+0x50f4] ;  /* 0x0050f40001117983 */ /* 0x001ea80000300800 */
[----:B------:R0:W-:Y:S04]  /*149f0*/  STL [R1+0x4580], R16 ;  /* 0x0045801001007387 */ /* 0x0001e80000100800 */
[----:B0-----:R-:W2:Y:S04]  /*14a00*/  LDL.LU R16, [R1+0x50f0] ;  /* 0x0050f00001107983 */ /* 0x001ea80000300800 */
[----:B------:R3:W-:Y:S02]  /*14a10*/  STL [R1+0x4574], R15 ;  /* 0x0045740f01007387 */ /* 0x0007e40000100800 */
[----:B---3--:R-:W-:-:S05]  /*14a20*/  IADD3 R15, P0, R12, R3, RZ ;  /* 0x000000030c0f7210 */ /* 0x008fca0007f1e0ff */
[----:B------:R0:W-:Y:S02]  /*14a30*/  STL [R1+0x457c], R15 ;  /* 0x00457c0f01007387 */ /* 0x0001e40000100800 */
[----:B0-----:R-:W-:Y:S01]  /*14a40*/  IMAD.X R15, R14, 0x1, R8, P1 ;  /* 0x000000010e0f7824 */ /* 0x001fe200008e0608 */
[----:B------:R-:W-:-:S04]  /*14a50*/  IADD3 R12, P1, R12, R28, RZ ;  /* 0x0000001c0c0c7210 */ /* 0x000fc80007f3e0ff */
[----:B------:R0:W-:Y:S04]  /*14a60*/  STL [R1+0x4578], R15 ;  /* 0x0045780f01007387 */ /* 0x0001e80000100800 */
[----:B0-----:R-:W3:Y:S04]  /*14a70*/  LDL.LU R15, [R1+0x50ec] ;  /* 0x0050ec00010f7983 */ /* 0x001ee80000300800 */
[----:B------:R0:W-:Y:S04]  /*14a80*/  STL [R1+0x4570], R12 ;  /* 0x0045700c01007387 */ /* 0x0001e80000100800 */
[----:B0-----:R-:W5:Y:S01]  /*14a90*/  LDL.LU R12, [R1+0x50e8] ;  /* 0x0050e800010c7983 */ /* 0x001f620000300800 */
[----:B------:R-:W-:-:S05]  /*14aa0*/  IMAD.X R14, R14, 0x1, R9, P2 ;  /* 0x000000010e0e7824 */ /* 0x000fca00010e0609 */
[----:B------:R5:W-:Y:S02]  /*14ab0*/  STL [R1+0x4564], R14 ;  /* 0x0045640e01007387 */ /* 0x000be40000100800 */
[----:B-----5:R-:W-:-:S05]  /*14ac0*/  IADD3 R14, P2, R12, R3, RZ ;  /* 0x000000030c0e7210 */ /* 0x020fca0007f5e0ff */
[----:B------:R0:W-:Y:S02]  /*14ad0*/  STL [R1+0x456c], R14 ;  /* 0x00456c0e01007387 */ /* 0x0001e40000100800 */
[----:B0-----:R-:W-:Y:S01]  /*14ae0*/  IMAD.X R14, R13, 0x1, R8, P3 ;  /* 0x000000010d0e7824 */ /* 0x001fe200018e0608 */
[----:B------:R-:W-:-:S04]  /*14af0*/  IADD3 R12, P3, R12, R28, RZ ;  /* 0x0000001c0c0c7210 */ /* 0x000fc80007f7e0ff */
[----:B------:R0:W-:Y:S04]  /*14b00*/  STL [R1+0x4568], R14 ;  /* 0x0045680e01007387 */ /* 0x0001e80000100800 */
[----:B0-----:R-:W5:Y:S04]  /*14b10*/  LDL.LU R14, [R1+0x50e4] ;  /* 0x0050e400010e7983 */ /* 0x001f680000300800 */
[----:B------:R0:W-:Y:S04]  /*14b20*/  STL [R1+0x4560], R12 ;  /* 0x0045600c01007387 */ /* 0x0001e80000100800 */
[----:B0-----:R-:W4:Y:S01]  /*14b30*/  LDL.LU R12, [R1+0x50e0] ;  /* 0x0050e000010c7983 */ /* 0x001f220000300800 */
[----:B------:R-:W-:-:S05]  /*14b40*/  IMAD.X R13, R13, 0x1, R9, P4 ;  /* 0x000000010d0d7824 */ /* 0x000fca00020e0609 */
[----:B------:R5:W-:Y:S02]  /*14b50*/  STL [R1+0x4554], R13 ;  /* 0x0045540d01007387 */ /* 0x000be40000100800 */
[----:B-----5:R-:W-:-:S05]  /*14b60*/  IADD3 R13, P4, R14, R3, RZ ;  /* 0x000000030e0d7210 */ /* 0x020fca0007f9e0ff */
[----:B------:R4:W-:Y:S02]  /*14b70*/  STL [R1+0x455c], R13 ;  /* 0x00455c0d01007387 */ /* 0x0009e40000100800 */
[----:B----4-:R-:W-:-:S05]  /*14b80*/  IMAD.X R13, R12, 0x1, R8, P5 ;  /* 0x000000010c0d7824 */ /* 0x010fca00028e0608 */
[----:B------:R0:W-:Y:S04]  /*14b90*/  STL [R1+0x4558], R13 ;  /* 0x0045580d01007387 */ /* 0x0001e80000100800 */
[----:B0-----:R-:W4:Y:S01]  /*14ba0*/  LDL.LU R13, [R1+0x50dc] ;  /* 0x0050dc00010d7983 */ /* 0x001f220000300800 */
[----:B------:R-:W-:-:S05]  /*14bb0*/  IADD3 R14, P5, R14, R28, RZ ;  /* 0x0000001c0e0e7210 */ /* 0x000fca0007fbe0ff */
[----:B------:R0:W-:Y:S02]  /*14bc0*/  STL [R1+0x4550], R14 ;  /* 0x0045500e01007387 */ /* 0x0001e40000100800 */
[----:B0-----:R-:W-:Y:S02]  /*14bd0*/  IMAD.X R14, R12, 0x1, R9, P6 ;  /* 0x000000010c0e7824 */ /* 0x001fe400030e0609 */
[----:B------:R-:W5:Y:S04]  /*14be0*/  LDL.LU R12, [R1+0x1c4] ;  /* 0x0001c400010c7983 */ /* 0x000f680000300800 */
[----:B------:R3:W-:Y:S02]  /*14bf0*/  STL [R1+0x4544], R14 ;  /* 0x0045440e01007387 */ /* 0x0007e40000100800 */
[----:B---3--:R-:W-:-:S05]  /*14c00*/  IADD3 R14, P6, R15, R3, RZ ;  /* 0x000000030f0e7210 */ /* 0x008fca0007fde0ff */
[----:B------:R4:W-:Y:S02]  /*14c10*/  STL [R1+0x454c], R14 ;  /* 0x00454c0e01007387 */ /* 0x0009e40000100800 */
[----:B----4-:R-:W-:Y:S01]  /*14c20*/  IMAD.X R14, R13, 0x1, R8, P0 ;  /* 0x000000010d0e7824 */ /* 0x010fe200000e0608 */
[----:B------:R-:W-:-:S04]  /*14c30*/  IADD3 R15, P0, R15, R28, RZ ;  /* 0x0000001c0f0f7210 */ /* 0x000fc80007f1e0ff */
[----:B------:R0:W-:Y:S04]  /*14c40*/  STL [R1+0x4548], R14 ;  /* 0x0045480e01007387 */ /* 0x0001e80000100800 */
[----:B0-----:R-:W3:Y:S04]  /*14c50*/  LDL.LU R14, [R1+0x50d8] ;  /* 0x0050d800010e7983 */ /* 0x001ee80000300800 */
[----:B------:R0:W-:Y:S02]  /*14c60*/  STL [R1+0x4540], R15 ;  /* 0x0045400f01007387 */ /* 0x0001e40000100800 */
[----:B0-----:R-:W-:-:S02]  /*14c70*/  IMAD.X R15, R13, 0x1, R9, P1 ;  /* 0x000000010d0f7824 */ /* 0x001fc400008e0609 */
[----:B------:R-:W4:Y:S04]  /*14c80*/  LDL.LU R13, [R1+0x1c8] ;  /* 0x0001c800010d7983 */ /* 0x000f280000300800 */
[----:B------:R4:W-:Y:S02]  /*14c90*/  STL [R1+0x4534], R15 ;  /* 0x0045340f01007387 */ /* 0x0009e40000100800 */
[----:B----4-:R-:W-:-:S05]  /*14ca0*/  IADD3 R15, P1, R13, R3, RZ ;  /* 0x000000030d0f7210 */ /* 0x010fca0007f3e0ff */
[----:B------:R3:W-:Y:S02]  /*14cb0*/  STL [R1+0x453c], R15 ;  /* 0x00453c0f01007387 */ /* 0x0007e40000100800 */
[----:B---3--:R-:W-:-:S05]  /*14cc0*/  IMAD.X R15, R14, 0x1, R8, P2 ;  /* 0x000000010e0f7824 */ /* 0x008fca00010e0608 */
[----:B------:R0:W-:Y:S04]  /*14cd0*/  STL [R1+0x4538], R15 ;  /* 0x0045380f01007387 */ /* 0x0001e80000100800 */
[----:B0-----:R-:W3:Y:S01]  /*14ce0*/  LDL.LU R15, [R1+0x50d4] ;  /* 0x0050d400010f7983 */ /* 0x001ee20000300800 */
[----:B------:R-:W-:-:S05]  /*14cf0*/  IADD3 R13, P2, R13, R28, RZ ;  /* 0x0000001c0d0d7210 */ /* 0x000fca0007f5e0ff */
[----:B------:R0:W-:Y:S02]  /*14d00*/  STL [R1+0x4530], R13 ;  /* 0x0045300d01007387 */ /* 0x0001e40000100800 */
[----:B0-----:R-:W-:Y:S02]  /*14d10*/  IMAD.X R13, R14, 0x1, R9, P3 ;  /* 0x000000010e0d7824 */ /* 0x001fe400018e0609 */
[----:B------:R-:W4:Y:S04]  /*14d20*/  LDL.LU R14, [R1+0x1b0] ;  /* 0x0001b000010e7983 */ /* 0x000f280000300800 */
[----:B------:R5:W-:Y:S02]  /*14d30*/  STL [R1+0x4524], R13 ;  /* 0x0045240d01007387 */ /* 0x000be40000100800 */
[----:B-----5:R-:W-:-:S05]  /*14d40*/  IADD3 R13, P3, R12, R3, RZ ;  /* 0x000000030c0d7210 */ /* 0x020fca0007f7e0ff */
[----:B------:R3:W-:Y:S02]  /*14d50*/  STL [R1+0x452c], R13 ;  /* 0x00452c0d01007387 */ /* 0x0007e40000100800 */
[----:B---3--:R-:W-:Y:S01]  /*14d60*/  IMAD.X R13, R15, 0x1, R8, P4 ;  /* 0x000000010f0d7824 */ /* 0x008fe200020e0608 */
[----:B------:R-:W-:-:S04]  /*14d70*/  IADD3 R12, P4, R12, R28, RZ ;  /* 0x0000001c0c0c7210 */ /* 0x000fc80007f9e0ff */
[----:B------:R0:W-:Y:S04]  /*14d80*/  STL [R1+0x4528], R13 ;  /* 0x0045280d01007387 */ /* 0x0001e80000100800 */
[----:B0-----:R-:W3:Y:S04]  /*14d90*/  LDL.LU R13, [R1+0x190] ;  /* 0x00019000010d7983 */ /* 0x001ee80000300800 */
[----:B------:R0:W-:Y:S02]  /*14da0*/  STL [R1+0x4520], R12 ;  /* 0x0045200c01007387 */ /* 0x0001e40000100800 */
[----:B0-----:R-:W-:-:S02]  /*14db0*/  IMAD.X R12, R15, 0x1, R9, P5 ;  /* 0x000000010f0c7824 */ /* 0x001fc400028e0609 */
[----:B------:R-:W5:Y:S04]  /*14dc0*/  LDL.LU R15, [R1+0x1b4] ;  /* 0x0001b400010f7983 */ /* 0x000f680000300800 */
[----:B------:R0:W-:Y:S02]  /*14dd0*/  STL [R1+0x4514], R12 ;  /* 0x0045140c01007387 */ /* 0x0001e40000100800 */
[----:B0-----:R-:W-:-:S05]  /*14de0*/  IADD3 R12, P5, R11, R3, RZ ;  /* 0x000000030b0c7210 */ /* 0x001fca0007fbe0ff */
[----:B------:R2:W-:Y:S02]  /*14df0*/  STL [R1+0x451c], R12 ;  /* 0x00451c0c01007387 */ /* 0x0005e40000100800 */
[----:B--2---:R-:W-:Y:S01]  /*14e00*/  IMAD.X R12, R16, 0x1, R8, P6 ;  /* 0x00000001100c7824 */ /* 0x004fe200030e0608 */
[----:B------:R-:W-:-:S04]  /*14e10*/  IADD3 R11, P6, R11, R28, RZ ;  /* 0x0000001c0b0b7210 */ /* 0x000fc80007fde0ff */
[----:B------:R0:W-:Y:S04]  /*14e20*/  STL [R1+0x4518], R12 ;  /* 0x0045180c01007387 */ /* 0x0001e80000100800 */
[----:B0-----:R-:W2:Y:S04]  /*14e30*/  LDL.LU R12, [R1+0x174] ;  /* 0x00017400010c7983 */ /* 0x001ea80000300800 */
[----:B------:R0:W-:Y:S02]  /*14e40*/  STL [R1+0x4510], R11 ;  /* 0x0045100b01007387 */ /* 0x0001e40000100800 */
[----:B0-----:R-:W-:-:S02]  /*14e50*/  IMAD.X R11, R16, 0x1, R9, P0 ;  /* 0x00000001100b7824 */ /* 0x001fc400000e0609 */
[----:B------:R-:W4:Y:S04]  /*14e60*/  LDL.LU R16, [R1+0x1b8] ;  /* 0x0001b80001107983 */ /* 0x000f280000300800 */
[----:B------:R0:W-:Y:S02]  /*14e70*/  STL [R1+0x4504], R11 ;  /* 0x0045040b01007387 */ /* 0x0001e40000100800 */
[----:B0-----:R-:W-:-:S05]  /*14e80*/  IADD3 R11, P0, R19, R3, RZ ;  /* 0x00000003130b7210 */ /* 0x001fca0007f1e0ff */
[----:B------:R0:W-:Y:S02]  /*14e90*/  STL [R1+0x450c], R11 ;  /* 0x00450c0b01007387 */ /* 0x0001e40000100800 */
[----:B0-----:R-:W-:Y:S01]  /*14ea0*/  IMAD.X R11, R17, 0x1, R8, P1 ;  /* 0x00000001110b7824 */ /* 0x001fe200008e0608 */
[----:B------:R-:W-:-:S04]  /*14eb0*/  IADD3 R19, P1, R19, R28, RZ ;  /* 0x0000001c13137210 */ /* 0x000fc80007f3e0ff */
[----:B------:R0:W-:Y:S04]  /*14ec0*/  STL [R1+0x4508], R11 ;  /* 0x0045080b01007387 */ /* 0x0001e80000100800 */
[----:B0-----:R-:W2:Y:S04]  /*14ed0*/  LDL.LU R11, [R1+0x160] ;  /* 0x00016000010b7983 */ /* 0x001ea80000300800 */
[----:B------:R0:W-:Y:S02]  /*14ee0*/  STL [R1+0x4500], R19 ;  /* 0x0045001301007387 */ /* 0x0001e40000100800 */
[----:B0-----:R-:W-:-:S02]  /*14ef0*/  IMAD.X R19, R17, 0x1, R9, P2 ;  /* 0x0000000111137824 */ /* 0x001fc400010e0609 */
[----:B------:R-:W3:Y:S04]  /*14f00*/  LDL.LU R17, [R1+0x1a4] ;  /* 0x0001a40001117983 */ /* 0x000ee80000300800 */
[----:B------:R4:W-:Y:S02]  /*14f10*/  STL [R1+0x44f4], R19 ;  /* 0x0044f41301007387 */ /* 0x0009e40000100800 */
[----:B----4-:R-:W-:-:S05]  /*14f20*/  IADD3 R19, P2, R16, R3, RZ ;  /* 0x0000000310137210 */ /* 0x010fca0007f5e0ff */
[----:B------:R0:W-:Y:S02]  /*14f30*/  STL [R1+0x44fc], R19 ;  /* 0x0044fc1301007387 */ /* 0x0001e40000100800 */
[----:B0-----:R-:W-:-:S05]  /*14f40*/  IMAD.X R19, R18, 0x1, R8, P3 ;  /* 0x0000000112137824 */ /* 0x001fca00018e0608 */
[----:B------:R0:W-:Y:S04]  /*14f50*/  STL [R1+0x44f8], R19 ;  /* 0x0044f81301007387 */ /* 0x0001e80000100800 */
[----:B0-----:R-:W4:Y:S01]  /*14f60*/  LDL.LU R19, [R1+0x50d0] ;  /* 0x0050d00001137983 */ /* 0x001f220000300800 */
[----:B------:R-:W-:Y:S01]  /*14f70*/  IADD3 R16, P3, R16, R28, RZ ;  /* 0x0000001c10107210 */ /* 0x000fe20007f7e0ff */
[----:B------:R-:W-:-:S04]  /*14f80*/  IMAD.X R18, R18, 0x1, R9, P4 ;  /* 0x0000000112127824 */ /* 0x000fc800020e0609 */
[----:B------:R0:W-:Y:S04]  /*14f90*/  STL [R1+0x44f0], R16 ;  /* 0x0044f01001007387 */ /* 0x0001e80000100800 */
[----:B0-----:R-:W2:Y:S04]  /*14fa0*/  LDL.LU R16, [R1+0x140] ;  /* 0x0001400001107983 */ /* 0x001ea80000300800 */
[----:B------:R5:W-:Y:S02]  /*14fb0*/  STL [R1+0x44e4], R18 ;  /* 0x0044e41201007387 */ /* 0x000be40000100800 */
[----:B-----5:R-:W-:-:S05]  /*14fc0*/  IADD3 R18, P4, R15, R3, RZ ;  /* 0x000000030f127210 */ /* 0x020fca0007f9e0ff */
[----:B------:R4:W-:Y:S02]  /*14fd0*/  STL [R1+0x44ec], R18 ;  /* 0x0044ec1201007387 */ /* 0x0009e40000100800 */
[----:B----4-:R-:W-:-:S05]  /*14fe0*/  IMAD.X R18, R19, 0x1, R8, P5 ;  /* 0x0000000113127824 */ /* 0x010fca00028e0608 */
[----:B------:R0:W-:Y:S02]  /*14ff0*/  STL [R1+0x44e8], R18 ;  /* 0x0044e81201007387 */ /* 0x0001e40000100800 */
[----:B0-----:R-:W-:Y:S02]  /*15000*/  IADD3 R18, P5, R15, R28, RZ ;  /* 0x0000001c0f127210 */ /* 0x001fe40007fbe0ff */
[----:B------:R-:W4:Y:S01]  /*15010*/  LDL.LU R15, [R1+0x130] ;  /* 0x00013000010f7983 */ /* 0x000f220000300800 */
[----:B------:R-:W-:-:S03]  /*15020*/  IMAD.X R19, R19, 0x1, R9, P6 ;  /* 0x0000000113137824 */ /* 0x000fc600030e0609 */
[----:B------:R0:W-:Y:S04]  /*15030*/  STL [R1+0x44e0], R18 ;  /* 0x0044e01201007387 */ /* 0x0001e80000100800 */
[----:B------:R1:W-:Y:S01]  /*15040*/  STL [R1+0x44d4], R19 ;  /* 0x0044d41301007387 */ /* 0x0003e20000100800 */
[----:B0-----:R-:W-:Y:S01]  /*15050*/  IADD3 R18, P6, R14, R3, RZ ;  /* 0x000000030e127210 */ /* 0x001fe20007fde0ff */
[----:B-1----:R-:W-:-:S04]  /*15060*/  IMAD.X R19, R20, 0x1, R8, P0 ;  /* 0x0000000114137824 */ /* 0x002fc800000e0608 */
[----:B------:R0:W-:Y:S04]  /*15070*/  STL [R1+0x44dc], R18 ;  /* 0x0044dc1201007387 */ /* 0x0001e80000100800 */
[----:B------:R3:W-:Y:S01]  /*15080*/  STL [R1+0x44d8], R19 ;  /* 0x0044d81301007387 */ /* 0x0007e20000100800 */
[----:B0-----:R-:W-:Y:S01]  /*15090*/  IADD3 R18, P0, R14, R28, RZ ;  /* 0x0000001c0e127210 */ /* 0x001fe20007f1e0ff */
[----:B------:R-:W-:Y:S01]  /*150a0*/  IMAD.X R14, R20, 0x1, R9, P1 ;  /* 0x00000001140e7824 */ /* 0x000fe200008e0609 */
[----:B---3--:R-:W-:-:S03]  /*150b0*/  IADD3 R19, P1, R17, R3, RZ ;  /* 0x0000000311137210 */ /* 0x008fc60007f3e0ff */
[----:B------:R0:W-:Y:S04]  /*150c0*/  STL [R1+0x44d0], R18 ;  /* 0x0044d01201007387 */ /* 0x0001e80000100800 */
[----:B------:R1:W-:Y:S01]  /*150d0*/  STL [R1+0x44c4], R14 ;  /* 0x0044c40e01007387 */ /* 0x0003e20000100800 */
[----:B0-----:R-:W-:-:S03]  /*150e0*/  IMAD.X R18, R21, 0x1, R8, P2 ;  /* 0x0000000115127824 */ /* 0x001fc600010e0608 */
[----:B-1----:R-:W3:Y:S04]  /*150f0*/  LDL.LU R14, [R1+0x114] ;  /* 0x00011400010e7983 */ /* 0x002ee80000300800 */
[----:B------:R0:W-:Y:S04]  /*15100*/  STL [R1+0x44cc], R19 ;  /* 0x0044cc1301007387 */ /* 0x0001e80000100800 */
[----:B------:R1:W-:Y:S01]  /*15110*/  STL [R1+0x44c8], R18 ;  /* 0x0044c81201007387 */ /* 0x0003e20000100800 */
[----:B0-----:R-:W-:Y:S01]  /*15120*/  IADD3 R19, P2, R17, R28, RZ ;  /* 0x0000001c11137210 */ /* 0x001fe20007f5e0ff */
[----:B-1----:R-:W-:Y:S01]  /*15130*/  IMAD.X R18, R21, 0x1, R9, P3 ;  /* 0x0000000115127824 */ /* 0x002fe200018e0609 */
[----:B------:R-:W-:-:S03]  /*15140*/  IADD3 R17, P3, R13, R3, RZ ;  /* 0x000000030d117210 */ /* 0x000fc60007f7e0ff */
[----:B------:R0:W-:Y:S04]  /*15150*/  STL [R1+0x44c0], R19 ;  /* 0x0044c01301007387 */ /* 0x0001e80000100800 */
[----:B------:R1:W-:Y:S04]  /*15160*/  STL [R1+0x44b4], R18 ;  /* 0x0044b41201007387 */ /* 0x0003e80000100800 */
[----:B------:R5:W-:Y:S01]  /*15170*/  STL [R1+0x44bc], R17 ;  /* 0x0044bc1101007387 */ /* 0x000be20000100800 */
[----:B0-----:R-:W-:Y:S01]  /*15180*/  IMAD.X R19, R22, 0x1, R8, P4 ;  /* 0x0000000116137824 */ /* 0x001fe200020e0608 */
[----:B-1----:R-:W-:-:S04]  /*15190*/  IADD3 R18, P4, R13, R28, RZ ;  /* 0x0000001c0d127210 */ /* 0x002fc80007f9e0ff */
[----:B------:R-:W-:Y:S01]  /*151a0*/  STL [R1+0x44b8], R19 ;  /* 0x0044b81301007387 */ /* 0x000fe20000100800 */
[----:B-----5:R-:W-:-:S03]  /*151b0*/  IMAD.X R17, R22, 0x1, R9, P5 ;  /* 0x0000000116117824 */ /* 0x020fc600028e0609 */
[----:B------:R-:W5:Y:S04]  /*151c0*/  LDL.LU R13, [R1+0x104] ;  /* 0x00010400010d7983 */ /* 0x000f680000300800 */
[----:B------:R2:W-:Y:S04]  /*151d0*/  STL [R1+0x44b0], R18 ;  /* 0x0044b01201007387 */ /* 0x0005e80000100800 */
[----:B------:R0:W-:Y:S01]  /*151e0*/  STL [R1+0x44a4], R17 ;  /* 0x0044a41101007387 */ /* 0x0001e20000100800 */
[C---:B--2---:R-:W-:Y:S01]  /*151f0*/  IADD3 R18, P5, R12.reuse, R3, RZ ;  /* 0x000000030c127210 */ /* 0x044fe20007fbe0ff */
[----:B0-----:R-:W-:Y:S01]  /*15200*/  IMAD.X R17, R23, 0x1, R8, P6 ;  /* 0x0000000117117824 */ /* 0x001fe200030e0608 */
[----:B------:R-:W-:-:S03]  /*15210*/  IADD3 R12, P6, R12, R28, RZ ;  /* 0x0000001c0c0c7210 */ /* 0x000fc60007fde0ff */
[----:B------:R0:W-:Y:S04]  /*15220*/  STL [R1+0x44ac], R18 ;  /* 0x0044ac1201007387 */ /* 0x0001e80000100800 */
[----:B------:R1:W-:Y:S01]  /*15230*/  STL [R1+0x44a8], R17 ;  /* 0x0044a81101007387 */ /* 0x0003e20000100800 */
[----:B0-----:R-:W-:-:S03]  /*15240*/  IMAD.X R18, R23, 0x1, R9, P0 ;  /* 0x0000000117127824 */ /* 0x001fc600000e0609 */
[----:B------:R0:W-:Y:S01]  /*15250*/  STL [R1+0x44a0], R12 ;  /* 0x0044a00c01007387 */ /* 0x0001e20000100800 */
[C---:B-1----:R-:W-:Y:S01]  /*15260*/  IADD3 R17, P0, R11.reuse, R3, RZ ;  /* 0x000000030b117210 */ /* 0x042fe20007f1e0ff */
[C---:B------:R-:W-:Y:S02]  /*15270*/  IMAD.X R19, R24.reuse, 0x1, R9, P2 ;  /* 0x0000000118137824 */ /* 0x040fe400010e0609 */
[----:B0-----:R-:W2:Y:S04]  /*15280*/  LDL.LU R12, [R1+0xe4] ;  /* 0x0000e400010c7983 */ /* 0x001ea80000300800 */
[----:B------:R0:W-:Y:S04]  /*15290*/  STL [R1+0x4494], R18 ;  /* 0x0044941201007387 */ /* 0x0001e80000100800 */
[----:B------:R1:W-:Y:S01]  /*152a0*/  STL [R1+0x449c], R17 ;  /* 0x00449c1101007387 */ /* 0x0003e20000100800 */
[----:B0-----:R-:W-:Y:S01]  /*152b0*/  IMAD.X R18, R24, 0x1, R8, P1 ;  /* 0x0000000118127824 */ /* 0x001fe200008e0608 */
[----:B-1----:R-:W-:-:S02]  /*152c0*/  IADD3 R17, P1, R11, R28, RZ ;  /* 0x0000001c0b117210 */ /* 0x002fc40007f3e0ff */
[----:B------:R-:W2:Y:S04]  /*152d0*/  LDL.LU R11, [R1+0x354] ;  /* 0x00035400010b7983 */ /* 0x000ea80000300800 */
[----:B------:R0:W-:Y:S04]  /*152e0*/  STL [R1+0x4498], R18 ;  /* 0x0044981201007387 */ /* 0x0001e80000100800 */
[----:B------:R1:W-:Y:S01]  /*152f0*/  STL [R1+0x4490], R17 ;  /* 0x0044901101007387 */ /* 0x0003e20000100800 */
[----:B0-----:R-:W-:-:S03]  /*15300*/  IADD3 R18, P2, R16, R3, RZ ;  /* 0x0000000310127210 */ /* 0x001fc60007f5e0ff */
[----:B------:R-:W-:Y:S01]  /*15310*/  STL [R1+0x4484], R19 ;  /* 0x0044841301007387 */ /* 0x000fe20000100800 */
[----:B-1----:R-:W-:-:S03]  /*15320*/  IMAD.X R17, R25, 0x1, R8, P3 ;  /* 0x0000000119117824 */ /* 0x002fc600018e0608 */
[----:B------:R-:W2:Y:S01]  /*15330*/  LDL.LU R24, [R1+0xd4] ;  /* 0x0000d40001187983 */ /* 0x000ea20000300800 */
[----:B------:R-:W-:-:S03]  /*15340*/  IADD3 R16, P3, R16, R28, RZ ;  /* 0x0000001c10107210 */ /* 0x000fc60007f7e0ff */
[----:B------:R0:W-:Y:S04]  /*15350*/  STL [R1+0x448c], R18 ;  /* 0x00448c1201007387 */ /* 0x0001e80000100800 */
[----:B------:R1:W-:Y:S04]  /*15360*/  STL [R1+0x4488], R17 ;  /* 0x0044881101007387 */ /* 0x0003e80000100800 */
[----:B0-----:R-:W2:Y:S01]  /*15370*/  LDL.LU R18, [R1+0x358] ;  /* 0x0003580001127983 */ /* 0x001ea20000300800 */
[----:B-1----:R-:W-:-:S03]  /*15380*/  IMAD.X R17, R25, 0x1, R9, P4 ;  /* 0x0000000119117824 */ /* 0x002fc600020e0609 */
[----:B------:R-:W-:Y:S04]  /*15390*/  STL [R1+0x4480], R16 ;  /* 0x0044801001007387 */ /* 0x000fe80000100800 */
[----:B------:R-:W2:Y:S04]  /*153a0*/  LDL.LU R23, [R1+0xb0] ;  /* 0x0000b00001177983 */ /* 0x000ea80000300800 */
[----:B------:R0:W-:Y:S01]  /*153b0*/  STL [R1+0x4474], R17 ;  /* 0x0044741101007387 */ /* 0x0001e20000100800 */
[----:B------:R-:W-:-:S03]  /*153c0*/  IMAD.X R19, R26, 0x1, R8, P5 ;  /* 0x000000011a137824 */ /* 0x000fc600028e0608 */
[----:B0-----:R-:W2:Y:S01]  /*153d0*/  LDL.LU R17, [R1+0x35c] ;  /* 0x00035c0001117983 */ /* 0x001ea20000300800 */
[C---:B----4-:R-:W-:Y:S02]  /*153e0*/  IADD3 R16, P4, R15.reuse, R3, RZ ;  /* 0x000000030f107210 */ /* 0x050fe40007f9e0ff */
[----:B------:R-:W-:-:S03]  /*153f0*/  IADD3 R15, P5, R15, R28, RZ ;  /* 0x0000001c0f0f7210 */ /* 0x000fc60007fbe0ff */
[----:B------:R0:W-:Y:S04]  /*15400*/  STL [R1+0x447c], R16 ;  /* 0x00447c1001007387 */ /* 0x0001e80000100800 */
[----:B------:R-:W-:Y:S04]  /*15410*/  STL [R1+0x4478], R19 ;  /* 0x0044781301007387 */ /* 0x000fe80000100800 */
[----:B------:R-:W4:Y:S01]  /*15420*/  LDL.LU R22, [R1+0x9c] ;  /* 0x00009c0001167983 */ /* 0x000f220000300800 */
[----:B0-----:R-:W-:-:S03]  /*15430*/  IMAD.X R16, R26, 0x1, R9, P6 ;  /* 0x000000011a107824 */ /* 0x001fc600030e0609 */
[----:B------:R-:W-:Y:S04]  /*15440*/  STL [R1+0x4470], R15 ;  /* 0x0044700f01007387 */ /* 0x000fe80000100800 */
[----:B------:R0:W-:Y:S04]  /*15450*/  STL [R1+0x4464], R16 ;  /* 0x0044641001007387 */ /* 0x0001e80000100800 */
[----:B0-----:R-:W4:Y:S01]  /*15460*/  LDL.LU R16, [R1+0x360] ;  /* 0x0003600001107983 */ /* 0x001f220000300800 */
[----:B------:R-:W-:Y:S01]  /*15470*/  IMAD.X R19, R27, 0x1, R8, P0 ;  /* 0x000000011b137824 */ /* 0x000fe200000e0608 */
[----:B------:R-:W-:-:S02]  /*15480*/  SHF.R.S32.HI R29, RZ, 0x1f, R29 ;  /* 0x0000001fff1d7819 */ /* 0x000fc4000001141d */
[----:B---3--:R-:W-:-:S05]  /*15490*/  IADD3 R15, P6, R14, R3, RZ ;  /* 0x000000030e0f7210 */ /* 0x008fca0007fde0ff */
[----:B------:R0:W-:Y:S04]  /*154a0*/  STL [R1+0x446c], R15 ;  /* 0x00446c0f01007387 */ /* 0x0001e80000100800 */
[----:B------:R1:W-:Y:S04]  /*154b0*/  STL [R1+0x4468], R19 ;  /* 0x0044681301007387 */ /* 0x0003e80000100800 */
[----:B------:R-:W3:Y:S01]  /*154c0*/  LDL.LU R21, [R1+0x80] ;  /* 0x0000800001157983 */ /* 0x000ee20000300800 */
[----:B0-----:R-:W-:Y:S01]  /*154d0*/  IADD3 R15, P0, R14, R28, RZ ;  /* 0x0000001c0e0f7210 */ /* 0x001fe20007f1e0ff */
[----:B------:R-:W-:-:S04]  /*154e0*/  IMAD.X R14, R27, 0x1, R9, P1 ;  /* 0x000000011b0e7824 */ /* 0x000fc800008e0609 */
[----:B------:R0:W-:Y:S04]  /*154f0*/  STL [R1+0x4460], R15 ;  /* 0x0044600f01007387 */ /* 0x0001e80000100800 */
[----:B------:R-:W3:Y:S01]  /*15500*/  LDL.LU R20, [R1+0x364] ;  /* 0x0003640001147983 */ /* 0x000ee20000300800 */
[----:B-1----:R-:W-:-:S03]  /*15510*/  IMAD.X R19, R29, 0x1, R8, P2 ;  /* 0x000000011d137824 */ /* 0x002fc600010e0608 */
[----:B------:R5:W-:Y:S04]  /*15520*/  STL [R1+0x4454], R14 ;  /* 0x0044540e01007387 */ /* 0x000be80000100800 */
[----:B0-----:R-:W3:Y:S01]  /*15530*/  LDL.LU R15, [R1+0x6c] ;  /* 0x00006c00010f7983 */ /* 0x001ee20000300800 */
[----:B-----5:R-:W-:-:S05]  /*15540*/  IADD3 R14, P1, R13, R3, RZ ;  /* 0x000000030d0e7210 */ /* 0x020fca0007f3e0ff */
[----:B------:R0:W-:Y:S04]  /*15550*/  STL [R1+0x445c], R14 ;  /* 0x00445c0e01007387 */ /* 0x0001e80000100800 */
[----:B0-----:R-:W5:Y:S04]  /*15560*/  LDL.LU R14, [R1+0x368] ;  /* 0x00036800010e7983 */ /* 0x001f680000300800 */
[----:B------:R0:W-:Y:S02]  /*15570*/  STL [R1+0x4458], R19 ;  /* 0x0044581301007387 */ /* 0x0001e40000100800 */
[----:B0-----:R-:W-:Y:S01]  /*15580*/  IADD3 R19, P2, R13, R28, RZ ;  /* 0x0000001c0d137210 */ /* 0x001fe20007f5e0ff */
[----:B------:R-:W-:-:S04]  /*15590*/  IMAD.X R13, R29, 0x1, R9, P3 ;  /* 0x000000011d0d7824 */ /* 0x000fc800018e0609 */
[----:B------:R0:W-:Y:S01]  /*155a0*/  STL [R1+0x4450], R19 ;  /* 0x0044501301007387 */ /* 0x0001e20000100800 */
[----:B--2---:R-:W-:-:S03]  /*155b0*/  IADD3 R25, P3, R12, R3, RZ ;  /* 0x000000030c197210 */ /* 0x004fc60007f7e0ff */
[----:B0-----:R-:W2:Y:S04]  /*155c0*/  LDL.LU R19, [R1+0x4c] ;  /* 0x00004c0001137983 */ /* 0x001ea80000300800 */
[----:B------:R0:W-:Y:S04]  /*155d0*/  STL [R1+0x4444], R13 ;  /* 0x0044440d01007387 */ /* 0x0001e80000100800 */
[----:B0-----:R-:W2:Y:S01]  /*155e0*/  LDL.LU R13, [R1+0x36c] ;  /* 0x00036c00010d7983 */ /* 0x001ea20000300800 */
[----:B------:R-:W-:-:S03]  /*155f0*/  IMAD.X R26, R11, 0x1, R8, P4 ;  /* 0x000000010b1a7824 */ /* 0x000fc600020e0608 */
[----:B------:R0:W-:Y:S01]  /*15600*/  STL [R1+0x444c], R25 ;  /* 0x00444c1901007387 */ /* 0x0001e20000100800 */
[----:B------:R-:W-:-:S03]  /*15610*/  IMAD.X R11, R11, 0x1, R9, P5 ;  /* 0x000000010b0b7824 */ /* 0x000fc600028e0609 */
[----:B------:R1:W-:Y:S01]  /*15620*/  STL [R1+0x4448], R26 ;  /* 0x0044481a01007387 */ /* 0x0003e20000100800 */
[----:B0-----:R-:W-:-:S03]  /*15630*/  IADD3 R25, P4, R12, R28, RZ ;  /* 0x0000001c0c197210 */ /* 0x001fc60007f9e0ff */
[----:B------:R-:W2:Y:S04]  /*15640*/  LDL.LU R12, [R1+0x3c] ;  /* 0x00003c00010c7983 */ /* 0x000ea80000300800 */
[----:B------:R-:W-:Y:S01]  /*15650*/  STL [R1+0x443c], R25 ;  /* 0x00443c1901007387 */ /* 0x000fe20000100800 */
[----:B-1----:R-:W-:-:S03]  /*15660*/  IADD3 R26, P5, R24, R3, RZ ;  /* 0x00000003181a7210 */ /* 0x002fc60007fbe0ff */
[----:B------:R0:W-:Y:S04]  /*15670*/  STL [R1+0x4434], R11 ;  /* 0x0044340b01007387 */ /* 0x0001e80000100800 */
[----:B0-----:R-:W2:Y:S01]  /*15680*/  LDL.LU R11, [R1+0x370] ;  /* 0x00037000010b7983 */ /* 0x001ea20000300800 */
[----:B------:R-:W-:Y:S01]  /*15690*/  IMAD.X R25, R18, 0x1, R8, P6 ;  /* 0x0000000112197824 */ /* 0x000fe200030e0608 */
[----:B------:R-:W-:Y:S02]  /*156a0*/  IADD3 R24, P6, R24, R28, RZ ;  /* 0x0000001c18187210 */ /* 0x000fe40007fde0ff */
[----:B------:R0:W-:Y:S01]  /*156b0*/  STL [R1+0x4440], R26 ;  /* 0x0044401a01007387 */ /* 0x0001e20000100800 */
[----:B------:R-:W-:-:S03]  /*156c0*/  IMAD.X R18, R18, 0x1, R9, P0 ;  /* 0x0000000112127824 */ /* 0x000fc600000e0609 */
[----:B------:R1:W-:Y:S04]  /*156d0*/  STL [R1+0x4438], R25 ;  /* 0x0044381901007387 */ /* 0x0003e80000100800 */
[----:B------:R1:W-:Y:S01]  /*156e0*/  STL [R1+0x442c], R24 ;  /* 0x00442c1801007387 */ /* 0x0003e20000100800 */
[----:B------:R-:W-:Y:S01]  /*156f0*/  SHF.R.S32.HI R7, RZ, 0x1f, R0 ;  /* 0x0000001fff077819 */ /* 0x000fe20000011400 */
[----:B------:R-:W-:Y:S01]  /*15700*/  UIMAD UR5, UR5, 0x69, URZ ;  /* 0x00000069050578a4 */ /* 0x000fe2000f8e023f */
[----:B0-----:R-:W0:Y:S01]  /*15710*/  LDC R26, c[0x0][0x230] ;  /* 0x00008c00ff1a7b82 */ /* 0x001e220000000800 */
[----:B-1----:R-:W-:Y:S01]  /*15720*/  IADD3 R25, P0, R23, R3, RZ ;  /* 0x0000000317197210 */ /* 0x002fe20007f1e0ff */
[----:B------:R1:W-:Y:S01]  /*15730*/  STL [R1+0x4424], R18 ;  /* 0x0044241201007387 */ /* 0x0003e20000100800 */
[----:B------:R-:W-:-:S03]  /*15740*/  IMAD.X R24, R17, 0x1, R8, P1 ;  /* 0x0000000111187824 */ /* 0x000fc600008e0608 */
[----:B-1----:R-:W2:Y:S04]  /*15750*/  LDL.LU R18, [R1+0x374] ;  /* 0x0003740001127983 */ /* 0x002ea80000300800 */
[----:B------:R1:W-:Y:S04]  /*15760*/  STL [R1+0x4430], R25 ;  /* 0x0044301901007387 */ /* 0x0003e80000100800 */
[----:B------:R1:W-:Y:S02]  /*15770*/  STL [R1+0x4428], R24 ;  /* 0x0044281801007387 */ /* 0x0003e40000100800 */
[----:B-1----:R-:W-:Y:S01]  /*15780*/  IADD3 R25, P1, R23, R28, RZ ;  /* 0x0000001c17197210 */ /* 0x002fe20007f3e0ff */
[----:B------:R-:W-:-:S04]  /*15790*/  IMAD.X R24, R17, 0x1, R9, P2 ;  /* 0x0000000111187824 */ /* 0x000fc800010e0609 */
[----:B------:R-:W-:Y:S04]  /*157a0*/  STL [R1+0x441c], R25 ;  /* 0x00441c1901007387 */ /* 0x000fe80000100800 */
[----:B------:R-:W2:Y:S04]  /*157b0*/  LDL.LU R17, [R1+0x378] ;  /* 0x0003780001117983 */ /* 0x000ea80000300800 */
[----:B------:R1:W-:Y:S01]  /*157c0*/  STL [R1+0x4414], R24 ;  /* 0x0044141801007387 */ /* 0x0003e20000100800 */
[----:B----4-:R-:W-:-:S05]  /*157d0*/  IADD3 R23, P2, R22, R3, RZ ;  /* 0x0000000316177210 */ /* 0x010fca0007f5e0ff */
[----:B------:R4:W-:Y:S01]  /*157e0*/  STL [R1+0x4420], R23 ;  /* 0x0044201701007387 */ /* 0x0009e20000100800 */
[----:B-1----:R-:W-:Y:S01]  /*157f0*/  IMAD.X R24, R16, 0x1, R8, P3 ;  /* 0x0000000110187824 */ /* 0x002fe200018e0608 */
[----:B----4-:R-:W-:Y:S01]  /*15800*/  IADD3 R23, P3, R22, R28, RZ ;  /* 0x0000001c16177210 */ /* 0x010fe20007f7e0ff */
[----:B------:R-:W-:-:S03]  /*15810*/  IMAD.X R22, R16, 0x1, R9, P4 ;  /* 0x0000000110167824 */ /* 0x000fc600020e0609 */
[----:B------:R-:W-:Y:S04]  /*15820*/  STL [R1+0x4418], R24 ;  /* 0x0044181801007387 */ /* 0x000fe80000100800 */
[----:B------:R-:W4:Y:S04]  /*15830*/  LDL.LU R16, [R1+0x37c] ;  /* 0x00037c0001107983 */ /* 0x000f280000300800 */
[----:B------:R3:W-:Y:S04]  /*15840*/  STL [R1+0x440c], R23 ;  /* 0x00440c1701007387 */ /* 0x0007e80000100800 */
[----:B------:R1:W-:Y:S01]  /*15850*/  STL [R1+0x4404], R22 ;  /* 0x0044041601007387 */ /* 0x0003e20000100800 */
[----:B---3--:R-:W-:-:S05]  /*15860*/  IADD3 R23, P4, R21, R3, RZ ;  /* 0x0000000315177210 */ /* 0x008fca0007f9e0ff */
[----:B------:R-:W-:Y:S01]  /*15870*/  STL [R1+0x4410], R23 ;  /* 0x0044101701007387 */ /* 0x000fe20000100800 */
[C---:B-1----:R-:W-:Y:S01]  /*15880*/  IMAD.X R22, R20.reuse, 0x1, R8, P5 ;  /* 0x0000000114167824 */ /* 0x042fe200028e0608 */
[----:B------:R-:W-:Y:S01]  /*15890*/  IADD3 R21, P5, R21, R28, RZ ;  /* 0x0000001c15157210 */ /* 0x000fe20007fbe0ff */
[----:B------:R-:W-:-:S03]  /*158a0*/  IMAD.X R20, R20, 0x1, R9, P6 ;  /* 0x0000000114147824 */ /* 0x000fc600030e0609 */
[----:B------:R1:W-:Y:S04]  /*158b0*/  STL [R1+0x4408], R22 ;  /* 0x0044081601007387 */ /* 0x0003e80000100800 */
[----:B------:R5:W-:Y:S01]  /*158c0*/  STL [R1+0x43fc], R21 ;  /* 0x0043fc1501007387 */ /* 0x000be20000100800 */
[----:B-1----:R-:W-:-:S03]  /*158d0*/  IADD3 R22, P6, R15, R3, RZ ;  /* 0x000000030f167210 */ /* 0x002fc60007fde0ff */
[----:B------:R1:W-:Y:S04]  /*158e0*/  STL [R1+0x43f4], R20 ;  /* 0x0043f41401007387 */ /* 0x0003e80000100800 */
[----:B------:R-:W-:Y:S01]  /*158f0*/  STL [R1+0x4400], R22 ;  /* 0x0044001601007387 */ /* 0x000fe20000100800 */
[C---:B-----5:R-:W-:Y:S01]  /*15900*/  IMAD.X R21, R14.reuse, 0x1, R8, P0 ;  /* 0x000000010e157824 */ /* 0x060fe200000e0608 */
[----:B-1----:R-:W-:Y:S01]  /*15910*/  IADD3 R20, P0, R15, R28, RZ ;  /* 0x0000001c0f147210 */ /* 0x002fe20007f1e0ff */
[----:B------:R-:W-:Y:S01]  /*15920*/  IMAD.X R14, R14, 0x1, R9, P1 ;  /* 0x000000010e0e7824 */ /* 0x000fe200008e0609 */
[----:B------:R-:W3:Y:S04]  /*15930*/  LDL.LU R15, [R1+0x384] ;  /* 0x00038400010f7983 */ /* 0x000ee80000300800 */
[----:B------:R-:W-:Y:S04]  /*15940*/  STL [R1+0x43f8], R21 ;  /* 0x0043f81501007387 */ /* 0x000fe80000100800 */
[----:B------:R-:W-:Y:S04]  /*15950*/  STL [R1+0x43ec], R20 ;  /* 0x0043ec1401007387 */ /* 0x000fe80000100800 */
[----:B------:R1:W-:Y:S04]  /*15960*/  STL [R1+0x43e4], R14 ;  /* 0x0043e40e01007387 */ /* 0x0003e80000100800 */
[----:B-1----:R-:W5:Y:S01]  /*15970*/  LDL.LU R14, [R1+0x388] ;  /* 0x00038800010e7983 */ /* 0x002f620000300800 */
[----:B--2---:R-:W-:-:S05]  /*15980*/  IADD3 R21, P1, R19, R3, RZ ;  /* 0x0000000313157210 */ /* 0x004fca0007f3e0ff */
[----:B------:R1:W-:Y:S01]  /*15990*/  STL [R1+0x43f0], R21 ;  /* 0x0043f01501007387 */ /* 0x0003e20000100800 */
[----:B------:R-:W-:Y:S01]  /*159a0*/  IMAD.X R20, R13, 0x1, R8, P2 ;  /* 0x000000010d147824 */ /* 0x000fe200010e0608 */
[----:B-1----:R-:W-:-:S04]  /*159b0*/  IADD3 R21, P2, R19, R28, RZ ;  /* 0x0000001c13157210 */ /* 0x002fc80007f5e0ff */
[----:B------:R1:W-:Y:S04]  /*159c0*/  STL [R1+0x43e8], R20 ;  /* 0x0043e81401007387 */ /* 0x0003e80000100800 */
[----:B------:R-:W-:Y:S01]  /*159d0*/  STL [R1+0x43dc], R21 ;  /* 0x0043dc1501007387 */ /* 0x000fe20000100800 */
[--C-:B-1----:R-:W-:Y:S01]  /*159e0*/  IMAD.X R20, R13, 0x1, R9.reuse, P3 ;  /* 0x000000010d147824 */ /* 0x102fe200018e0609 */
[C---:B------:R-:W-:Y:S02]  /*159f0*/  IADD3 R19, P3, R12.reuse, R3, RZ ;  /* 0x000000030c137210 */ /* 0x040fe40007f7e0ff */
[----:B------:R-:W2:Y:S04]  /*15a00*/  LDL.LU R13, [R1+0x38c] ;  /* 0x00038c00010d7983 */ /* 0x000ea80000300800 */
[----:B------:R1:W-:Y:S04]  /*15a10*/  STL [R1+0x43d4], R20 ;  /* 0x0043d41401007387 */ /* 0x0003e80000100800 */
[----:B------:R0:W-:Y:S01]  /*15a20*/  STL [R1+0x43e0], R19 ;  /* 0x0043e01301007387 */ /* 0x0001e20000100800 */
[C---:B-1----:R-:W-:Y:S01]  /*15a30*/  IMAD.X R20, R11.reuse, 0x1, R8, P4 ;  /* 0x000000010b147824 */ /* 0x042fe200020e0608 */
[----:B0-----:R-:W-:Y:S01]  /*15a40*/  IADD3 R19, P4, R12, R28, RZ ;  /* 0x0000001c0c137210 */ /* 0x001fe20007f9e0ff */
[----:B------:R-:W-:-:S03]  /*15a50*/  IMAD.X R11, R11, 0x1, R9, P5 ;  /* 0x000000010b0b7824 */ /* 0x000fc600028e0609 */
[----:B------:R0:W-:Y:S04]  /*15a60*/  STL [R1+0x43d8], R20 ;  /* 0x0043d81401007387 */ /* 0x0001e80000100800 */
[----:B------:R-:W2:Y:S04]  /*15a70*/  LDL.LU R12, [R1+0x390] ;  /* 0x00039000010c7983 */ /* 0x000ea80000300800 */
[----:B------:R-:W-:Y:S01]  /*15a80*/  STL [R1+0x43cc], R19 ;  /* 0x0043cc1301007387 */ /* 0x000fe20000100800 */
[----:B0-----:R-:W-:-:S03]  /*15a90*/  IADD3 R20, P5, R0, R3, RZ ;  /* 0x0000000300147210 */ /* 0x001fc60007fbe0ff */
[----:B------:R0:W-:Y:S04]  /*15aa0*/  STL [R1+0x43c4], R11 ;  /* 0x0043c40b01007387 */ /* 0x0001e80000100800 */
[----:B0-----:R-:W2:Y:S01]  /*15ab0*/  LDL.LU R11, [R1+0x394] ;  /* 0x00039400010b7983 */ /* 0x001ea20000300800 */
[--C-:B------:R-:W-:Y:S01]  /*15ac0*/  IMAD.X R19, R18, 0x1, R8.reuse, P6 ;  /* 0x0000000112137824 */ /* 0x100fe200030e0608 */
[-C--:B------:R-:W-:Y:S01]  /*15ad0*/  IADD3 R0, P6, R0, R28.reuse, RZ ;  /* 0x0000001c00007210 */ /* 0x080fe20007fde0ff */
[--C-:B------:R-:W-:Y:S01]  /*15ae0*/  IMAD.X R18, R18, 0x1, R9.reuse, P0 ;  /* 0x0000000112127824 */ /* 0x100fe200000e0609 */
[----:B------:R-:W-:Y:S04]  /*15af0*/  STL [R1+0x43d0], R20 ;  /* 0x0043d01401007387 */ /* 0x000fe80000100800 */
[----:B------:R0:W-:Y:S04]  /*15b00*/  STL [R1+0x43c8], R19 ;  /* 0x0043c81301007387 */ /* 0x0001e80000100800 */
[----:B------:R1:W-:Y:S04]  /*15b10*/  STL [R1+0x43bc], R0 ;  /* 0x0043bc0001007387 */ /* 0x0003e80000100800 */
[----:B------:R1:W-:Y:S01]  /*15b20*/  STL [R1+0x43b4], R18 ;  /* 0x0043b41201007387 */ /* 0x0003e20000100800 */
[C---:B0-----:R-:W-:Y:S01]  /*15b30*/  IADD3 R19, P0, R2.reuse, R3, RZ ;  /* 0x0000000302137210 */ /* 0x041fe20007f1e0ff */
[C---:B-1----:R-:W-:Y:S01]  /*15b40*/  IMAD.X R0, R17.reuse, 0x1, R8, P1 ;  /* 0x0000000111007824 */ /* 0x042fe200008e0608 */
[----:B------:R-:W-:Y:S01]  /*15b50*/  IADD3 R18, P1, R2, R28, RZ ;  /* 0x0000001c02127210 */ /* 0x000fe20007f3e0ff */
[----:B------:R-:W-:-:S02]  /*15b60*/  IMAD.X R2, R17, 0x1, R9, P2 ;  /* 0x0000000111027824 */ /* 0x000fc400010e0609 */
[----:B------:R-:W-:Y:S04]  /*15b70*/  STL [R1+0x43c0], R19 ;  /* 0x0043c01301007387 */ /* 0x000fe80000100800 */
[----:B------:R0:W-:Y:S04]  /*15b80*/  STL [R1+0x43b8], R0 ;  /* 0x0043b80001007387 */ /* 0x0001e80000100800 */
[----:B------:R-:W-:Y:S04]  /*15b90*/  STL [R1+0x43ac], R18 ;  /* 0x0043ac1201007387 */ /* 0x000fe80000100800 */
[----:B------:R1:W-:Y:S01]  /*15ba0*/  STL [R1+0x43a4], R2 ;  /* 0x0043a40201007387 */ /* 0x0003e20000100800 */
[----:B0-----:R-:W-:-:S05]  /*15bb0*/  IADD3 R0, P2, R4, R3, RZ ;  /* 0x0000000304007210 */ /* 0x001fca0007f5e0ff */
[----:B------:R0:W-:Y:S01]  /*15bc0*/  STL [R1+0x43b0], R0 ;  /* 0x0043b00001007387 */ /* 0x0001e20000100800 */
[--C-:B----4-:R-:W-:Y:S01]  /*15bd0*/  IMAD.X R17, R16, 0x1, R8.reuse, P3 ;  /* 0x0000000110117824 */ /* 0x110fe200018e0608 */
[----:B-1----:R-:W-:Y:S01]  /*15be0*/  IADD3 R2, P3, R4, R28, RZ ;  /* 0x0000001c04027210 */ /* 0x002fe20007f7e0ff */
[----:B0-----:R-:W-:Y:S01]  /*15bf0*/  IMAD.X R0, R16, 0x1, R9, P4 ;  /* 0x0000000110007824 */ /* 0x001fe200020e0609 */
[----:B------:R-:W-:Y:S02]  /*15c00*/  IADD3 R4, P4, R5, R3, RZ ;  /* 0x0000000305047210 */ /* 0x000fe40007f9e0ff */
[----:B------:R-:W-:Y:S04]  /*15c10*/  STL [R1+0x43a8], R17 ;  /* 0x0043a81101007387 */ /* 0x000fe80000100800 */
[----:B------:R0:W-:Y:S04]  /*15c20*/  STL [R1+0x439c], R2 ;  /* 0x00439c0201007387 */ /* 0x0001e80000100800 */
[----:B------:R-:W-:Y:S01]  /*15c30*/  STL [R1+0x4394], R0 ;  /* 0x0043940001007387 */ /* 0x000fe20000100800 */
[----:B0-----:R-:W-:-:S03]  /*15c40*/  IMAD.X R2, R7, 0x1, R8, P5 ;  /* 0x0000000107027824 */ /* 0x001fc600028e0608 */
[----:B------:R0:W-:Y:S04]  /*15c50*/  STL [R1+0x43a0], R4 ;  /* 0x0043a00401007387 */ /* 0x0001e80000100800 */
[----:B------:R-:W-:Y:S01]  /*15c60*/  STL [R1+0x4398], R2 ;  /* 0x0043980201007387 */ /* 0x000fe20000100800 */
[----:B0-----:R-:W-:-:S03]  /*15c70*/  IMAD.X R4, R7, 0x1, R9, P6 ;  /* 0x0000000107047824 */ /* 0x001fc600030e0609 */
[----:B------:R-:W4:Y:S01]  /*15c80*/  LDL.LU R7, [R1+0x50cc] ;  /* 0x0050cc0001077983 */ /* 0x000f220000300800 */
[----:B------:R-:W-:-:S05]  /*15c90*/  IADD3 R0, P5, R5, R28, RZ ;  /* 0x0000001c05007210 */ /* 0x000fca0007fbe0ff */
[----:B------:R0:W-:Y:S04]  /*15ca0*/  STL [R1+0x438c], R0 ;  /* 0x00438c0001007387 */ /* 0x0001e80000100800 */
[----:B------:R1:W-:Y:S01]  /*15cb0*/  STL [R1+0x4384], R4 ;  /* 0x0043840401007387 */ /* 0x0003e20000100800 */
[----:B0-----:R-:W-:-:S05]  /*15cc0*/  IADD3 R0, P6, R10, R3, RZ ;  /* 0x000000030a007210 */ /* 0x001fca0007fde0ff */
[----:B------:R0:W-:Y:S01]  /*15cd0*/  STL [R1+0x4390], R0 ;  /* 0x0043900001007387 */ /* 0x0001e20000100800 */
[C---:B---3--:R-:W-:Y:S01]  /*15ce0*/  IMAD.X R2, R15.reuse, 0x1, R8, P0 ;  /* 0x000000010f027824 */ /* 0x048fe200000e0608 */
[----:B-1----:R-:W-:Y:S01]  /*15cf0*/  IADD3 R4, P0, R10, R28, RZ ;  /* 0x0000001c0a047210 */ /* 0x002fe20007f1e0ff */
[----:B0-----:R-:W-:-:S03]  /*15d00*/  IMAD.X R0, R15, 0x1, R9, P1 ;  /* 0x000000010f007824 */ /* 0x001fc600008e0609 */
[----:B------:R0:W-:Y:S04]  /*15d10*/  STL [R1+0x4388], R2 ;  /* 0x0043880201007387 */ /* 0x0001e80000100800 */
[----:B------:R5:W-:Y:S04]  /*15d20*/  STL [R1+0x437c], R4 ;  /* 0x00437c0401007387 */ /* 0x000be80000100800 */
[----:B------:R1:W-:Y:S01]  /*15d30*/  STL [R1+0x4374], R0 ;  /* 0x0043740001007387 */ /* 0x0003e20000100800 */
[----:B0-----:R-:W-:Y:S01]  /*15d40*/  IADD3 R2, P1, R6, R3, RZ ;  /* 0x0000000306027210 */ /* 0x001fe20007f3e0ff */
[----:B-----5:R-:W-:Y:S01]  /*15d50*/  IMAD.X R4, R14, 0x1, R8, P2 ;  /* 0x000000010e047824 */ /* 0x020fe200010e0608 */
[----:B-1----:R-:W-:-:S03]  /*15d60*/  IADD3 R0, P2, R6, R28, RZ ;  /* 0x0000001c06007210 */ /* 0x002fc60007f5e0ff */
[----:B------:R0:W-:Y:S04]  /*15d70*/  STL [R1+0x4380], R2 ;  /* 0x0043800201007387 */ /* 0x0001e80000100800 */
[----:B------:R-:W-:Y:S04]  /*15d80*/  STL [R1+0x4378], R4 ;  /* 0x0043780401007387 */ /* 0x000fe80000100800 */
[----:B------:R2:W-:Y:S01]  /*15d90*/  STL [R1+0x4370], R0 ;  /* 0x0043700001007387 */ /* 0x0005e20000100800 */
[----:B0-----:R-:W-:-:S05]  /*15da0*/  IMAD.X R2, R14, 0x1, R9, P3 ;  /* 0x000000010e027824 */ /* 0x001fca00018e0609 */
[----:B------:R0:W-:Y:S01]  /*15db0*/  STL [R1+0x436c], R2 ;  /* 0x00436c0201007387 */ /* 0x0001e20000100800 */
[----:B--2---:R-:W-:Y:S01]  /*15dc0*/  IMAD.X R0, R13, 0x1, R8, P4 ;  /* 0x000000010d007824 */ /* 0x004fe200020e0608 */
[C---:B----4-:R-:W-:Y:S02]  /*15dd0*/  IADD3 R3, P3, R7.reuse, R3, RZ ;  /* 0x0000000307037210 */ /* 0x050fe40007f7e0ff */
[----:B0-----:R-:W-:-:S03]  /*15de0*/  IADD3 R2, P4, R7, R28, RZ ;  /* 0x0000001c07027210 */ /* 0x001fc60007f9e0ff */
[----:B------:R0:W-:Y:S04]  /*15df0*/  STL [R1+0x4368], R3 ;  /* 0x0043680301007387 */ /* 0x0001e80000100800 */
[----:B------:R1:W-:Y:S01]  /*15e00*/  STL [R1+0x4364], R0 ;  /* 0x0043640001007387 */ /* 0x0003e20000100800 */
[----:B------:R-:W-:-:S03]  /*15e10*/  SHF.R.S32.HI R7, RZ, 0x1f, R7 ;  /* 0x0000001fff077819 */ /* 0x000fc60000011407 */
[----:B------:R2:W-:Y:S01]  /*15e20*/  STL [R1+0x4360], R2 ;  /* 0x0043600201007387 */ /* 0x0005e20000100800 */
[C---:B0-----:R-:W-:Y:S02]  /*15e30*/  IMAD.X R3, R12.reuse, 0x1, R8, P6 ;  /* 0x000000010c037824 */ /* 0x041fe400030e0608 */
[--C-:B-1----:R-:W-:Y:S02]  /*15e40*/  IMAD.X R0, R13, 0x1, R9.reuse, P5 ;  /* 0x000000010d007824 */ /* 0x102fe400028e0609 */
[----:B--2---:R-:W-:-:S03]  /*15e50*/  IMAD.X R2, R12, 0x1, R9, P0 ;  /* 0x000000010c027824 */ /* 0x004fc600000e0609 */
[----:B------:R0:W-:Y:S04]  /*15e60*/  STL [R1+0x434c], R0 ;  /* 0x00434c0001007387 */ /* 0x0001e80000100800 */
[----:B------:R1:W-:Y:S01]  /*15e70*/  STL [R1+0x4350], R3 ;  /* 0x0043500301007387 */ /* 0x0003e20000100800 */
[----:B0-----:R-:W-:-:S03]  /*15e80*/  IMAD.X R0, R11, 0x1, R8, P1 ;  /* 0x000000010b007824 */ /* 0x001fc600008e0608 */
[----:B------:R0:W-:Y:S01]  /*15e90*/  STL [R1+0x4354], R2 ;  /* 0x0043540201007387 */ /* 0x0001e20000100800 */
[----:B-1----:R-:W-:-:S03]  /*15ea0*/  IMAD.X R3, R11, 0x1, R9, P2 ;  /* 0x000000010b037824 */ /* 0x002fc600010e0609 */
[----:B------:R1:W-:Y:S01]  /*15eb0*/  STL [R1+0x4358], R0 ;  /* 0x0043580001007387 */ /* 0x0003e20000100800 */
[----:B0-----:R-:W-:-:S03]  /*15ec0*/  IMAD.X R2, R7, 0x1, R8, P3 ;  /* 0x0000000107027824 */ /* 0x001fc600018e0608 */
[----:B------:R0:W-:Y:S01]  /*15ed0*/  STL [R1+0x435c], R3 ;  /* 0x00435c0301007387 */ /* 0x0001e20000100800 */
[----:B-1----:R-:W-:-:S03]  /*15ee0*/  IMAD.X R0, R7, 0x1, R9, P4 ;  /* 0x0000000107007824 */ /* 0x002fc600020e0609 */
[----:B------:R-:W2:Y:S04]  /*15ef0*/  LDL.LU R18, [R1+0x3b4] ;  /* 0x0003b40001127983 */ /* 0x000ea80000300800 */
[----:B------:R1:W-:Y:S04]  /*15f00*/  STL [R1+0x4348], R2 ;  /* 0x0043480201007387 */ /* 0x0003e80000100800 */
[----:B------:R-:W3:Y:S04]  /*15f10*/  LDL.LU R17, [R1+0x3b0] ;  /* 0x0003b00001117983 */ /* 0x000ee80000300800 */
[----:B------:R4:W-:Y:S04]  /*15f20*/  STL [R1+0x2384], R0 ;  /* 0x0023840001007387 */ /* 0x0009e80000100800 */
[----:B------:R-:W5:Y:S04]  /*15f30*/  LDL.LU R16, [R1+0x3ac] ;  /* 0x0003ac0001107983 */ /* 0x000f680000300800 */
[----:B------:R-:W4:Y:S04]  /*15f40*/  LDL.LU R15, [R1+0x3a8] ;  /* 0x0003a800010f7983 */ /* 0x000f280000300800 */
[----:B------:R-:W4:Y:S04]  /*15f50*/  LDL.LU R14, [R1+0x3a4] ;  /* 0x0003a400010e7983 */ /* 0x000f280000300800 */
[----:B------:R-:W0:Y:S04]  /*15f60*/  LDL.LU R13, [R1+0x3a0] ;  /* 0x0003a000010d7983 */ /* 0x000e280000300800 */
[----:B------:R-:W1:Y:S04]  /*15f70*/  LDL.LU R12, [R1+0x39c] ;  /* 0x00039c00010c7983 */ /* 0x000e680000300800 */
[----:B------:R-:W4:Y:S01]  /*15f80*/  LDL.LU R11, [R1+0x398] ;  /* 0x00039800010b7983 */ /* 0x000f220000300800 */
[----:B--2---:R-:W-:-:S02]  /*15f90*/  IMAD R8, R18, UR56, RZ ;  /* 0x0000003812087c24 */ /* 0x004fc4000f8e02ff */
[----:B---3--:R-:W-:Y:S02]  /*15fa0*/  IMAD R7, R17, UR56, RZ ;  /* 0x0000003811077c24 */ /* 0x008fe4000f8e02ff */
[----:B-----5:R-:W-:Y:S01]  /*15fb0*/  IMAD R6, R16, UR56, RZ ;  /* 0x0000003810067c24 */ /* 0x020fe2000f8e02ff */
[----:B------:R-:W-:Y:S01]  /*15fc0*/  IADD3 R16, P4, R8, UR34, RZ ;  /* 0x0000002208107c10 */ /* 0x000fe2000ff9e0ff */
[----:B----4-:R-:W-:Y:S01]  /*15fd0*/  IMAD R5, R15, UR56, RZ ;  /* 0x000000380f057c24 */ /* 0x010fe2000f8e02ff */
[----:B------:R-:W-:Y:S01]  /*15fe0*/  IADD3 R18, P5, R7, UR34, RZ ;  /* 0x0000002207127c10 */ /* 0x000fe2000ffbe0ff */
[----:B------:R-:W-:Y:S01]  /*15ff0*/  IMAD R4, R14, UR56, RZ ;  /* 0x000000380e047c24 */ /* 0x000fe2000f8e02ff */
[----:B------:R-:W-:Y:S01]  /*16000*/  IADD3 R19, P3, R6, UR34, RZ ;  /* 0x0000002206137c10 */ /* 0x000fe2000ff7e0ff */
[----:B0-----:R-:W-:Y:S01]  /*16010*/  IMAD R3, R13, UR56, RZ ;  /* 0x000000380d037c24 */ /* 0x001fe2000f8e02ff */
[----:B------:R-:W-:Y:S01]  /*16020*/  IADD3 R20, P2, R5, UR34, RZ ;  /* 0x0000002205147c10 */ /* 0x000fe2000ff5e0ff */
[----:B-1----:R-:W-:Y:S01]  /*16030*/  IMAD R2, R12, UR56, RZ ;  /* 0x000000380c027c24 */ /* 0x002fe2000f8e02ff */
[----:B------:R-:W-:Y:S01]  /*16040*/  IADD3 R21, P1, R4, UR34, RZ ;  /* 0x0000002204157c10 */ /* 0x000fe2000ff3e0ff */
[----:B------:R-:W-:Y:S01]  /*16050*/  STL [R1+0x1d40], R16 ;  /* 0x001d401001007387 */ /* 0x000fe20000100800 */
[----:B------:R-:W-:Y:S01]  /*16060*/  IADD3 R22, P0, R3, UR34, RZ ;  /* 0x0000002203167c10 */ /* 0x000fe2000ff1e0ff */
[----:B------:R-:W-:Y:S01]  /*16070*/  IMAD R0, R11, UR56, RZ ;  /* 0x000000380b007c24 */ /* 0x000fe2000f8e02ff */
[----:B------:R-:W-:Y:S01]  /*16080*/  LEA.HI.X.SX32 R9, R8, UR35, 0x1, P4 ;  /* 0x0000002308097c11 */ /* 0x000fe2000a0f0eff */
[----:B------:R-:W-:Y:S01]  /*16090*/  STL [R1+0x1d48], R18 ;  /* 0x001d481201007387 */ /* 0x000fe20000100800 */
[----:B------:R-:W-:Y:S01]  /*160a0*/  IADD3 R23, P4, R2, UR34, RZ ;  /* 0x0000002202177c10 */ /* 0x000fe2000ff9e0ff */
[----:B------:R-:W-:Y:S01]  /*160b0*/  UIMAD UR7, UR7, 0x67, URZ ;  /* 0x00000067070778a4 */ /* 0x000fe2000f8e023f */
[----:B------:R-:W-:Y:S01]  /*160c0*/  LEA.HI.X.SX32 R10, R7, UR35, 0x1, P5 ;  /* 0x00000023070a7c11 */ /* 0x000fe2000a8f0eff */
[----:B------:R-:W-:Y:S01]  /*160d0*/  STL [R1+0x1d50], R19 ;  /* 0x001d501301007387 */ /* 0x000fe20000100800 */
[----:B------:R-:W-:Y:S01]  /*160e0*/  IADD3 R24, P5, R0, UR34, RZ ;  /* 0x0000002200187c10 */ /* 0x000fe2000ffbe0ff */
[----:B------:R-:W-:-:S02]  /*160f0*/  UIMAD UR34, UR13, 0x7f, URZ ;  /* 0x0000007f0d2278a4 */ /* 0x000fc4000f8e023f */
[----:B------:R-:W-:Y:S01]  /*16100*/  STL [R1+0x1d58], R20 ;  /* 0x001d581401007387 */ /* 0x000fe20000100800 */
[----:B------:R-:W-:Y:S01]  /*16110*/  LEA.HI.X.SX32 R11, R6, UR35, 0x1, P3 ;  /* 0x00000023060b7c11 */ /* 0x000fe200098f0eff */
[----:B------:R-:W-:Y:S02]  /*16120*/  UIMAD UR8, UR8, 0x66, URZ ;  /* 0x00000066080878a4 */ /* 0x000fe4000f8e023f */
[----:B------:R-:W-:Y:S01]  /*16130*/  STL [R1+0x1d60], R21 ;  /* 0x001d601501007387 */ /* 0x000fe20000100800 */
[----:B------:R-:W-:Y:S01]  /*16140*/  LEA.HI.X.SX32 R12, R5, UR35, 0x1, P2 ;  /* 0x00000023050c7c11 */ /* 0x000fe200090f0eff */
[----:B------:R-:W-:Y:S02]  /*16150*/  UIMAD UR9, UR9, 0x65, URZ ;  /* 0x00000065090978a4 */ /* 0x000fe4000f8e023f */
[----:B------:R-:W-:Y:S01]  /*16160*/  STL [R1+0x1d68], R22 ;  /* 0x001d681601007387 */ /* 0x000fe20000100800 */
[----:B------:R-:W-:Y:S01]  /*16170*/  LEA.HI.X.SX32 R13, R4, UR35, 0x1, P1 ;  /* 0x00000023040d7c11 */ /* 0x000fe200088f0eff */
        /* <DEDUP_REMOVED lines=11> */
[----:B------:R-:W-:Y:S01]  /*16230*/  IADD3 R0, P6, R24, UR34, RZ ;  /* 0x0000002218007c10 */ /* 0x000fe2000ffde0ff */
[----:B------:R-:W-:Y:S02]  /*16240*/  UIMAD UR15, UR15, 0x60, URZ ;  /* 0x000000600f0f78a4 */ /* 0x000fe4000f8e023f */
[----:B------:R-:W-:Y:S01]  /*16250*/  STL [R1+0x1d4c], R11 ;  /* 0x001d4c0b01007387 */ /* 0x000fe20000100800 */
[----:B------:R-:W-:Y:S02]  /*16260*/  UIMAD UR16, UR16, 0x5f, URZ ;  /* 0x0000005f101078a4 */ /* 0x000fe4000f8e023f */
[----:B------:R-:W-:Y:S01]  /*16270*/  UIMAD UR17, UR17, 0x5e, URZ ;  /* 0x0000005e111178a4 */ /* 0x000fe2000f8e023f */
[----:B------:R-:W-:Y:S01]  /*16280*/  STL [R1+0x1d54], R12 ;  /* 0x001d540c01007387 */ /* 0x000fe20000100800 */
[----:B------:R-:W-:Y:S02]  /*16290*/  UIMAD UR18, UR18, 0x5d, URZ ;  /* 0x0000005d121278a4 */ /* 0x000fe4000f8e023f */
[----:B------:R-:W-:Y:S01]  /*162a0*/  UIMAD UR19, UR19, 0x5c, URZ ;  /* 0x0000005c131378a4 */ /* 0x000fe2000f8e023f */
[----:B------:R-:W-:Y:S01]  /*162b0*/  STL [R1+0x1d5c], R13 ;  /* 0x001d5c0d01007387 */ /* 0x000fe20000100800 */
[----:B------:R-:W-:-:S02]  /*162c0*/  UIMAD UR20, UR20, 0x5b, URZ ;  /* 0x0000005b141478a4 */ /* 0x000fc4000f8e023f */
[----:B------:R-:W-:Y:S01]  /*162d0*/  UIMAD UR21, UR21, 0x5a, URZ ;  /* 0x0000005a151578a4 */ /* 0x000fe2000f8e023f */
        /* <DEDUP_REMOVED lines=9> */
[----:B------:R0:W-:Y:S01]  /*16370*/  STL [R1+0x238c], R0 ;  /* 0x00238c0001007387 */ /* 0x0001e20000100800 */
[----:B------:R-:W-:Y:S01]  /*16380*/  IADD3 R2, P4, R22, UR34, RZ ;  /* 0x0000002216027c10 */ /* 0x000fe2000ff9e0ff */
[----:B------:R-:W-:Y:S02]  /*16390*/  USHF.R.S32.HI UR35, URZ, 0x1f, UR34 ;  /* 0x0000001f3f237899 */ /* 0x000fe40008011422 */
[----:B------:R-:W-:Y:S01]  /*163a0*/  IADD3 R3, P3, R21, UR34, RZ ;  /* 0x0000002215037c10 */ /* 0x000fe2000ff7e0ff */
[----:B------:R-:W-:Y:S02]  /*163b0*/  UIMAD UR30, UR30, 0x53, URZ ;  /* 0x000000531e1e78a4 */ /* 0x000fe4000f8e023f */
[----:B------:R-:W-:Y:S02]  /*163c0*/  UIMAD UR31, UR31, 0x52, URZ ;  /* 0x000000521f1f78a4 */ /* 0x000fe4000f8e023f */
[----:B------:R-:W-:Y:S01]  /*163d0*/  UIMAD UR32, UR32, 0x51, URZ ;  /* 0x00000051202078a4 */ /* 0x000fe2000f8e023f */
[----:B0-----:R-:W-:Y:S01]  /*163e0*/  IADD3 R0, P5, R23, UR34, RZ ;  /* 0x0000002217007c10 */ /* 0x001fe2000ffbe0ff */
[----:B------:R-:W-:-:S02]  /*163f0*/  UIMAD UR33, UR33, 0x50, URZ ;  /* 0x00000050212178a4 */ /* 0x000fc4000f8e023f */
[----:B------:R-:W-:Y:S02]  /*16400*/  UIMAD UR36, UR36, 0x4f, URZ ;  /* 0x0000004f242478a4 */ /* 0x000fe4000f8e023f */
[----:B------:R0:W-:Y:S01]  /*16410*/  STL [R1+0x2394], R0 ;  /* 0x0023940001007387 */ /* 0x0001e20000100800 */
[----:B------:R-:W-:Y:S02]  /*16420*/  UIMAD UR37, UR37, 0x4e, URZ ;  /* 0x0000004e252578a4 */ /* 0x000fe4000f8e023f */
[----:B------:R-:W-:Y:S01]  /*16430*/  UIMAD UR38, UR38, 0x4d, URZ ;  /* 0x0000004d262678a4 */ /* 0x000fe2000f8e023f */
[----:B------:R1:W-:Y:S01]  /*16440*/  STL [R1+0x239c], R2 ;  /* 0x00239c0201007387 */ /* 0x0003e20000100800 */
[----:B------:R-:W-:Y:S02]  /*16450*/  UIMAD UR39, UR39, 0x4c, URZ ;  /* 0x0000004c272778a4 */ /* 0x000fe4000f8e023f */
[----:B------:R-:W-:Y:S02]  /*16460*/  UIMAD UR40, UR40, 0x4b, URZ ;  /* 0x0000004b282878a4 */ /* 0x000fe4000f8e023f */
[----:B------:R-:W-:Y:S01]  /*16470*/  UIMAD UR41, UR41, 0x4a, URZ ;  /* 0x0000004a292978a4 */ /* 0x000fe2000f8e023f */
[----:B0-----:R-:W-:Y:S01]  /*16480*/  IADD3 R0, P2, R20, UR34, RZ ;  /* 0x0000002214007c10 */ /* 0x001fe2000ff5e0ff */
[----:B------:R0:W-:Y:S01]  /*16490*/  STL [R1+0x23a4], R3 ;  /* 0x0023a40301007387 */ /* 0x0001e20000100800 */
[----:B------:R-:W-:Y:S01]  /*164a0*/  UIMAD UR42, UR42, 0x49, URZ ;  /* 0x000000492a2a78a4 */ /* 0x000fe2000f8e023f */
[----:B-1----:R-:W-:-:S02]  /*164b0*/  IADD3 R2, P1, R19, UR34, RZ ;  /* 0x0000002213027c10 */ /* 0x002fc4000ff3e0ff */
[----:B------:R1:W-:Y:S01]  /*164c0*/  STL [R1+0x23ac], R0 ;  /* 0x0023ac0001007387 */ /* 0x0003e20000100800 */
[----:B------:R-:W-:Y:S02]  /*164d0*/  UIMAD UR43, UR43, 0x48, URZ ;  /* 0x000000482b2b78a4 */ /* 0x000fe4000f8e023f */
[----:B------:R-:W-:Y:S02]  /*164e0*/  UIMAD UR44, UR44, 0x47, URZ ;  /* 0x000000472c2c78a4 */ /* 0x000fe4000f8e023f */
[----:B------:R-:W-:Y:S01]  /*164f0*/  UIMAD UR45, UR45, 0x46, URZ ;  /* 0x000000462d2d78a4 */ /* 0x000fe2000f8e023f */
[----:B0-----:R-:W-:Y:S01]  /*16500*/  IADD3 R3, P0, R18, UR34, RZ ;  /* 0x0000002212037c10 */ /* 0x001fe2000ff1e0ff */
[----:B------:R0:W-:Y:S01]  /*16510*/  STL [R1+0x23b4], R2 ;  /* 0x0023b40201007387 */ /* 0x0001e20000100800 */
[----:B------:R-:W-:Y:S01]  /*16520*/  UIMAD UR46, UR46, 0x45, URZ ;  /* 0x000000452e2e78a4 */ /* 0x000fe2000f8e023f */
[----:B-1----:R-:W-:Y:S02]  /*16530*/  IADD3.X R0, R17, UR35, RZ, P6, !PT ;  /* 0x0000002311007c10 */ /* 0x002fe4000b7fe4ff */
[----:B------:R1:W-:Y:S01]  /*16540*/  STL [R1+0x23bc], R3 ;  /* 0x0023bc0301007387 */ /* 0x0003e20000100800 */
[----:B------:R-:W-:-:S02]  /*16550*/  UIMAD UR47, UR47, 0x44, URZ ;  /* 0x000000442f2f78a4 */ /* 0x000fc4000f8e023f */
[----:B------:R-:W-:Y:S01]  /*16560*/  UIMAD UR48, UR48, 0x43, URZ ;  /* 0x00000043303078a4 */ /* 0x000fe2000f8e023f */
[----:B------:R2:W-:Y:S01]  /*16570*/  STL [R1+0x2388], R0 ;  /* 0x0023880001007387 */ /* 0x0005e20000100800 */
[----:B------:R-:W-:Y:S01]  /*16580*/  UIMAD UR49, UR49, 0x42, URZ ;  /* 0x00000042313178a4 */ /* 0x000fe2000f8e023f */
[----:B0-----:R-:W-:Y:S01]  /*16590*/  IADD3 R2, P6, R16, UR34, RZ ;  /* 0x0000002210027c10 */ /* 0x001fe2000ffde0ff */
[----:B------:R-:W-:Y:S02]  /*165a0*/  UIMAD UR50, UR50, 0x41, URZ ;  /* 0x00000041323278a4 */ /* 0x000fe4000f8e023f */
[----:B------:R-:W-:Y:S01]  /*165b0*/  USHF.L.U32 UR51, UR51, 0x6, URZ ;  /* 0x0000000633337899 */ /* 0x000fe2000800063f */
[----:B-1----:R-:W-:Y:S01]  /*165c0*/  IADD3.X R3, R14, UR35, RZ, P4, !PT ;  /* 0x000000230e037c10 */ /* 0x002fe2000a7fe4ff */
[----:B------:R-:W-:Y:S02]  /*165d0*/  UIMAD UR52, UR52, 0x3f, URZ ;  /* 0x0000003f343478a4 */ /* 0x000fe4000f8e023f */
[----:B------:R-:W-:Y:S01]  /*165e0*/  UIMAD UR53, UR53, 0x3e, URZ ;  /* 0x0000003e353578a4 */ /* 0x000fe2000f8e023f */
[----:B--2---:R-:W-:Y:S01]  /*165f0*/  IADD3.X R0, R15, UR35, RZ, P5, !PT ;  /* 0x000000230f007c10 */ /* 0x004fe2000affe4ff */
[----:B------:R0:W-:Y:S01]  /*16600*/  STL [R1+0x23c4], R2 ;  /* 0x0023c40201007387 */ /* 0x0001e20000100800 */
[----:B------:R-:W-:-:S02]  /*16610*/  UIMAD UR54, UR54, 0x3d, URZ ;  /* 0x0000003d363678a4 */ /* 0x000fc4000f8e023f */
[----:B------:R-:W-:Y:S01]  /*16620*/  UIMAD UR55, UR55, 0x3c, URZ ;  /* 0x0000003c373778a4 */ /* 0x000fe2000f8e023f */
[----:B------:R1:W-:Y:S01]  /*16630*/  STL [R1+0x2390], R0 ;  /* 0x0023900001007387 */ /* 0x0003e20000100800 */
[----:B------:R-:W-:Y:S01]  /*16640*/  ULDC UR56, c[0x0][0x238] ;  /* 0x00008e0000387ab9 */ /* 0x000fe20000000800 */
[----:B0-----:R-:W-:Y:S02]  /*16650*/  IADD3.X R2, R13, UR35, RZ, P3, !PT ;  /* 0x000000230d027c10 */ /* 0x001fe40009ffe4ff */
[----:B------:R0:W-:Y:S01]  /*16660*/  STL [R1+0x2398], R3 ;  /* 0x0023980301007387 */ /* 0x0001e20000100800 */
[----:B-1----:R-:W-:-:S03]  /*16670*/  IADD3.X R0, R12, UR35, RZ, P2, !PT ;  /* 0x000000230c007c10 */ /* 0x002fc600097fe4ff */
[----:B------:R1:W-:Y:S01]  /*16680*/  STL [R1+0x23a0], R2 ;  /* 0x0023a00201007387 */ /* 0x0003e20000100800 */
[----:B------:R-:W-:-:S03]  /*16690*/  UIMAD UR34, UR13, 0x7e, URZ ;  /* 0x0000007e0d2278a4 */ /* 0x000fc6000f8e023f */
[----:B------:R2:W-:Y:S01]  /*166a0*/  STL [R1+0x23a8], R0 ;  /* 0x0023a80001007387 */ /* 0x0005e20000100800 */
[----:B0-----:R-:W-:Y:S02]  /*166b0*/  IADD3.X R3, R11, UR35, RZ, P1, !PT ;  /* 0x000000230b037c10 */ /* 0x001fe40008ffe4ff */
[----:B-1----:R-:W-:-:S03]  /*166c0*/  IADD3.X R2, R10, UR35, RZ, P0, !PT ;  /* 0x000000230a027c10 */ /* 0x002fc600087fe4ff */
[----:B------:R0:W-:Y:S01]  /*166d0*/  STL [R1+0x23b0], R3 ;  /* 0x0023b00301007387 */ /* 0x0001e20000100800 */
[----:B--2---:R-:W-:-:S03]  /*166e0*/  IADD3.X R0, R9, UR35, RZ, P6, !PT ;  /* 0x0000002309007c10 */ /* 0x004fc6000b7fe4ff */
[----:B------:R1:W-:Y:S04]  /*166f0*/  STL [R1+0x23b8], R2 ;  /* 0x0023b80201007387 */ /* 0x0003e80000100800 */
[----:B------:R2:W-:Y:S01]  /*16700*/  STL [R1+0x23c0], R0 ;  /* 0x0023c00001007387 */ /* 0x0005e20000100800 */
[----:B0-----:R-:W-:Y:S01]  /*16710*/  IADD3 R3, P6, R24, UR34, RZ ;  /* 0x0000002218037c10 */ /* 0x001fe2000ffde0ff */
[----:B------:R-:W-:Y:S02]  /*16720*/  USHF.R.S32.HI UR35, URZ, 0x1f, UR34 ;  /* 0x0000001f3f237899 */ /* 0x000fe40008011422 */
[----:B-1----:R-:W-:Y:S02]  /*16730*/  IADD3 R2, P4, R22, UR34, RZ ;  /* 0x0000002216027c10 */ /* 0x002fe4000ff9e0ff */
[----:B--2---:R-:W-:Y:S01]  /*16740*/  IADD3 R0, P5, R23, UR34, RZ ;  /* 0x0000002217007c10 */ /* 0x004fe2000ffbe0ff */
[----:B------:R0:W-:Y:S04]  /*16750*/  STL [R1+0x23cc], R3 ;  /* 0x0023cc0301007387 */ /* 0x0001e80000100800 */
[----:B------:R1:W-:Y:S01]  /*16760*/  STL [R1+0x23d4], R0 ;  /* 0x0023d40001007387 */ /* 0x0003e20000100800 */
[----:B0-----:R-:W-:-:S03]  /*16770*/  IADD3 R3, P3, R21, UR34, RZ ;  /* 0x0000002215037c10 */ /* 0x001fc6000ff7e0ff */
[----:B------:R0:W-:Y:S01]  /*16780*/  STL [R1+0x23dc], R2 ;  /* 0x0023dc0201007387 */ /* 0x0001e20000100800 */
[----:B-1----:R-:W-:-:S03]  /*16790*/  IADD3 R0, P2, R20, UR34, RZ ;  /* 0x0000002214007c10 */ /* 0x002fc6000ff5e0ff */
[----:B------:R1:W-:Y:S04]  /*167a0*/  STL [R1+0x23e4], R3 ;  /* 0x0023e40301007387 */ /* 0x0003e80000100800 */
[----:B------:R2:W-:Y:S01]  /*167b0*/  STL [R1+0x23ec], R0 ;  /* 0x0023ec0001007387 */ /* 0x0005e20000100800 */
[----:B0-----:R-:W-:Y:S02]  /*167c0*/  IADD3 R2, P1, R19, UR34, RZ ;  /* 0x0000002213027c10 */ /* 0x001fe4000ff3e0ff */
[----:B-1----:R-:W-:-:S03]  /*167d0*/  IADD3 R3, P0, R18, UR34, RZ ;  /* 0x0000002212037c10 */ /* 0x002fc6000ff1e0ff */
[----:B------:R0:W-:Y:S01]  /*167e0*/  STL [R1+0x23f4], R2 ;  /* 0x0023f40201007387 */ /* 0x0001e20000100800 */
[----:B--2---:R-:W-:-:S03]  /*167f0*/  IADD3.X R0, R17, UR35, RZ, P6, !PT ;  /* 0x0000002311007c10 */ /* 0x004fc6000b7fe4ff */
[----:B------:R1:W-:Y:S04]  /*16800*/  STL [R1+0x23fc], R3 ;  /* 0x0023fc0301007387 */ /* 0x0003e80000100800 */
[----:B------:R2:W-:Y:S01]  /*16810*/  STL [R1+0x23c8], R0 ;  /* 0x0023c80001007387 */ /* 0x0005e20000100800 */
[----:B0-----:R-:W-:Y:S02]  /*16820*/  IADD3 R2, P6, R16, UR34, RZ ;  /* 0x0000002210027c10 */ /* 0x001fe4000ffde0ff */
[----:B-1----:R-:W-:Y:S02]  /*16830*/  IADD3.X R3, R14, UR35, RZ, P4, !PT ;  /* 0x000000230e037c10 */ /* 0x002fe4000a7fe4ff */
[----:B--2---:R-:W-:Y:S01]  /*16840*/  IADD3.X R0, R15, UR35, RZ, P5, !PT ;  /* 0x000000230f007c10 */ /* 0x004fe2000affe4ff */
[----:B------:R0:W-:Y:S04]  /*16850*/  STL [R1+0x2404], R2 ;  /* 0x0024040201007387 */ /* 0x0001e80000100800 */
[----:B------:R1:W-:Y:S01]  /*16860*/  STL [R1+0x23d0], R0 ;  /* 0x0023d00001007387 */ /* 0x0003e20000100800 */
[----:B0-----:R-:W-:-:S03]  /*16870*/  IADD3.X R2, R13, UR35, RZ, P3, !PT ;  /* 0x000000230d027c10 */ /* 0x001fc60009ffe4ff */
        /* <DEDUP_REMOVED lines=475> */
[----:B------:R-:W-:Y:S01]  /*18630*/  UIMAD UR34, UR13, 0x6f, URZ ;  /* 0x0000006f0d2278a4 */ /* 0x000fe2000f8e023f */
[----:B0-----:R-:W-:-:S02]  /*18640*/  IADD3.X R2, R13, UR35, RZ, P3, !PT ;  /* 0x000000230d027c10 */ /* 0x001fc40009ffe4ff */
[----:B------:R0:W-:Y:S01]  /*18650*/  STL [R1+0x2758], R3 ;  /* 0x0027580301007387 */ /* 0x0001e20000100800 */
[----:B-1----:R-:W-:-:S03]  /*18660*/  IADD3.X R0, R12, UR35, RZ, P2, !PT ;  /* 0x000000230c007c10 */ /* 0x002fc600097fe4ff */
[----:B------:R1:W-:Y:S04]  /*18670*/  STL [R1+0x2760], R2 ;  /* 0x0027600201007387 */ /* 0x0003e80000100800 */
[----:B------:R2:W-:Y:S01]  /*18680*/  STL [R1+0x2768], R0 ;  /* 0x0027680001007387 */ /* 0x0005e20000100800 */
[----:B0-----:R-:W-:Y:S02]  /*18690*/  IADD3.X R3, R11, UR35, RZ, P1, !PT ;  /* 0x000000230b037c10 */ /* 0x001fe40008ffe4ff */
[----:B-1----:R-:W-:-:S03]  /*186a0*/  IADD3.X R2, R10, UR35, RZ, P0, !PT ;  /* 0x000000230a027c10 */ /* 0x002fc600087fe4ff */
[----:B------:R0:W-:Y:S01]  /*186b0*/  STL [R1+0x2770], R3 ;  /* 0x0027700301007387 */ /* 0x0001e20000100800 */
[----:B--2---:R-:W-:-:S03]  /*186c0*/  IADD3.X R0, R9, UR35, RZ, P6, !PT ;  /* 0x0000002309007c10 */ /* 0x004fc6000b7fe4ff */
[----:B------:R1:W-:Y:S04]  /*186d0*/  STL [R1+0x2778], R2 ;  /* 0x0027780201007387 */ /* 0x0003e80000100800 */
[----:B------:R2:W-:Y:S01]  /*186e0*/  STL [R1+0x2780], R0 ;  /* 0x0027800001007387 */ /* 0x0005e20000100800 */
[----:B0-----:R-:W-:Y:S02]  /*186f0*/  IADD3 R3, P6, R24, UR34, RZ ;  /* 0x0000002218037c10 */ /* 0x001fe4000ffde0ff */
[----:B-1----:R-:W-:-:S03]  /*18700*/  IADD3 R2, P5, R23, UR34, RZ ;  /* 0x0000002217027c10 */ /* 0x002fc6000ffbe0ff */
[----:B------:R0:W-:Y:S01]  /*18710*/  STL [R1+0x278c], R3 ;  /* 0x00278c0301007387 */ /* 0x0001e20000100800 */
[----:B--2---:R-:W-:-:S03]  /*18720*/  IADD3 R0, P4, R22, UR34, RZ ;  /* 0x0000002216007c10 */ /* 0x004fc6000ff9e0ff */
[----:B------:R1:W-:Y:S01]  /*18730*/  STL [R1+0x2794], R2 ;  /* 0x0027940201007387 */ /* 0x0003e20000100800 */
[----:B------:R-:W-:-:S03]  /*18740*/  USHF.R.S32.HI UR35, URZ, 0x1f, UR34 ;  /* 0x0000001f3f237899 */ /* 0x000fc60008011422 */
[----:B------:R2:W-:Y:S01]  /*18750*/  STL [R1+0x279c], R0 ;  /* 0x00279c0001007387 */ /* 0x0005e20000100800 */
[----:B0-----:R-:W-:Y:S02]  /*18760*/  IADD3 R3, P3, R21, UR34, RZ ;  /* 0x0000002215037c10 */ /* 0x001fe4000ff7e0ff */
[----:B-1----:R-:W-:-:S03]  /*18770*/  IADD3 R2, P2, R20, UR34, RZ ;  /* 0x0000002214027c10 */ /* 0x002fc6000ff5e0ff */
[----:B------:R0:W-:Y:S01]  /*18780*/  STL [R1+0x27a4], R3 ;  /* 0x0027a40301007387 */ /* 0x0001e20000100800 */
[----:B--2---:R-:W-:-:S03]  /*18790*/  IADD3 R0, P1, R19, UR34, RZ ;  /* 0x0000002213007c10 */ /* 0x004fc6000ff3e0ff */
[----:B------:R1:W-:Y:S04]  /*187a0*/  STL [R1+0x27ac], R2 ;  /* 0x0027ac0201007387 */ /* 0x0003e80000100800 */
[----:B------:R2:W-:Y:S01]  /*187b0*/  STL [R1+0x27b4], R0 ;  /* 0x0027b40001007387 */ /* 0x0005e20000100800 */
[----:B0-----:R-:W-:Y:S02]  /*187c0*/  IADD3 R3, P0, R18, UR34, RZ ;  /* 0x0000002212037c10 */ /* 0x001fe4000ff1e0ff */
[----:B-1----:R-:W-:-:S03]  /*187d0*/  IADD3.X R2, R17, UR35, RZ, P6, !PT ;  /* 0x0000002311027c10 */ /* 0x002fc6000b7fe4ff */
[----:B------:R0:W-:Y:S01]  /*187e0*/  STL [R1+0x27bc], R3 ;  /* 0x0027bc0301007387 */ /* 0x0001e20000100800 */
[----:B--2---:R-:W-:-:S03]  /*187f0*/  IADD3 R0, P6, R16, UR34, RZ ;  /* 0x0000002210007c10 */ /* 0x004fc6000ffde0ff */
[----:B------:R-:W-:Y:S01]  /*18800*/  STL [R1+0x2788], R2 ;  /* 0x0027880201007387 */ /* 0x000fe20000100800 */
[----:B------:R-:W-:Y:S01]  /*18810*/  UIMAD UR56, UR56, 0x3b, URZ ;  /* 0x0000003b383878a4 */ /* 0x000fe2000f8e023f */
[----:B------:R-:W-:Y:S02]  /*18820*/  ULDC UR34, c[0x0][0x238] ;  /* 0x00008e0000227ab9 */ /* 0x000fe40000000800 */
[----:B------:R1:W-:Y:S01]  /*18830*/  STL [R1+0x27c4], R0 ;  /* 0x0027c40001007387 */ /* 0x0003e20000100800 */
[----:B0-----:R-:W-:Y:S02]  /*18840*/  IADD3.X R3, R14, UR35, RZ, P4, !PT ;  /* 0x000000230e037c10 */ /* 0x001fe4000a7fe4ff */
[----:B-1----:R-:W-:Y:S02]  /*18850*/  IADD3.X R0, R15, UR35, RZ, P5, !PT ;  /* 0x000000230f007c10 */ /* 0x002fe4000affe4ff */
[----:B------:R-:W-:-:S03]  /*18860*/  IADD3.X R2, R13, UR35, RZ, P3, !PT ;  /* 0x000000230d027c10 */ /* 0x000fc60009ffe4ff */
[----:B------:R0:W-:Y:S04]  /*18870*/  STL [R1+0x2790], R0 ;  /* 0x0027900001007387 */ /* 0x0001e80000100800 */
[----:B------:R1:W-:Y:S01]  /*18880*/  STL [R1+0x2798], R3 ;  /* 0x0027980301007387 */ /* 0x0003e20000100800 */
[----:B0-----:R-:W-:-:S03]  /*18890*/  IADD3.X R0, R12, UR35, RZ, P2, !PT ;  /* 0x000000230c007c10 */ /* 0x001fc600097fe4ff */
[----:B------:R0:W-:Y:S01]  /*188a0*/  STL [R1+0x27a0], R2 ;  /* 0x0027a00201007387 */ /* 0x0001e20000100800 */
[----:B-1----:R-:W-:-:S03]  /*188b0*/  IADD3.X R3, R11, UR35, RZ, P1, !PT ;  /* 0x000000230b037c10 */ /* 0x002fc60008ffe4ff */
[----:B------:R1:W-:Y:S01]  /*188c0*/  STL [R1+0x27a8], R0 ;  /* 0x0027a80001007387 */ /* 0x0003e20000100800 */
[----:B0-----:R-:W-:-:S03]  /*188d0*/  IADD3.X R2, R10, UR35, RZ, P0, !PT ;  /* 0x000000230a027c10 */ /* 0x001fc600087fe4ff */
[----:B------:R0:W-:Y:S01]  /*188e0*/  STL [R1+0x27b0], R3 ;  /* 0x0027b00301007387 */ /* 0x0001e20000100800 */
[----:B-1----:R-:W-:-:S03]  /*188f0*/  IADD3.X R0, R9, UR35, RZ, P6, !PT ;  /* 0x0000002309007c10 */ /* 0x002fc6000b7fe4ff */
        /* <DEDUP_REMOVED lines=229> */
[----:B------:R1:W-:Y:S01]  /*19750*/  STL [R1+0x2948], R2 ;  /* 0x0029480201007387 */ /* 0x0003e20000100800 */
[----:B------:R-:W2:Y:S01]  /*19760*/  S2R R25, SR_TID.X ;  /* 0x0000000000197919 */ /* 0x000ea20000002100 */
[----:B------:R-:W-:Y:S01]  /*19770*/  UIMAD UR5, UR5, 0x34, URZ ;  /* 0x00000034050578a4 */ /* 0x000fe2000f8e023f */
[----:B0-----:R-:W-:Y:S01]  /*19780*/  IADD3.X R3, R14, UR35, RZ, P4, !PT ;  /* 0x000000230e037c10 */ /* 0x001fe2000a7fe4ff */
[----:B------:R-:W-:Y:S01]  /*19790*/  ULDC UR6, c[0x0][0x238] ;  /* 0x00008e0000067ab9 */ /* 0x000fe20000000800 */
[----:B------:R0:W-:Y:S01]  /*197a0*/  STL [R1+0x2984], R0 ;  /* 0x0029840001007387 */ /* 0x0001e20000100800 */
[----:B-1----:R-:W-:Y:S02]  /*197b0*/  IADD3.X R2, R13, UR35, RZ, P3, !PT ;  /* 0x000000230d027c10 */ /* 0x002fe40009ffe4ff */
[----:B0-----:R-:W-:-:S05]  /*197c0*/  IADD3.X R0, R15, UR35, RZ, P5, !PT ;  /* 0x000000230f007c10 */ /* 0x001fca000affe4ff */
        /* <DEDUP_REMOVED lines=14> */
[----:B---3--:R-:W-:-:S03]  /*198b0*/  IADD3 R0, P4, R22, UR7, RZ ;  /* 0x0000000716007c10 */ /* 0x008fc6000ff9e0ff */
[----:B------:R1:W-:Y:S01]  /*198c0*/  STL [R1+0x2994], R2 ;  /* 0x0029940201007387 */ /* 0x0003e20000100800 */
[----:B------:R-:W-:-:S03]  /*198d0*/  USHF.R.S32.HI UR35, URZ, 0x1f, UR7 ;  /* 0x0000001f3f237899 */ /* 0x000fc60008011407 */
[----:B------:R3:W-:Y:S01]  /*198e0*/  STL [R1+0x299c], R0 ;  /* 0x00299c0001007387 */ /* 0x0007e20000100800 */
[----:B0-----:R-:W-:Y:S02]  /*198f0*/  IADD3 R3, P3, R21, UR7, RZ ;  /* 0x0000000715037c10 */ /* 0x001fe4000ff7e0ff */
[----:B-1----:R-:W-:-:S03]  /*19900*/  IADD3 R2, P2, R20, UR7, RZ ;  /* 0x0000000714027c10 */ /* 0x002fc6000ff5e0ff */
[----:B------:R0:W-:Y:S01]  /*19910*/  STL [R1+0x29a4], R3 ;  /* 0x0029a40301007387 */ /* 0x0001e20000100800 */
[----:B---3--:R-:W-:-:S03]  /*19920*/  IADD3 R0, P1, R19, UR7, RZ ;  /* 0x0000000713007c10 */ /* 0x008fc6000ff3e0ff */
[----:B------:R1:W-:Y:S04]  /*19930*/  STL [R1+0x29ac], R2 ;  /* 0x0029ac0201007387 */ /* 0x0003e80000100800 */
[----:B------:R3:W-:Y:S01]  /*19940*/  STL [R1+0x29b4], R0 ;  /* 0x0029b40001007387 */ /* 0x0007e20000100800 */
[----:B0-----:R-:W-:Y:S02]  /*19950*/  IADD3 R3, P0, R18, UR7, RZ ;  /* 0x0000000712037c10 */ /* 0x001fe4000ff1e0ff */
[----:B-1----:R-:W-:-:S03]  /*19960*/  IADD3.X R2, R17, UR35, RZ, P6, !PT ;  /* 0x0000002311027c10 */ /* 0x002fc6000b7fe4ff */
[----:B------:R0:W-:Y:S01]  /*19970*/  STL [R1+0x29bc], R3 ;  /* 0x0029bc0301007387 */ /* 0x0001e20000100800 */
[----:B---3--:R-:W-:-:S03]  /*19980*/  IADD3 R0, P6, R16, UR7, RZ ;  /* 0x0000000710007c10 */ /* 0x008fc6000ffde0ff */
        /* <DEDUP_REMOVED lines=177> */
[----:B------:R-:W-:Y:S01]  /*1a4a0*/  VIADD R26, R26, 0x7f ;  /* 0x0000007f1a1a7836 */ /* 0x000fe20000000000 */
[----:B------:R-:W-:Y:S01]  /*1a4b0*/  ULDC UR12, c[0x0][0x238] ;  /* 0x00008e00000c7ab9 */ /* 0x000fe20000000800 */
        /* <DEDUP_REMOVED lines=33> */
[----:B------:R-:W-:-:S03]  /*1a6d0*/  ULDC UR14, c[0x0][0x238] ;  /* 0x00008e00000e7ab9 */ /* 0x000fc60000000800 */
        /* <DEDUP_REMOVED lines=1426> */
[----:B------:R1:W-:Y:S01]  /*20000*/  STL [R1+0x3588], R2 ;  /* 0x0035880201007387 */ /* 0x0003e20000100800 */
[----:B------:R-:W-:-:S03]  /*20010*/  ULDC UR59, c[0x0][0x238] ;  /* 0x00008e00003b7ab9 */ /* 0x000fc60000000800 */
[----:B------:R3:W-:Y:S01]  /*20020*/  STL [R1+0x35c4], R0 ;  /* 0x0035c40001007387 */ /* 0x0007e20000100800 */
[----:B0-----:R-:W-:Y:S02]  /*20030*/  IADD3.X R3, R14, UR35, RZ, P4, !PT ;  /* 0x000000230e037c10 */ /* 0x001fe4000a7fe4ff */
[----:B-1----:R-:W-:Y:S02]  /*20040*/  IADD3.X R2, R13, UR35, RZ, P3, !PT ;  /* 0x000000230d027c10 */ /* 0x002fe40009ffe4ff */
[----:B---3--:R-:W-:-:S05]  /*20050*/  IADD3.X R0, R15, UR35, RZ, P5, !PT ;  /* 0x000000230f007c10 */ /* 0x008fca000affe4ff */
        /* <DEDUP_REMOVED lines=12> */
[----:B-1----:R-:W-:Y:S02]  /*20120*/  IADD3 R2, P6, R24, UR60, RZ ;  /* 0x0000003c18027c10 */ /* 0x002fe4000ffde0ff */
[----:B---3--:R-:W-:-:S03]  /*20130*/  IADD3 R0, P4, R22, UR60, RZ ;  /* 0x0000003c16007c10 */ /* 0x008fc6000ff9e0ff */
[----:B------:R0:W-:Y:S01]  /*20140*/  STL [R1+0x35cc], R2 ;  /* 0x0035cc0201007387 */ /* 0x0001e20000100800 */
[----:B------:R-:W-:-:S03]  /*20150*/  USHF.R.S32.HI UR35, URZ, 0x1f, UR60 ;  /* 0x0000001f3f237899 */ /* 0x000fc6000801143c */
[----:B------:R1:W-:Y:S04]  /*20160*/  STL [R1+0x35d4], R3 ;  /* 0x0035d40301007387 */ /* 0x0003e80000100800 */
[----:B------:R3:W-:Y:S01]  /*20170*/  STL [R1+0x35dc], R0 ;  /* 0x0035dc0001007387 */ /* 0x0007e20000100800 */
[----:B0-----:R-:W-:Y:S02]  /*20180*/  IADD3 R2, P3, R21, UR60, RZ ;  /* 0x0000003c15027c10 */ /* 0x001fe4000ff7e0ff */
[----:B-1----:R-:W-:-:S03]  /*20190*/  IADD3 R3, P2, R20, UR60, RZ ;  /* 0x0000003c14037c10 */ /* 0x002fc6000ff5e0ff */
[----:B------:R0:W-:Y:S01]  /*201a0*/  STL [R1+0x35e4], R2 ;  /* 0x0035e40201007387 */ /* 0x0001e20000100800 */
[----:B---3--:R-:W-:-:S03]  /*201b0*/  IADD3 R0, P1, R19, UR60, RZ ;  /* 0x0000003c13007c10 */ /* 0x008fc6000ff3e0ff */
[----:B------:R-:W-:Y:S04]  /*201c0*/  STL [R1+0x35ec], R3 ;  /* 0x0035ec0301007387 */ /* 0x000fe80000100800 */
[----:B------:R1:W-:Y:S01]  /*201d0*/  STL [R1+0x35f4], R0 ;  /* 0x0035f40001007387 */ /* 0x0003e20000100800 */
[----:B0-----:R-:W-:Y:S02]  /*201e0*/  IADD3 R2, P0, R18, UR60, RZ ;  /* 0x0000003c12027c10 */ /* 0x001fe4000ff1e0ff */
[----:B-1----:R-:W-:-:S03]  /*201f0*/  IADD3.X R0, R17, UR35, RZ, P6, !PT ;  /* 0x0000002311007c10 */ /* 0x002fc6000b7fe4ff */
[----:B------:R-:W-:Y:S04]  /*20200*/  STL [R1+0x35fc], R2 ;  /* 0x0035fc0201007387 */ /* 0x000fe80000100800 */
[----:B------:R0:W-:Y:S02]  /*20210*/  STL [R1+0x35c8], R0 ;  /* 0x0035c80001007387 */ /* 0x0001e40000100800 */
[----:B0-----:R-:W-:Y:S01]  /*20220*/  IADD3 R0, P6, R16, UR60, RZ ;  /* 0x0000003c10007c10 */ /* 0x001fe2000ffde0ff */
[----:B------:R-:W-:-:S04]  /*20230*/  ULDC UR60, c[0x0][0x238] ;  /* 0x00008e00003c7ab9 */ /* 0x000fc80000000800 */
[----:B------:R0:W-:Y:S01]  /*20240*/  STL [R1+0x3604], R0 ;  /* 0x0036040001007387 */ /* 0x0001e20000100800 */
[----:B------:R-:W-:Y:S02]  /*20250*/  IADD3.X R5, R14, UR35, RZ, P4, !PT ;  /* 0x000000230e057c10 */ /* 0x000fe4000a7fe4ff */
[----:B------:R-:W-:Y:S02]  /*20260*/  IADD3.X R4, R13, UR35, RZ, P3, !PT ;  /* 0x000000230d047c10 */ /* 0x000fe40009ffe4ff */
        /* <DEDUP_REMOVED lines=14> */
[----:B---3--:R-:W-:Y:S01]  /*20350*/  IADD3 R0, P5, R23, UR61, RZ ;  /* 0x0000003d17007c10 */ /* 0x008fe2000ffbe0ff */
        /* <DEDUP_REMOVED lines=15> */
[----:B------:R-:W-:Y:S01]  /*20450*/  IADD3.X R6, R14, UR35, RZ, P4, !PT ;  /* 0x000000230e067c10 */ /* 0x000fe2000a7fe4ff */
[----:B------:R-:W-:Y:S02]  /*20460*/  ULDC UR61, c[0x0][0x238] ;  /* 0x00008e00003d7ab9 */ /* 0x000fe40000000800 */
[----:B------:R1:W-:Y:S01]  /*20470*/  STL [R1+0x3644], R4 ;  /* 0x0036440401007387 */ /* 0x0003e20000100800 */
[----:B0-----:R-:W-:Y:S02]  /*20480*/  IADD3.X R5, R13, UR35, RZ, P3, !PT ;  /* 0x000000230d057c10 */ /* 0x001fe40009ffe4ff */
[----:B-1----:R-:W-:-:S05]  /*20490*/  IADD3.X R4, R15, UR35, RZ, P5, !PT ;  /* 0x000000230f047c10 */ /* 0x002fca000affe4ff */
        /* <DEDUP_REMOVED lines=9> */
[----:B------:R1:W-:Y:S01]  /*20530*/  STL [R1+0x3638], R5 ;  /* 0x0036380501007387 */ /* 0x0003e20000100800 */
[----:B--2---:R-:W-:-:S03]  /*20540*/  LOP3.LUT R3, R25, 0x3, RZ, 0xc0, !PT ;  /* 0x0000000319037812 */ /* 0x004fc600078ec0ff */
[----:B------:R2:W-:Y:S01]  /*20550*/  STL [R1+0x3640], R4 ;  /* 0x0036400401007387 */ /* 0x0005e20000100800 */
[----:B0-----:R-:W-:Y:S02]  /*20560*/  IADD3 R6, P6, R24, UR5, RZ ;  /* 0x0000000518067c10 */ /* 0x001fe4000ffde0ff */
[----:B-1----:R-:W-:-:S03]  /*20570*/  IADD3 R5, P5, R23, UR5, RZ ;  /* 0x0000000517057c10 */ /* 0x002fc6000ffbe0ff */
[----:B------:R0:W-:Y:S01]  /*20580*/  STL [R1+0x364c], R6 ;  /* 0x00364c0601007387 */ /* 0x0001e20000100800 */
[----:B--2---:R-:W-:-:S03]  /*20590*/  IADD3 R4, P4, R22, UR5, RZ ;  /* 0x0000000516047c10 */ /* 0x004fc6000ff9e0ff */
[----:B------:R1:W-:Y:S01]  /*205a0*/  STL [R1+0x3654], R5 ;  /* 0x0036540501007387 */ /* 0x0003e20000100800 */
[----:B------:R-:W-:Y:S01]  /*205b0*/  SHF.R.U32.HI R0, RZ, 0x2, R25 ;  /* 0x00000002ff007819 */ /* 0x000fe20000011619 */
[----:B------:R-:W-:Y:S02]  /*205c0*/  USHF.R.S32.HI UR35, URZ, 0x1f, UR5 ;  /* 0x0000001f3f237899 */ /* 0x000fe40008011405 */
[----:B------:R2:W-:Y:S01]  /*205d0*/  STL [R1+0x365c], R4 ;  /* 0x00365c0401007387 */ /* 0x0005e20000100800 */
[----:B0-----:R-:W-:Y:S01]  /*205e0*/  IADD3 R6, P3, R21, UR5, RZ ;  /* 0x0000000515067c10 */ /* 0x001fe2000ff7e0ff */
[----:B------:R-:W-:Y:S01]  /*205f0*/  IMAD R3, R3, 0x820, RZ ;  /* 0x0000082003037824 */ /* 0x000fe200078e02ff */
[----:B-1----:R-:W-:-:S03]  /*20600*/  IADD3 R5, P2, R20, UR5, RZ ;  /* 0x0000000514057c10 */ /* 0x002fc6000ff5e0ff */
[----:B------:R0:W-:Y:S01]  /*20610*/  STL [R1+0x3664], R6 ;  /* 0x0036640601007387 */ /* 0x0001e20000100800 */
[----:B------:R-:W-:Y:S02]  /*20620*/  SGXT.U32 R0, R0, 0x3 ;  /* 0x000000030000781a */ /* 0x000fe40000000000 */
[----:B--2---:R-:W-:Y:S01]  /*20630*/  IADD3 R4, P1, R19, UR5, RZ ;  /* 0x0000000513047c10 */ /* 0x004fe2000ff3e0ff */
[----:B------:R1:W-:Y:S01]  /*20640*/  STL [R1+0x366c], R5 ;  /* 0x00366c0501007387 */ /* 0x0003e20000100800 */
[----:B------:R-:W-:-:S03]  /*20650*/  LOP3.LUT R0, R3, R0, RZ, 0xfc, !PT ;  /* 0x0000000003007212 */ /* 0x000fc600078efcff */
[----:B------:R2:W-:Y:S01]  /*20660*/  STL [R1+0x3674], R4 ;  /* 0x0036740401007387 */ /* 0x0005e20000100800 */
[----:B0-----:R-:W-:Y:S02]  /*20670*/  IADD3 R6, P0, R18, UR5, RZ ;  /* 0x0000000512067c10 */ /* 0x001fe4000ff1e0ff */
[----:B------:R-:W-:Y:S02]  /*20680*/  IADD3.X R3, R15, UR35, RZ, P5, !PT ;  /* 0x000000230f037c10 */ /* 0x000fe4000affe4ff */
[----:B-1----:R-:W-:Y:S01]  /*20690*/  IADD3.X R5, R17, UR35, RZ, P6, !PT ;  /* 0x0000002311057c10 */ /* 0x002fe2000b7fe4ff */
[----:B------:R-:W-:Y:S01]  /*206a0*/  STL [R1+0x367c], R6 ;  /* 0x00367c0601007387 */ /* 0x000fe20000100800 */
[----:B--2---:R-:W-:-:S03]  /*206b0*/  IADD3 R4, P6, R16, UR5, RZ ;  /* 0x0000000510047c10 */ /* 0x004fc6000ffde0ff */
[----:B------:R0:W-:Y:S01]  /*206c0*/  STL [R1+0x3648], R5 ;  /* 0x0036480501007387 */ /* 0x0001e20000100800 */
[----:B------:R-:W-:Y:S01]  /*206d0*/  SHF.R.S32.HI R2, RZ, 0x1f, R26 ;  /* 0x0000001fff027819 */ /* 0x000fe2000001141a */
[----:B------:R-:W-:Y:S02]  /*206e0*/  ULDC UR5, c[0x0][0x238] ;  /* 0x00008e0000057ab9 */ /* 0x000fe40000000800 */
        /* <DEDUP_REMOVED lines=15> */
[----:B-1----:R-:W-:Y:S02]  /*207e0*/  IADD3 R4, P4, R22, UR6, RZ ;  /* 0x0000000616047c10 */ /* 0x002fe4000ff9e0ff */
[----:B--2---:R-:W-:Y:S01]  /*207f0*/  IADD3 R3, P5, R23, UR6, RZ ;  /* 0x0000000617037c10 */ /* 0x004fe2000ffbe0ff */
[----:B------:R0:W-:Y:S01]  /*20800*/  STL [R1+0x368c], R5 ;  /* 0x00368c0501007387 */ /* 0x0001e20000100800 */
[----:B------:R-:W-:-:S03]  /*20810*/  USHF.R.S32.HI UR35, URZ, 0x1f, UR6 ;  /* 0x0000001f3f237899 */ /* 0x000fc60008011406 */
[----:B------:R1:W-:Y:S04]  /*20820*/  STL [R1+0x3694], R3 ;  /* 0x0036940301007387 */ /* 0x0003e80000100800 */
        /* <DEDUP_REMOVED lines=72> */
[----:B------:R-:W-:Y:S02]  /*20cb0*/  LOP3.LUT R3, R25, 0x7, RZ, 0xc0, !PT ;  /* 0x0000000719037812 */ /* 0x000fe400078ec0ff */
[----:B--2---:R-:W-:Y:S01]  /*20cc0*/  IADD3 R5, P1, R19, UR8, RZ ;  /* 0x0000000813057c10 */ /* 0x004fe2000ff3e0ff */
[----:B------:R1:W-:Y:S01]  /*20cd0*/  STL [R1+0x372c], R6 ;  /* 0x00372c0601007387 */ /* 0x0003e20000100800 */
[----:B------:R-:W-:-:S03]  /*20ce0*/  IMAD.SHL.U32 R4, R25, 0x2, RZ ;  /* 0x0000000219047824 */ /* 0x000fc600078e00ff */
[----:B------:R2:W-:Y:S01]  /*20cf0*/  STL [R1+0x3734], R5 ;  /* 0x0037340501007387 */ /* 0x0005e20000100800 */
[----:B0-----:R-:W-:Y:S01]  /*20d00*/  IADD3 R7, P0, R18, UR8, RZ ;  /* 0x0000000812077c10 */ /* 0x001fe2000ff1e0ff */
[----:B------:R-:W-:Y:S01]  /*20d10*/  IMAD R3, R3, 0x90, RZ ;  /* 0x0000009003037824 */ /* 0x000fe200078e02ff */
[----:B-1----:R-:W-:-:S03]  /*20d20*/  IADD3.X R6, R17, UR35, RZ, P6, !PT ;  /* 0x0000002311067c10 */ /* 0x002fc6000b7fe4ff */
[----:B------:R-:W-:Y:S01]  /*20d30*/  STL [R1+0x373c], R7 ;  /* 0x00373c0701007387 */ /* 0x000fe20000100800 */
[----:B--2---:R-:W-:-:S03]  /*20d40*/  IADD3 R5, P6, R16, UR8, RZ ;  /* 0x0000000810057c10 */ /* 0x004fc6000ffde0ff */
[----:B------:R-:W-:Y:S01]  /*20d50*/  STL [R1+0x3708], R6 ;  /* 0x0037080601007387 */ /* 0x000fe20000100800 */
[----:B------:R-:W-:Y:S01]  /*20d60*/  LOP3.LUT R4, R3, 0x30, R4, 0x78, !PT ;  /* 0x0000003003047812 */ /* 0x000fe200078e7804 */
[----:B------:R-:W-:Y:S02]  /*20d70*/  ULDC UR8, c[0x0][0x238] ;  /* 0x00008e0000087ab9 */ /* 0x000fe40000000800 */
[----:B------:R0:W-:Y:S01]  /*20d80*/  STL [R1+0x3744], R5 ;  /* 0x0037440501007387 */ /* 0x0001e20000100800 */
[----:B------:R-:W-:Y:S02]  /*20d90*/  IADD3.X R3, R14, UR35, RZ, P4, !PT ;  /* 0x000000230e037c10 */ /* 0x000fe4000a7fe4ff */
[----:B0-----:R-:W-:-:S05]  /*20da0*/  IADD3.X R5, R15, UR35, RZ, P5, !PT ;  /* 0x000000230f057c10 */ /* 0x001fca000affe4ff */
[----:B------:R0:W-:Y:S04]  /*20db0*/  STL [R1+0x3710], R5 ;  /* 0x0037100501007387 */ /* 0x0001e80000100800 */
[----:B------:R1:W-:Y:S01]  /*20dc0*/  STL [R1+0x3718], R3 ;  /* 0x0037180301007387 */ /* 0x0003e20000100800 */
[----:B------:R-:W-:Y:S02]  /*20dd0*/  IADD3.X R6, R11, UR35, RZ, P1, !PT ;  /* 0x000000230b067c10 */ /* 0x000fe40008ffe4ff */
[----:B0-----:R-:W-:Y:S02]  /*20de0*/  IADD3.X R5, R13, UR35, RZ, P3, !PT ;  /* 0x000000230d057c10 */ /* 0x001fe40009ffe4ff */
[----:B-1----:R-:W-:-:S03]  /*20df0*/  IADD3.X R3, R12, UR35, RZ, P2, !PT ;  /* 0x000000230c037c10 */ /* 0x002fc600097fe4ff */
[----:B------:R0:W-:Y:S04]  /*20e00*/  STL [R1+0x3720], R5 ;  /* 0x0037200501007387 */ /* 0x0001e80000100800 */
        /* <DEDUP_REMOVED lines=50> */
[----:B------:R-:W-:Y:S02]  /*21130*/  SHF.R.U32.HI R3, RZ, 0x1, R25 ;  /* 0x00000001ff037819 */ /* 0x000fe40000011619 */
[----:B--2---:R-:W-:Y:S01]  /*21140*/  IADD3 R5, P1, R19, UR10, RZ ;  /* 0x0000000a13057c10 */ /* 0x004fe2000ff3e0ff */
[----:B------:R1:W-:Y:S01]  /*21150*/  STL [R1+0x37ac], R6 ;  /* 0x0037ac0601007387 */ /* 0x0003e20000100800 */
[----:B------:R-:W-:-:S03]  /*21160*/  LOP3.LUT R0, R0, 0x10, R3, 0xf8, !PT ;  /* 0x0000001000007812 */ /* 0x000fc600078ef803 */
[----:B------:R2:W-:Y:S01]  /*21170*/  STL [R1+0x37b4], R5 ;  /* 0x0037b40501007387 */ /* 0x0005e20000100800 */
[----:B0-----:R-:W-:Y:S02]  /*21180*/  IADD3 R7, P0, R18, UR10, RZ ;  /* 0x0000000a12077c10 */ /* 0x001fe4000ff1e0ff */
[----:B------:R-:W-:Y:S02]  /*21190*/  IADD3.X R3, R15, UR35, RZ, P5, !PT ;  /* 0x000000230f037c10 */ /* 0x000fe4000affe4ff */
[----:B-1----:R-:W-:Y:S01]  /*211a0*/  IADD3.X R6, R17, UR35, RZ, P6, !PT ;  /* 0x0000002311067c10 */ /* 0x002fe2000b7fe4ff */
[----:B------:R-:W-:Y:S01]  /*211b0*/  STL [R1+0x37bc], R7 ;  /* 0x0037bc0701007387 */ /* 0x000fe20000100800 */
[----:B--2---:R-:W-:-:S03]  /*211c0*/  IADD3 R5, P6, R16, UR10, RZ ;  /* 0x0000000a10057c10 */ /* 0x004fc6000ffde0ff */
[----:B------:R0:W-:Y:S01]  /*211d0*/  STL [R1+0x3788], R6 ;  /* 0x0037880601007387 */ /* 0x0001e20000100800 */
[----:B------:R-:W-:Y:S01]  /*211e0*/  LEA.HI R2, R2, R26, RZ, 0x7 ;  /* 0x0000001a02027211 */ /* 0x000fe200078f38ff */
        /* <DEDUP_REMOVED lines=30> */
[----:B------:R-:W-:Y:S01]  /*213d0*/  STL [R1+0x37fc], R6 ;  /* 0x0037fc0601007387 */ /* 0x000fe20000100800 */
[----:B--2---:R-:W-:-:S03]  /*213e0*/  IADD3 R3, P6, R16, UR11, RZ ;  /* 0x0000000b10037c10 */ /* 0x004fc6000ffde0ff */
[----:B------:R-:W-:Y:S01]  /*213f0*/  STL [R1+0x37c8], R5 ;  /* 0x0037c80501007387 */ /* 0x000fe20000100800 */
[----:B------:R-:W-:-:S03]  /*21400*/  ULDC UR11, c[0x0][0x238] ;  /* 0x00008e00000b7ab9 */ /* 0x000fc60000000800 */
[----:B------:R0:W-:Y:S04]  /*21410*/  STL [R1+0x3804], R3 ;  /* 0x0038040301007387 */ /* 0x0001e80000100800 */
        /* <DEDUP_REMOVED lines=1025> */
[----:B------:R-:W-:-:S02]  /*25430*/  USHF.L.U32 UR13, UR13, 0x7, URZ ;  /* 0x000000070d0d7899 */ /* 0x000fc4000800063f */
[----:B------:R-:W-:Y:S02]  /*25440*/  UIMAD UR12, UR12, 0x2d, URZ ;  /* 0x0000002d0c0c78a4 */ /* 0x000fe4000f8e023f */
[----:B------:R-:W-:Y:S02]  /*25450*/  UIMAD UR14, UR14, 0x2c, URZ ;  /* 0x0000002c0e0e78a4 */ /* 0x000fe4000f8e023f */
[----:B------:R-:W-:Y:S02]  /*25460*/  UIMAD UR15, UR15, 0x2b, URZ ;  /* 0x0000002b0f0f78a4 */ /* 0x000fe4000f8e023f */
[----:B------:R-:W-:Y:S02]  /*25470*/  UIMAD UR16, UR16, 0x2a, URZ ;  /* 0x0000002a101078a4 */ /* 0x000fe4000f8e023f */
[----:B------:R-:W-:Y:S02]  /*25480*/  UIMAD UR17, UR17, 0x29, URZ ;  /* 0x00000029111178a4 */ /* 0x000fe4000f8e023f */
[----:B------:R-:W-:-:S02]  /*25490*/  UIMAD UR18, UR18, 0x28, URZ ;  /* 0x00000028121278a4 */ /* 0x000fc4000f8e023f */
[----:B------:R-:W-:Y:S02]  /*254a0*/  UIMAD UR19, UR19, 0x27, URZ ;  /* 0x00000027131378a4 */ /* 0x000fe4000f8e023f */
[----:B------:R-:W-:Y:S02]  /*254b0*/  UIMAD UR20, UR20, 0x26, URZ ;  /* 0x00000026141478a4 */ /* 0x000fe4000f8e023f */
[----:B------:R-:W-:Y:S02]  /*254c0*/  UIMAD UR21, UR21, 0x25, URZ ;  /* 0x00000025151578a4 */ /* 0x000fe4000f8e023f */
[----:B------:R-:W-:Y:S02]  /*254d0*/  UIMAD UR22, UR22, 0x24, URZ ;  /* 0x00000024161678a4 */ /* 0x000fe4000f8e023f */
[----:B------:R-:W-:Y:S02]  /*254e0*/  UIMAD UR23, UR23, 0x22, URZ ;  /* 0x00000022171778a4 */ /* 0x000fe4000f8e023f */
[----:B------:R-:W-:-:S02]  /*254f0*/  UIMAD UR26, UR26, 0x21, URZ ;  /* 0x000000211a1a78a4 */ /* 0x000fc4000f8e023f */
[----:B------:R-:W-:Y:S02]  /*25500*/  USHF.L.U32 UR27, UR27, 0x5, URZ ;  /* 0x000000051b1b7899 */ /* 0x000fe4000800063f */
        /* <DEDUP_REMOVED lines=15> */
[----:B------:R-:W-:Y:S02]  /*25600*/  USHF.L.U32 UR45, UR45, 0x4, URZ ;  /* 0x000000042d2d7899 */ /* 0x000fe4000800063f */
        /* <DEDUP_REMOVED lines=11> */
[----:B------:R-:W-:Y:S02]  /*256c0*/  USHF.L.U32 UR34, UR34, 0x2, URZ ;  /* 0x0000000222227899 */ /* 0x000fe4000800063f */
[----:B------:R-:W-:-:S02]  /*256d0*/  UIMAD UR57, UR57, 0x3, URZ ;  /* 0x00000003393978a4 */ /* 0x000fc4000f8e023f */
[----:B------:R-:W-:Y:S02]  /*256e0*/  USHF.L.U32 UR58, UR58, 0x1, URZ ;  /* 0x000000013a3a7899 */ /* 0x000fe4000800063f */
[----:B------:R-:W-:Y:S01]  /*256f0*/  USHF.R.S32.HI UR59, URZ, 0x1f, UR59 ;  /* 0x0000001f3f3b7899 */ /* 0x000fe2000801143b */
[----:B0-----:R-:W-:Y:S01]  /*25700*/  IADD3.X R3, R15, UR35, RZ, P5, !PT ;  /* 0x000000230f037c10 */ /* 0x001fe2000affe4ff */
[----:B------:R-:W-:Y:S01]  /*25710*/  UIMAD UR11, UR11, 0x23, URZ ;  /* 0x000000230b0b78a4 */ /* 0x000fe2000f8e023f */
[----:B------:R-:W-:Y:S02]  /*25720*/  IADD3.X R6, R14, UR35, RZ, P4, !PT ;  /* 0x000000230e067c10 */ /* 0x000fe4000a7fe4ff */
[----:B------:R-:W-:Y:S01]  /*25730*/  IADD3.X R5, R13, UR35, RZ, P3, !PT ;  /* 0x000000230d057c10 */ /* 0x000fe20009ffe4ff */
[----:B------:R0:W-:Y:S01]  /*25740*/  STL [R1+0x37d0], R3 ;  /* 0x0037d00301007387 */ /* 0x0001e20000100800 */
[----:B------:R-:W-:-:S03]  /*25750*/  SHF.R.S32.HI R2, RZ, 0x7, R2 ;  /* 0x00000007ff027819 */ /* 0x000fc60000011402 */
        /* <DEDUP_REMOVED lines=8> */
[----:B0-----:R-:W-:Y:S01]  /*257e0*/  IADD3.X R3, R9, UR35, RZ, P6, !PT ;  /* 0x0000002309037c10 */ /* 0x001fe2000b7fe4ff */
[----:B------:R-:W-:Y:S02]  /*257f0*/  USHF.R.S32.HI UR35, URZ, 0x1f, UR12 ;  /* 0x0000001f3f237899 */ /* 0x000fe4000801140c */
[----:B-1----:R-:W-:Y:S02]  /*25800*/  IADD3 R6, P6, R24, UR12, RZ ;  /* 0x0000000c18067c10 */ /* 0x002fe4000ffde0ff */
[----:B------:R0:W-:Y:S01]  /*25810*/  STL [R1+0x3800], R3 ;  /* 0x0038000301007387 */ /* 0x0001e20000100800 */
[----:B--2---:R-:W-:-:S03]  /*25820*/  IADD3 R5, P4, R22, UR12, RZ ;  /* 0x0000000c16057c10 */ /* 0x004fc6000ff9e0ff */
[----:B------:R1:W-:Y:S01]  /*25830*/  STL [R1+0x380c], R6 ;  /* 0x00380c0601007387 */ /* 0x0003e20000100800 */
[----:B0-----:R-:W-:Y:S02]  /*25840*/  IADD3 R3, P5, R23, UR12, RZ ;  /* 0x0000000c17037c10 */ /* 0x001fe4000ffbe0ff */
[----:B-1----:R-:W-:-:S03]  /*25850*/  IADD3 R6, P3, R21, UR12, RZ ;  /* 0x0000000c15067c10 */ /* 0x002fc6000ff7e0ff */
[----:B------:R0:W-:Y:S04]  /*25860*/  STL [R1+0x3814], R3 ;  /* 0x0038140301007387 */ /* 0x0001e80000100800 */
        /* <DEDUP_REMOVED lines=8> */
[----:B0-----:R-:W-:Y:S02]  /*258f0*/  IADD3.X R3, R17, UR35, RZ, P6, !PT ;  /* 0x0000002311037c10 */ /* 0x001fe4000b7fe4ff */
[----:B-1----:R-:W-:-:S03]  /*25900*/  IADD3 R5, P6, R16, UR12, RZ ;  /* 0x0000000c10057c10 */ /* 0x002fc6000ffde0ff */
[----:B------:R0:W-:Y:S01]  /*25910*/  STL [R1+0x3808], R3 ;  /* 0x0038080301007387 */ /* 0x0001e20000100800 */
[----:B------:R-:W-:Y:S01]  /*25920*/  USHF.R.S32.HI UR12, URZ, 0x1f, UR14 ;  /* 0x0000001f3f0c7899 */ /* 0x000fe2000801140e */
[----:B--2---:R-:W-:Y:S02]  /*25930*/  IADD3.X R6, R14, UR35, RZ, P4, !PT ;  /* 0x000000230e067c10 */ /* 0x004fe4000a7fe4ff */
[----:B------:R1:W-:Y:S01]  /*25940*/  STL [R1+0x3844], R5 ;  /* 0x0038440501007387 */ /* 0x0003e20000100800 */
[----:B0-----:R-:W-:Y:S02]  /*25950*/  IADD3.X R3, R15, UR35, RZ, P5, !PT ;  /* 0x000000230f037c10 */ /* 0x001fe4000affe4ff */
[----:B-1----:R-:W-:-:S03]  /*25960*/  IADD3.X R5, R13, UR35, RZ, P3, !PT ;  /* 0x000000230d057c10 */ /* 0x002fc60009ffe4ff */
[----:B------:R0:W-:Y:S04]  /*25970*/  STL [R1+0x3810], R3 ;  /* 0x0038100301007387 */ /* 0x0001e80000100800 */
        /* <DEDUP_REMOVED lines=9> */
[----:B------:R-:W-:Y:S01]  /*25a10*/  USHF.R.S32.HI UR35, URZ, 0x1f, UR15 ;  /* 0x0000001f3f237899 */ /* 0x000fe2000801140f */
[----:B-1----:R-:W-:-:S03]  /*25a20*/  IADD3 R6, P6, R24, UR14, RZ ;  /* 0x0000000e18067c10 */ /* 0x002fc6000ffde0ff */
        /* <DEDUP_REMOVED lines=682> */
[----:B------:R1:W-:Y:S04]  /*284d0*/  STL [R1+0x3d74], R6 ;  /* 0x003d740601007387 */ /* 0x0003e80000100800 */
[----:B------:R2:W-:Y:S01]  /*284e0*/  STL [R1+0x3d7c], R5 ;  /* 0x003d7c0501007387 */ /* 0x0005e20000100800 */
[----:B0-----:R-:W-:Y:S02]  /*284f0*/  IADD3 R3, P4, R22, UR38, RZ ;  /* 0x0000002616037c10 */ /* 0x001fe4000ff9e0ff */
[----:B-1----:R-:W-:-:S03]  /*28500*/  IADD3 R6, P3, R21, UR38, RZ ;  /* 0x0000002615067c10 */ /* 0x002fc6000ff7e0ff */
[----:B------:R0:W-:Y:S01]  /*28510*/  STL [R1+0x3d84], R3 ;  /* 0x003d840301007387 */ /* 0x0001e20000100800 */
[----:B--2---:R-:W-:-:S03]  /*28520*/  IADD3 R5, P2, R20, UR38, RZ ;  /* 0x0000002614057c10 */ /* 0x004fc6000ff5e0ff */
[----:B------:R1:W-:Y:S01]  /*28530*/  STL [R1+0x3d8c], R6 ;  /* 0x003d8c0601007387 */ /* 0x0003e20000100800 */
[----:B------:R-:W-:-:S03]  /*28540*/  IADD3.X R2, R13, UR23, RZ, P3, !PT ;  /* 0x000000170d027c10 */ /* 0x000fc60009ffe4ff */
[----:B------:R2:W-:Y:S01]  /*28550*/  STL [R1+0x3d94], R5 ;  /* 0x003d940501007387 */ /* 0x0005e20000100800 */
[----:B0-----:R-:W-:Y:S02]  /*28560*/  IADD3 R3, P1, R19, UR38, RZ ;  /* 0x0000002613037c10 */ /* 0x001fe4000ff3e0ff */
[----:B-1----:R-:W-:-:S03]  /*28570*/  IADD3 R6, P0, R18, UR38, RZ ;  /* 0x0000002612067c10 */ /* 0x002fc6000ff1e0ff */
[----:B------:R0:W-:Y:S01]  /*28580*/  STL [R1+0x3d9c], R3 ;  /* 0x003d9c0301007387 */ /* 0x0001e20000100800 */
[----:B--2---:R-:W-:-:S03]  /*28590*/  IADD3.X R5, R17, UR23, RZ, P6, !PT ;  /* 0x0000001711057c10 */ /* 0x004fc6000b7fe4ff */
[----:B------:R-:W-:Y:S04]  /*285a0*/  STL [R1+0x3da4], R6 ;  /* 0x003da40601007387 */ /* 0x000fe80000100800 */
[----:B------:R1:W-:Y:S01]  /*285b0*/  STL [R1+0x3d70], R5 ;  /* 0x003d700501007387 */ /* 0x0003e20000100800 */
[----:B0-----:R-:W-:Y:S01]  /*285c0*/  IADD3 R3, P6, R16, UR38, RZ ;  /* 0x0000002610037c10 */ /* 0x001fe2000ffde0ff */
[----:B------:R-:W-:-:S04]  /*285d0*/  USHF.R.S32.HI UR38, URZ, 0x1f, UR11 ;  /* 0x0000001f3f267899 */ /* 0x000fc8000801140b */
[----:B------:R0:W-:Y:S01]  /*285e0*/  STL [R1+0x3dac], R3 ;  /* 0x003dac0301007387 */ /* 0x0001e20000100800 */
[----:B-1----:R-:W-:Y:S02]  /*285f0*/  IADD3.X R5, R14, UR23, RZ, P4, !PT ;  /* 0x000000170e057c10 */ /* 0x002fe4000a7fe4ff */
[----:B0-----:R-:W-:-:S05]  /*28600*/  IADD3.X R3, R15, UR23, RZ, P5, !PT ;  /* 0x000000170f037c10 */ /* 0x001fca000affe4ff */
[----:B------:R0:W-:Y:S04]  /*28610*/  STL [R1+0x3d78], R3 ;  /* 0x003d780301007387 */ /* 0x0001e80000100800 */
[----:B------:R1:W-:Y:S04]  /*28620*/  STL [R1+0x3d80], R5 ;  /* 0x003d800501007387 */ /* 0x0003e80000100800 */
[----:B------:R2:W-:Y:S01]  /*28630*/  STL [R1+0x3d88], R2 ;  /* 0x003d880201007387 */ /* 0x0005e20000100800 */
[----:B0-----:R-:W-:Y:S02]  /*28640*/  IADD3.X R3, R12, UR23, RZ, P2, !PT ;  /* 0x000000170c037c10 */ /* 0x001fe400097fe4ff */
[----:B-1----:R-:W-:-:S03]  /*28650*/  IADD3.X R5, R11, UR23, RZ, P1, !PT ;  /* 0x000000170b057c10 */ /* 0x002fc60008ffe4ff */
[----:B------:R0:W-:Y:S01]  /*28660*/  STL [R1+0x3d90], R3 ;  /* 0x003d900301007387 */ /* 0x0001e20000100800 */
[----:B--2---:R-:W-:-:S03]  /*28670*/  IADD3.X R2, R10, UR23, RZ, P0, !PT ;  /* 0x000000170a027c10 */ /* 0x004fc600087fe4ff */
[----:B------:R-:W-:Y:S04]  /*28680*/  STL [R1+0x3d98], R5 ;  /* 0x003d980501007387 */ /* 0x000fe80000100800 */
[----:B------:R1:W-:Y:S01]  /*28690*/  STL [R1+0x3da0], R2 ;  /* 0x003da00201007387 */ /* 0x0003e20000100800 */
[----:B0-----:R-:W-:Y:S01]  /*286a0*/  IADD3.X R3, R9, UR23, RZ, P6, !PT ;  /* 0x0000001709037c10 */ /* 0x001fe2000b7fe4ff */
[----:B------:R-:W-:-:S04]  /*286b0*/  USHF.R.S32.HI UR23, URZ, 0x1f, UR13 ;  /* 0x0000001f3f177899 */ /* 0x000fc8000801140d */
[----:B------:R0:W-:Y:S01]  /*286c0*/  STL [R1+0x3da8], R3 ;  /* 0x003da80301007387 */ /* 0x0001e20000100800 */
[----:B-1----:R-:W-:Y:S02]  /*286d0*/  LOP3.LUT R2, R4, 0x40, RZ, 0x3c, !PT ;  /* 0x0000004004027812 */ /* 0x002fe400078e3cff */
[C---:B------:R-:W-:Y:S02]  /*286e0*/  LOP3.LUT R2, R0.reuse, 0x430, RZ, 0x3c, !PT ;  /* 0x0000043000027812 */ /* 0x040fe400078e3cff */
[C---:B------:R-:W-:Y:S02]  /*286f0*/  LOP3.LUT R4, R0.reuse, 0x410, RZ, 0x3c, !PT ;  /* 0x0000041000047812 */ /* 0x040fe400078e3cff */
[C---:B------:R-:W-:Y:S02]  /*28700*/  LOP3.LUT R4, R0.reuse, 0x40, RZ, 0x3c, !PT ;  /* 0x0000004000047812 */ /* 0x040fe400078e3cff */
[----:B0-----:R-:W-:-:S05]  /*28710*/  LOP3.LUT R3, R0, 0x20, RZ, 0x3c, !PT ;  /* 0x0000002000037812 */ /* 0x001fca00078e3cff */
[----:B------:R0:W-:Y:S04]  /*28720*/  STL [R1+0x20b4], R3 ;  /* 0x0020b40301007387 */ /* 0x0001e80000100800 */
[----:B------:R1:W-:Y:S04]  /*28730*/  STL [R1+0x20b0], R2 ;  /* 0x0020b00201007387 */ /* 0x0003e80000100800 */
[----:B------:R2:W-:Y:S01]  /*28740*/  STL [R1+0x20ac], R4 ;  /* 0x0020ac0401007387 */ /* 0x0005e20000100800 */
[C---:B0-----:R-:W-:Y:S02]  /*28750*/  LOP3.LUT R3, R0.reuse, 0x450, RZ, 0x3c, !PT ;  /* 0x0000045000037812 */ /* 0x041fe400078e3cff */
[----:B-1----:R-:W-:-:S03]  /*28760*/  LOP3.LUT R2, R0, 0x60, RZ, 0x3c, !PT ;  /* 0x0000006000027812 */ /* 0x002fc600078e3cff */
[----:B------:R0:W-:Y:S01]  /*28770*/  STL [R1+0x20a8], R3 ;  /* 0x0020a80301007387 */ /* 0x0001e20000100800 */
[----:B--2---:R-:W-:-:S03]  /*28780*/  LOP3.LUT R4, R0, 0x470, RZ, 0x3c, !PT ;  /* 0x0000047000047812 */ /* 0x004fc600078e3cff */
        /* <DEDUP_REMOVED lines=18> */
[----:B------:R1:W-:Y:S04]  /*288b0*/  STL [R1+0x3db0], R2 ;  /* 0x003db00201007387 */ /* 0x0003e80000100800 */
[----:B------:R2:W-:Y:S01]  /*288c0*/  STL [R1+0x3dec], R4 ;  /* 0x003dec0401007387 */ /* 0x0005e20000100800 */
[----:B0-----:R-:W-:Y:S02]  /*288d0*/  IADD3.X R3, R15, UR12, RZ, P1, !PT ;  /* 0x0000000c0f037c10 */ /* 0x001fe40008ffe4ff */
[----:B-1----:R-:W-:-:S03]  /*288e0*/  IADD3 R2, P1, R24, UR40, RZ ;  /* 0x0000002818027c10 */ /* 0x002fc6000ff3e0ff */
[----:B------:R0:W-:Y:S01]  /*288f0*/  STL [R1+0x3db8], R3 ;  /* 0x003db80301007387 */ /* 0x0001e20000100800 */
[----:B--2---:R-:W-:-:S03]  /*28900*/  IADD3.X R4, R14, UR12, RZ, P0, !PT ;  /* 0x0000000c0e047c10 */ /* 0x004fc600087fe4ff */
        /* <DEDUP_REMOVED lines=711> */
[----:B-1----:R-:W-:-:S05]  /*2b580*/  IADD3.X R2, R9, UR38, RZ, P1, !PT ;  /* 0x0000002609027c10 */ /* 0x002fca0008ffe4ff */
[----:B------:R2:W-:Y:S04]  /*2b590*/  STL [R1+0x4340], R2 ;  /* 0x0043400201007387 */ /* 0x0005e80000100800 */
[----:B------:R2:W-:Y:S02]  /*2b5a0*/  STL [R1+0x4338], R3 ;  /* 0x0043380301007387 */ /* 0x0005e40000100800 */
.L_x_1:
[----:B------:R-:W3:Y:S01]  /*2b5b0*/  LDL R5, [R1+0x1d3c] ;  /* 0x001d3c0001057983 */ /* 0x000ee20000100800 */
[----:B--2---:R-:W0:Y:S03]  /*2b5c0*/  LDC R2, c[0x0][0x230] ;  /* 0x00008c00ff027b82 */ /* 0x004e260000000800 */
[----:B---3--:R1:W-:Y:S04]  /*2b5d0*/  STL [R1+0x61b8], R5 ;  /* 0x0061b80501007387 */ /* 0x0083e80000100800 */
[----:B------:R-:W2:Y:S04]  /*2b5e0*/  LDL R4, [R1+0x1d40] ;  /* 0x001d400001047983 */ /* 0x000ea80000100800 */
[----:B-1----:R-:W0:Y:S04]  /*2b5f0*/  LDL R5, [R1+0x2120] ;  /* 0x0021200001057983 */ /* 0x002e280000100800 */
[----:B------:R-:W-:Y:S04]  /*2b600*/  STL [R1+0x52ac], R12 ;  /* 0x0052ac0c01007387 */ /* 0x000fe80000100800 */
        /* <DEDUP_REMOVED lines=982> */
[----:B------:R-:W-:Y:S01]  /*2f370*/  STL [R1+0x5258], R23 ;  /* 0x0052581701007387 */ /* 0x000fe20000100800 */
[----:B0-----:R-:W-:-:S03]  /*2f380*/  IMAD R2, R5, -0x80, R2 ;  /* 0xffffff8005027824 */ /* 0x001fc600078e0202 */
[----:B------:R-:W-:Y:S04]  /*2f390*/  STL [R1+0x5254], R25 ;  /* 0x0052541901007387 */ /* 0x000fe80000100800 */
[----:B------:R-:W-:Y:S04]  /*2f3a0*/  STL [R1+0x5250], R27 ;  /* 0x0052501b01007387 */ /* 0x000fe80000100800 */
[----:B------:R-:W-:Y:S04]  /*2f3b0*/  STL [R1+0x524c], R29 ;  /* 0x00524c1d01007387 */ /* 0x000fe80000100800 */
[----:B-----5:R-:W-:Y:S04]  /*2f3c0*/  STL [R1+0x50cc], R0 ;  /* 0x0050cc0001007387 */ /* 0x020fe80000100800 */
[----:B------:R-:W2:Y:S01]  /*2f3d0*/  LDL.LU R5, [R1+0x61b8] ;  /* 0x0061b80001057983 */ /* 0x000ea20000300800 */
[----:B------:R-:W-:-:S02]  /*2f3e0*/  ISETP.GT.AND P0, PT, R2, RZ, PT ;  /* 0x000000ff0200720c */ /* 0x000fc40003f04270 */
[----:B-1----:R-:W-:-:S11]  /*2f3f0*/  PRMT R14, RZ, 0x7610, R14 ;  /* 0x00007610ff0e7816 */ /* 0x002fd6000000000e */
[----:B--2---:R-:W2:Y:S04]  /*2f400*/  @P0 LDG.E.U8 R14, desc[UR24][R4.64] ;  /* 0x00000018040e0981 */ /* 0x004ea8000c1e1100 */
[----:B--2---:R0:W-:Y:S04]  /*2f410*/  STL [R1+0x200c], R14 ;  /* 0x00200c0e01007387 */ /* 0x0041e80000100800 */
[----:B0-----:R-:W2:Y:S04]  /*2f420*/  LDL.LU R14, [R1+0x61b4] ;  /* 0x0061b400010e7983 */ /* 0x001ea80000300800 */
[----:B------:R-:W3:Y:S04]  /*2f430*/  LDL R4, [R1+0x1d44] ;  /* 0x001d440001047983 */ /* 0x000ee80000100800 */
[----:B------:R-:W3:Y:S01]  /*2f440*/  LDL R5, [R1+0x1d48] ;  /* 0x001d480001057983 */ /* 0x000ee20000100800 */
[----:B------:R-:W-:-:S02]  /*2f450*/  PRMT R15, RZ, 0x7610, R15 ;  /* 0x00007610ff0f7816 */ /* 0x000fc4000000000f */
[----:B---3--:R-:W-:-:S04]  /*2f460*/  @P0 LOP3.LUT R5, R5, R4, RZ, 0x3c, !PT ;  /* 0x0000000405050212 */ /* 0x008fc800078e3cff */
[----:B------:R-:W-:-:S04]  /*2f470*/  @P0 LOP3.LUT R4, R5, R4, RZ, 0x3c, !PT ;  /* 0x0000000405040212 */ /* 0x000fc800078e3cff */
[----:B------:R-:W-:-:S05]  /*2f480*/  @P0 LOP3.LUT R5, R5, R4, RZ, 0x3c, !PT ;  /* 0x0000000405050212 */ /* 0x000fca00078e3cff */
[----:B------:R-:W3:Y:S04]  /*2f490*/  @P0 LDG.E.U8 R15, desc[UR24][R4.64] ;  /* 0x00000018040f0981 */ /* 0x000ee8000c1e1100 */
[----:B---3--:R0:W-:Y:S04]  /*2f4a0*/  STL [R1+0x2008], R15 ;  /* 0x0020080f01007387 */ /* 0x0081e80000100800 */
[----:B0-----:R-:W3:Y:S04]  /*2f4b0*/  LDL.LU R15, [R1+0x61b0] ;  /* 0x0061b000010f7983 */ /* 0x001ee80000300800 */
[----:B------:R-:W4:Y:S04]  /*2f4c0*/  LDL R4, [R1+0x1d4c] ;  /* 0x001d4c0001047983 */ /* 0x000f280000100800 */
[----:B------:R-:W4:Y:S01]  /*2f4d0*/  LDL R5, [R1+0x1d50] ;  /* 0x001d500001057983 */ /* 0x000f220000100800 */
[----:B------:R-:W-:-:S02]  /*2f4e0*/  PRMT R12, RZ, 0x7610, R12 ;  /* 0x00007610ff0c7816 */ /* 0x000fc4000000000c */
[----:B----4-:R-:W-:-:S04]  /*2f4f0*/  @P0 LOP3.LUT R5, R5, R4, RZ, 0x3c, !PT ;  /* 0x0000000405050212 */ /* 0x010fc800078e3cff */
[----:B------:R-:W-:-:S04]  /*2f500*/  @P0 LOP3.LUT R4, R5, R4, RZ, 0x3c, !PT ;  /* 0x0000000405040212 */ /* 0x000fc800078e3cff */
[----:B------:R-:W-:-:S05]  /*2f510*/  @P0 LOP3.LUT R5, R5, R4, RZ, 0x3c, !PT ;  /* 0x0000000405050212 */ /* 0x000fca00078e3cff */
[----:B------:R-:W4:Y:S04]  /*2f520*/  @P0 LDG.E.U8 R12, desc[UR24][R4.64] ;  /* 0x00000018040c0981 */ /* 0x000f28000c1e1100 */
[----:B----4-:R0:W-:Y:S04]  /*2f530*/  STL [R1+0x2004], R12 ;  /* 0x0020040c01007387 */ /* 0x0101e80000100800 */
[----:B0-----:R-:W4:Y:S04]  /*2f540*/  LDL.LU R12, [R1+0x61ac] ;  /* 0x0061ac00010c7983 */ /* 0x001f280000300800 */
[----:B------:R-:W2:Y:S04]  /*2f550*/  LDL R4, [R1+0x1d54] ;  /* 0x001d540001047983 */ /* 0x000ea80000100800 */
[----:B------:R-:W2:Y:S01]  /*2f560*/  LDL R5, [R1+0x1d58] ;  /* 0x001d580001057983 */ /* 0x000ea20000100800 */
[----:B---3--:R-:W-:-:S02]  /*2f570*/  PRMT R15, RZ, 0x7610, R15 ;  /* 0x00007610ff0f7816 */ /* 0x008fc4000000000f */
[----:B--2---:R-:W-:-:S04]  /*2f580*/  @P0 LOP3.LUT R5, R5, R4, RZ, 0x3c, !PT ;  /* 0x0000000405050212 */ /* 0x004fc800078e3cff */
[----:B------:R-:W-:-:S04]  /*2f590*/  @P0 LOP3.LUT R4, R5, R4, RZ, 0x3c, !PT ;  /* 0x0000000405040212 */ /* 0x000fc800078e3cff */
[----:B------:R-:W-:-:S05]  /*2f5a0*/  @P0 LOP3.LUT R5, R5, R4, RZ, 0x3c, !PT ;  /* 0x0000000405050212 */ /* 0x000fca00078e3cff */
[----:B------:R-:W2:Y:S04]  /*2f5b0*/  @P0 LDG.E.U8 R15, desc[UR24][R4.64] ;  /* 0x00000018040f0981 */ /* 0x000ea8000c1e1100 */
[----:B--2---:R0:W-:Y:S04]  /*2f5c0*/  STL [R1+0x2000], R15 ;  /* 0x0020000f01007387 */ /* 0x0041e80000100800 */
[----:B0-----:R-:W2:Y:S04]  /*2f5d0*/  LDL.LU R15, [R1+0x61a8] ;  /* 0x0061a800010f7983 */ /* 0x001ea80000300800 */
[----:B------:R-:W3:Y:S04]  /*2f5e0*/  LDL R4, [R1+0x1d5c] ;  /* 0x001d5c0001047983 */ /* 0x000ee80000100800 */
[----:B------:R-:W3:Y:S01]  /*2f5f0*/  LDL R5, [R1+0x1d60] ;  /* 0x001d600001057983 */ /* 0x000ee20000100800 */
[----:B----4-:R-:W-:-:S02]  /*2f600*/  PRMT R12, RZ, 0x7610, R12 ;  /* 0x00007610ff0c7816 */ /* 0x010fc4000000000c */
        /* <DEDUP_REMOVED lines=8> */
[----:B--2---:R-:W-:-:S02]  /*2f690*/  PRMT R15, RZ, 0x7610, R15 ;  /* 0x00007610ff0f7816 */ /* 0x004fc4000000000f */
[----:B----4-:R-:W-:-:S04]  /*2f6a0*/  @P0 LOP3.LUT R5, R5, R4, RZ, 0x3c, !PT ;  /* 0x0000000405050212 */ /* 0x010fc800078e3cff */
[----:B------:R-:W-:-:S04]  /*2f6b0*/  @P0 LOP3.LUT R4, R5, R4, RZ, 0x3c, !PT ;  /* 0x0000000405040212 */ /* 0x000fc800078e3cff */
[----:B------:R-:W-:-:S05]  /*2f6c0*/  @P0 LOP3.LUT R5, R5, R4, RZ, 0x3c, !PT ;  /* 0x0000000405050212 */ /* 0x000fca00078e3cff */
[----:B------:R-:W2:Y:S04]  /*2f6d0*/  @P0 LDG.E.U8 R15, desc[UR24][R4.64] ;  /* 0x00000018040f0981 */ /* 0x000ea8000c1e1100 */
[----:B--2---:R0:W-:Y:S04]  /*2f6e0*/  STL [R1+0x1ff8], R15 ;  /* 0x001ff80f01007387 */ /* 0x0041e80000100800 */
[----:B0-----:R-:W2:Y:S04]  /*2f6f0*/  LDL.LU R15, [R1+0x61a0] ;  /* 0x0061a000010f7983 */ /* 0x001ea80000300800 */
[----:B------:R-:W4:Y:S04]  /*2f700*/  LDL R4, [R1+0x1d6c] ;  /* 0x001d6c0001047983 */ /* 0x000f280000100800 */
[----:B------:R-:W4:Y:S01]  /*2f710*/  LDL R5, [R1+0x1d70] ;  /* 0x001d700001057983 */ /* 0x000f220000100800 */
[----:B---3--:R-:W-:-:S02]  /*2f720*/  PRMT R12, RZ, 0x7610, R12 ;  /* 0x00007610ff0c7816 */ /* 0x008fc4000000000c */
[----:B----4-:R-:W-:-:S04]  /*2f730*/  @P0 LOP3.LUT R5, R5, R4, RZ, 0x3c, !PT ;  /* 0x0000000405050212 */ /* 0x010fc800078e3cff */
        /* <DEDUP_REMOVED lines=11> */
[----:B------:R-:W2:Y:S01]  /*2f7f0*/  @P0 LDG.E.U8 R15, desc[UR24][R4.64] ;  /* 0x00000018040f0981 */ /* 0x000ea2000c1e1100 */
[----:B------:R-:W-:-:S03]  /*2f800*/  ISETP.GT.AND P1, PT, R2, 0x1, PT ;  /* 0x000000010200780c */ /* 0x000fc60003f24270 */
        /* <DEDUP_REMOVED lines=8667> */
[----:B------:R0:W4:Y:S04]  /*515c0*/  @P1 LDG.E.U8 R0, desc[UR24][R4.64] ;  /* 0x0000001804001981 */ /* 0x000128000c1e1100 */
[----:B------:R-:W0:Y:S04]  /*515d0*/  LDL R4, [R1+0x2590] ;  /* 0x0025900001047983 */ /* 0x000e280000100800 */
[----:B------:R-:W0:Y:S01]  /*515e0*/  LDL R5, [R1+0x2594] ;  /* 0x0025940001057983 */ /* 0x000e220000100800 */
[----:B--2---:R-:W-:Y:S02]  /*515f0*/  PRMT R15, RZ, 0x7610, R15 ;  /* 0x00007610ff0f7816 */ /* 0x004fe4000000000f */
[----:B0-----:R-:W-:-:S04]  /*51600*/  @P1 LOP3.LUT R5, R5, R4, RZ, 0x3c, !PT ;  /* 0x0000000405051212 */ /* 0x001fc800078e3cff */
[----:B------:R-:W-:-:S04]  /*51610*/  @P1 LOP3.LUT R4, R5, R4, RZ, 0x3c, !PT ;  /* 0x0000000405041212 */ /* 0x000fc800078e3cff */
[----:B------:R-:W-:-:S05]  /*51620*/  @P1 LOP3.LUT R5, R5, R4, RZ, 0x3c, !PT ;  /* 0x0000000405051212 */ /* 0x000fca00078e3cff */
[----:B------:R-:W2:Y:S04]  /*51630*/  @P1 LDG.E.U8 R15, desc[UR24][R4.64] ;  /* 0x00000018040f1981 */ /* 0x000ea8000c1e1100 */
[----:B----4-:R-:W-:Y:S04]  /*51640*/  STL [R1+0x50e8], R0 ;  /* 0x0050e80001007387 */ /* 0x010fe80000100800 */
        /* <DEDUP_REMOVED lines=8> */
[----:B------:R-:W3:Y:S01]  /*516d0*/  @P1 LDG.E.U8 R12, desc[UR24][R4.64] ;  /* 0x00000018040c1981 */ /* 0x000ee2000c1e1100 */
[----:B------:R-:W-:-:S03]  /*516e0*/  ISETP.GT.AND P0, PT, R2, 0x78, PT ;  /* 0x000000780200780c */ /* 0x000fc60003f04270 */
        /* <DEDUP_REMOVED lines=65> */
[----:B------:R-:W2:Y:S04]  /*51b00*/  LDL R4, [R1+0x2548] ;  /* 0x0025480001047983 */ /* 0x000ea80000100800 */
[----:B------:R-:W2:Y:S01]  /*51b10*/  LDL R5, [R1+0x254c] ;  /* 0x00254c0001057983 */ /* 0x000ea20000100800 */
[----:B------:R-:W-:-:S02]  /*51b20*/  PRMT R9, RZ, 0x7610, R9 ;  /* 0x00007610ff097816 */ /* 0x000fc40000000009 */
[----:B--2---:R-:W-:-:S04]  /*51b30*/  @P0 LOP3.LUT R5, R5, R4, RZ, 0x3c, !PT ;  /* 0x0000000405050212 */ /* 0x004fc800078e3cff */
        /* <DEDUP_REMOVED lines=15> */
[----:B------:R-:W-:Y:S02]  /*51c30*/  PRMT R7, RZ, 0x7610, R7 ;  /* 0x00007610ff077816 */ /* 0x000fe40000000007 */
[----:B0-----:R-:W-:-:S04]  /*51c40*/  @P1 LOP3.LUT R5, R5, R4, RZ, 0x3c, !PT ;  /* 0x0000000405051212 */ /* 0x001fc800078e3cff */
[----:B------:R-:W-:-:S04]  /*51c50*/  @P1 LOP3.LUT R4, R5, R4, RZ, 0x3c, !PT ;  /* 0x0000000405041212 */ /* 0x000fc800078e3cff */
[----:B------:R-:W-:-:S05]  /*51c60*/  @P1 LOP3.LUT R5, R5, R4, RZ, 0x3c, !PT ;  /* 0x0000000405051212 */ /* 0x000fca00078e3cff */
[----:B------:R-:W3:Y:S04]  /*51c70*/  @P1 LDG.E.U8 R7, desc[UR24][R4.64] ;  /* 0x0000001804071981 */ /* 0x000ee8000c1e1100 */
[----:B----4-:R0:W-:Y:S04]  /*51c80*/  STL [R1+0x78], R12 ;  /* 0x0000780c01007387 */ /* 0x0101e80000100800 */
[----:B0-----:R-:W4:Y:S04]  /*51c90*/  LDL R12, [R1+0x2514] ;  /* 0x00251400010c7983 */ /* 0x001f280000100800 */
        /* <DEDUP_REMOVED lines=36> */
[----:B------:R-:W-:-:S03]  /*51ee0*/  PRMT R28, RZ, 0x7610, R28 ;  /* 0x00007610ff1c7816 */ /* 0x000fc6000000001c */
[----:B--2---:R0:W-:Y:S04]  /*51ef0*/  STL [R1+0x64], R10 ;  /* 0x0000640a01007387 */ /* 0x0041e80000100800 */
[----:B0-----:R-:W2:Y:S04]  /*51f00*/  LDL.LU R10, [R1+0x5288] ;  /* 0x00528800010a7983 */ /* 0x001ea80000300800 */
[----:B------:R-:W4:Y:S01]  /*51f10*/  LDL R5, [R1+0x2510] ;  /* 0x0025100001057983 */ /* 0x000f220000100800 */
[----:B------:R-:W-:-:S03]  /*51f20*/  @P1 IMAD.MOV.U32 R4, RZ, RZ, R12 ;  /* 0x000000ffff041224 */ /* 0x000fc600078e000c */
[----:B------:R-:W3:Y:S04]  /*51f30*/  LDL R12, [R1+0x24e4] ;  /* 0x0024e400010c7983 */ /* 0x000ee80000100800 */
[----:B----4-:R-:W4:Y:S04]  /*51f40*/  @P1 LDG.E.U8 R28, desc[UR24][R4.64] ;  /* 0x00000018041c1981 */ /* 0x010f28000c1e1100 */
[----:B----4-:R0:W-:Y:S04]  /*51f50*/  STL [R1+0x60], R28 ;  /* 0x0000601c01007387 */ /* 0x0101e80000100800 */
[----:B0-----:R-:W4:Y:S04]  /*51f60*/  LDL.LU R28, [R1+0x5284] ;  /* 0x00528400011c7983 */ /* 0x001f280000300800 */
        /* <DEDUP_REMOVED lines=43> */
[----:B------:R-:W3:Y:S01]  /*52220*/  @P0 LDG.E.U8 R18, desc[UR24][R4.64] ;  /* 0x0000001804120981 */ /* 0x000ee2000c1e1100 */
[----:B------:R-:W-:-:S03]  /*52230*/  PRMT R16, RZ, 0x7610, R16 ;  /* 0x00007610ff107816 */ /* 0x000fc60000000010 */
[----:B---3--:R0:W-:Y:S04]  /*52240*/  STL [R1+0x4c], R18 ;  /* 0x00004c1201007387 */ /* 0x0081e80000100800 */
[----:B0-----:R-:W3:Y:S04]  /*52250*/  LDL.LU R18, [R1+0x5270] ;  /* 0x0052700001127983 */ /* 0x001ee80000300800 */
[----:B------:R-:W4:Y:S01]  /*52260*/  LDL R5, [R1+0x24e0] ;  /* 0x0024e00001057983 */ /* 0x000f220000100800 */
[----:B------:R-:W-:-:S03]  /*52270*/  @P0 IMAD.MOV.U32 R4, RZ, RZ, R12 ;  /* 0x000000ffff040224 */ /* 0x000fc600078e000c */
[----:B------:R-:W2:Y:S04]  /*52280*/  LDL R12, [R1+0x24bc] ;  /* 0x0024bc00010c7983 */ /* 0x000ea80000100800 */
[----:B----4-:R-:W4:Y:S04]  /*52290*/  @P0 LDG.E.U8 R16, desc[UR24][R4.64] ;  /* 0x0000001804100981 */ /* 0x010f28000c1e1100 */
        /* <DEDUP_REMOVED lines=17> */
[----:B------:R0:W2:Y:S04]  /*523b0*/  @P0 LDG.E.U8 R15, desc[UR24][R4.64] ;  /* 0x00000018040f0981 */ /* 0x0000a8000c1e1100 */
[----:B------:R-:W0:Y:S04]  /*523c0*/  LDL R4, [R1+0x24c8] ;  /* 0x0024c80001047983 */ /* 0x000e280000100800 */
[----:B------:R-:W0:Y:S01]  /*523d0*/  LDL R5, [R1+0x24cc] ;  /* 0x0024cc0001057983 */ /* 0x000e220000100800 */
[----:B------:R-:W-:Y:S02]  /*523e0*/  PRMT R17, RZ, 0x7610, R17 ;  /* 0x00007610ff117816 */ /* 0x000fe40000000011 */
[----:B0-----:R-:W-:-:S04]  /*523f0*/  @P0 LOP3.LUT R5, R5, R4, RZ, 0x3c, !PT ;  /* 0x0000000405050212 */ /* 0x001fc800078e3cff */
[----:B------:R-:W-:-:S04]  /*52400*/  @P0 LOP3.LUT R4, R5, R4, RZ, 0x3c, !PT ;  /* 0x0000000405040212 */ /* 0x000fc800078e3cff */
[----:B------:R-:W-:-:S05]  /*52410*/  @P0 LOP3.LUT R5, R5, R4, RZ, 0x3c, !PT ;  /* 0x0000000405050212 */ /* 0x000fca00078e3cff */
[----:B------:R-:W4:Y:S04]  /*52420*/  @P0 LDG.E.U8 R17, desc[UR24][R4.64] ;  /* 0x0000001804110981 */ /* 0x000f28000c1e1100 */
[----:B--2---:R0:W-:Y:S04]  /*52430*/  STL [R1+0x40], R15 ;  /* 0x0000400f01007387 */ /* 0x0041e80000100800 */
[----:B0-----:R-:W2:Y:S04]  /*52440*/  LDL R15, [R1+0x24a4] ;  /* 0x0024a400010f7983 */ /* 0x001ea80000100800 */
[----:B----4-:R0:W-:Y:S04]  /*52450*/  STL [R1+0x3c], R17 ;  /* 0x00003c1101007387 */ /* 0x0101e80000100800 */
[----:B0-----:R-:W4:Y:S04]  /*52460*/  LDL.LU R17, [R1+0x5264] ;  /* 0x0052640001117983 */ /* 0x001f280000300800 */
[----:B------:R-:W3:Y:S04]  /*52470*/  LDL R4, [R1+0x24c0] ;  /* 0x0024c00001047983 */ /* 0x000ee80000100800 */
[----:B------:R-:W3:Y:S01]  /*52480*/  LDL R5, [R1+0x24c4] ;  /* 0x0024c40001057983 */ /* 0x000ee20000100800 */
[----:B------:R-:W-:-:S02]  /*52490*/  ISETP.GT.AND P1, PT, R2, 0x7b, PT ;  /* 0x0000007b0200780c */ /* 0x000fc40003f24270 */
[----:B------:R-:W-:-:S11]  /*524a0*/  PRMT R19, RZ, 0x7610, R19 ;  /* 0x00007610ff137816 */ /* 0x000fd60000000013 */
[----:B---3--:R-:W-:-:S04]  /*524b0*/  @P1 LOP3.LUT R5, R5, R4, RZ, 0x3c, !PT ;  /* 0x0000000405051212 */ /* 0x008fc800078e3cff */
[----:B------:R-:W-:-:S04]  /*524c0*/  @P1 LOP3.LUT R4, R5, R4, RZ, 0x3c, !PT ;  /* 0x0000000405041212 */ /* 0x000fc800078e3cff */
[----:B------:R-:W-:-:S05]  /*524d0*/  @P1 LOP3.LUT R5, R5, R4, RZ, 0x3c, !PT ;  /* 0x0000000405051212 */ /* 0x000fca00078e3cff */
[----:B------:R-:W3:Y:S01]  /*524e0*/  @P1 LDG.E.U8 R19, desc[UR24][R4.64] ;  /* 0x0000001804131981 */ /* 0x000ee2000c1e1100 */
[----:B------:R-:W-:-:S03]  /*524f0*/  PRMT R21, RZ, 0x7610, R21 ;  /* 0x00007610ff157816 */ /* 0x000fc60000000015 */
[----:B---3--:R0:W-:Y:S04]  /*52500*/  STL [R1+0x38], R19 ;  /* 0x0000381301007387 */ /* 0x0081e80000100800 */
[----:B0-----:R-:W3:Y:S04]  /*52510*/  LDL.LU R19, [R1+0x5260] ;  /* 0x0052600001137983 */ /* 0x001ee80000300800 */
[----:B------:R-:W2:Y:S01]  /*52520*/  LDL R5, [R1+0x24b8] ;  /* 0x0024b80001057983 */ /* 0x000ea20000100800 */
[----:B------:R-:W-:-:S03]  /*52530*/  @P1 IMAD.MOV.U32 R4, RZ, RZ, R12 ;  /* 0x000000ffff041224 */ /* 0x000fc600078e000c */
[----:B------:R-:W4:Y:S04]  /*52540*/  LDL R12, [R1+0x2494] ;  /* 0x00249400010c7983 */ /* 0x000f280000100800 */
        /* <DEDUP_REMOVED lines=18> */
[----:B------:R-:W4:Y:S01]  /*52670*/  @P1 LDG.E.U8 R25, desc[UR24][R4.64] ;  /* 0x0000001804191981 */ /* 0x000f22000c1e1100 */
[----:B------:R-:W-:-:S03]  /*52680*/  PRMT R27, RZ, 0x7610, R27 ;  /* 0x00007610ff1b7816 */ /* 0x000fc6000000001b */
[----:B----4-:R0:W-:Y:S04]  /*52690*/  STL [R1+0x2c], R25 ;  /* 0x00002c1901007387 */ /* 0x0101e80000100800 */
[----:B0-----:R-:W4:Y:S04]  /*526a0*/  LDL.LU R25, [R1+0x5254] ;  /* 0x0052540001197983 */ /* 0x001f280000300800 */
[----:B------:R-:W2:Y:S01]  /*526b0*/  LDL R5, [R1+0x24a0] ;  /* 0x0024a00001057983 */ /* 0x000ea20000100800 */
[----:B------:R-:W-:-:S03]  /*526c0*/  @P1 IMAD.MOV.U32 R4, RZ, RZ, R15 ;  /* 0x000000ffff041224 */ /* 0x000fc600078e000f */
[----:B------:R-:W3:Y:S04]  /*526d0*/  LDL R15, [R1+0x2484] ;  /* 0x00248400010f7983 */ /* 0x000ee80000100800 */
[----:B--2---:R-:W2:Y:S04]  /*526e0*/  @P1 LDG.E.U8 R27, desc[UR24][R4.64] ;  /* 0x00000018041b1981 */ /* 0x004ea8000c1e1100 */
        /* <DEDUP_REMOVED lines=9> */
[----:B------:R-:W3:Y:S01]  /*52780*/  LDL R5, [R1+0x2490] ;  /* 0x0024900001057983 */ /* 0x000ee20000100800 */
[----:B------:R-:W-:Y:S01]  /*52790*/  PRMT R11, RZ, 0x7610, R11 ;  /* 0x00007610ff0b7816 */ /* 0x000fe2000000000b */
[----:B0-----:R-:W-:Y:S02]  /*527a0*/  @P1 IMAD.MOV.U32 R4, RZ, RZ, R12 ;  /* 0x000000ffff041224 */ /* 0x001fe400078e000c */
[----:B----4-:R0:W-:Y:S01]  /*527b0*/  STL [R1+0x24], R14 ;  /* 0x0000240e01007387 */ /* 0x0101e20000100800 */
[----:B------:R-:W-:-:S03]  /*527c0*/  PRMT R9, RZ, 0x7610, R9 ;  /* 0x00007610ff097816 */ /* 0x000fc60000000009 */
[----:B------:R-:W4:Y:S04]  /*527d0*/  LDL R12, [R1+0x2470] ;  /* 0x00247000010c7983 */ /* 0x000f280000100800 */
[----:B---3--:R1:W3:Y:S04]  /*527e0*/  @P1 LDG.E.U8 R11, desc[UR24][R4.64] ;  /* 0x00000018040b1981 */ /* 0x0082e8000c1e1100 */
[----:B0-----:R-:W2:Y:S04]  /*527f0*/  LDL R14, [R1+0x247c] ;  /* 0x00247c00010e7983 */ /* 0x001ea80000100800 */
[----:B------:R-:W1:Y:S04]  /*52800*/  LDL R4, [R1+0x2488] ;  /* 0x0024880001047983 */ /* 0x000e680000100800 */
[----:B------:R-:W1:Y:S01]  /*52810*/  LDL R5, [R1+0x248c] ;  /* 0x00248c0001057983 */ /* 0x000e620000100800 */
[----:B------:R-:W-:-:S02]  /*52820*/  ISETP.GT.AND P0, PT, R2, 0x7c, PT ;  /* 0x0000007c0200780c */ /* 0x000fc40003f04270 */
[----:B-1----:R-:W-:-:S04]  /*52830*/  @P1 LOP3.LUT R5, R5, R4, RZ, 0x3c, !PT ;  /* 0x0000000405051212 */ /* 0x002fc800078e3cff */
[----:B------:R-:W-:-:S04]  /*52840*/  @P1 LOP3.LUT R4, R5, R4, RZ, 0x3c, !PT ;  /* 0x0000000405041212 */ /* 0x000fc800078e3cff */
[----:B------:R-:W-:Y:S01]  /*52850*/  @P1 LOP3.LUT R5, R5, R4, RZ, 0x3c, !PT ;  /* 0x0000000405051212 */ /* 0x000fe200078e3cff */
[----:B---3--:R0:W-:Y:S04]  /*52860*/  STL [R1+0x20], R11 ;  /* 0x0000200b01007387 */ /* 0x0081e80000100800 */
[----:B------:R1:W3:Y:S01]  /*52870*/  @P1 LDG.E.U8 R9, desc[UR24][R4.64] ;  /* 0x0000001804091981 */ /* 0x0002e2000c1e1100 */
[----:B------:R-:W-:-:S03]  /*52880*/  PRMT R7, RZ, 0x7610, R7 ;  /* 0x00007610ff077816 */ /* 0x000fc60000000007 */
[----:B0-----:R-:W4:Y:S04]  /*52890*/  LDL R11, [R1+0x2474] ;  /* 0x00247400010b7983 */ /* 0x001f280000100800 */
[----:B------:R-:W2:Y:S01]  /*528a0*/  LDL R5, [R1+0x2480] ;  /* 0x0024800001057983 */ /* 0x000ea20000100800 */
[----:B-1----:R-:W-:-:S03]  /*528b0*/  @P0 IMAD.MOV.U32 R4, RZ, RZ, R15 ;  /* 0x000000ffff040224 */ /* 0x002fc600078e000f */
[----:B---3--:R0:W-:Y:S01]  /*528c0*/  STL [R1+0x1c], R9 ;  /* 0x00001c0901007387 */ /* 0x0081e20000100800 */
[----:B------:R-:W-:Y:S02]  /*528d0*/  PRMT R13, RZ, 0x7610, R13 ;  /* 0x00007610ff0d7816 */ /* 0x000fe4000000000d */
[----:B------:R-:W-:Y:S01]  /*528e0*/  PRMT R29, RZ, 0x7610, R29 ;  /* 0x00007610ff1d7816 */ /* 0x000fe2000000001d */
[----:B------:R-:W3:Y:S04]  /*528f0*/  LDL R15, [R1+0x2460] ;  /* 0x00246000010f7983 */ /* 0x000ee80000100800 */
[----:B--2---:R1:W2:Y:S04]  /*52900*/  @P0 LDG.E.U8 R7, desc[UR24][R4.64] ;  /* 0x0000001804070981 */ /* 0x0042a8000c1e1100 */
[----:B0-----:R-:W3:Y:S04]  /*52910*/  LDL R9, [R1+0x246c] ;  /* 0x00246c0001097983 */ /* 0x001ee80000100800 */
[----:B------:R-:W4:Y:S01]  /*52920*/  LDL R5, [R1+0x2478] ;  /* 0x0024780001057983 */ /* 0x000f220000100800 */
[----:B-1----:R-:W-:-:S05]  /*52930*/  @P0 IMAD.MOV.U32 R4, RZ, RZ, R14 ;  /* 0x000000ffff040224 */ /* 0x002fca00078e000e */
[----:B----4-:R0:W4:Y:S02]  /*52940*/  @P0 LDG.E.U8 R13, desc[UR24][R4.64] ;  /* 0x00000018040d0981 */ /* 0x010124000c1e1100 */
[----:B0-----:R-:W-:Y:S02]  /*52950*/  @P0 IMAD.MOV.U32 R4, RZ, RZ, R11 ;  /* 0x000000ffff040224 */ /* 0x001fe400078e000b */
[----:B------:R-:W-:-:S05]  /*52960*/  @P0 IMAD.MOV.U32 R5, RZ, RZ, R12 ;  /* 0x000000ffff050224 */ /* 0x000fca00078e000c */
[----:B------:R-:W3:Y:S04]  /*52970*/  @P0 LDG.E.U8 R29, desc[UR24][R4.64] ;  /* 0x00000018041d0981 */ /* 0x000ee8000c1e1100 */
[----:B--2---:R0:W-:Y:S04]  /*52980*/  STL [R1+0x18], R7 ;  /* 0x0000180701007387 */ /* 0x0041e80000100800 */
[----:B------:R-:W2:Y:S04]  /*52990*/  LDL R14, [R1+0x2458] ;  /* 0x00245800010e7983 */ /* 0x000ea80000100800 */
[----:B0-----:R-:W2:Y:S04]  /*529a0*/  LDL R7, [R1+0x2464] ;  /* 0x0024640001077983 */ /* 0x001ea80000100800 */
[----:B----4-:R0:W-:Y:S04]  /*529b0*/  STL [R1+0x14], R13 ;  /* 0x0000140d01007387 */ /* 0x0101e80000100800 */
[----:B------:R-:W4:Y:S04]  /*529c0*/  LDL R12, [R1+0x2450] ;  /* 0x00245000010c7983 */ /* 0x000f280000100800 */
[----:B------:R-:W4:Y:S04]  /*529d0*/  LDL R11, [R1+0x2454] ;  /* 0x00245400010b7983 */ /* 0x000f280000100800 */
[----:B0-----:R-:W4:Y:S04]  /*529e0*/  LDL R13, [R1+0x245c] ;  /* 0x00245c00010d7983 */ /* 0x001f280000100800 */
[----:B---3--:R0:W-:Y:S04]  /*529f0*/  STL [R1+0x10], R29 ;  /* 0x0000101d01007387 */ /* 0x0081e80000100800 */
[----:B0-----:R-:W3:Y:S04]  /*52a00*/  LDL.LU R29, [R1+0x524c] ;  /* 0x00524c00011d7983 */ /* 0x001ee80000300800 */
[----:B------:R-:W2:Y:S01]  /*52a10*/  LDL R5, [R1+0x2468] ;  /* 0x0024680001057983 */ /* 0x000ea20000100800 */
[----:B------:R-:W-:Y:S01]  /*52a20*/  PRMT R8, RZ, 0x7610, R8 ;  /* 0x00007610ff087816 */ /* 0x000fe20000000008 */
[----:B------:R-:W-:-:S02]  /*52a30*/  @P0 IMAD.MOV.U32 R4, RZ, RZ, R9 ;  /* 0x000000ffff040224 */ /* 0x000fc400078e0009 */
[----:B------:R-:W3:Y:S04]  /*52a40*/  LDL R9, [R1+0x2448] ;  /* 0x0024480001097983 */ /* 0x000ee80000100800 */
[----:B--2---:R0:W2:Y:S01]  /*52a50*/  @P0 LDG.E.U8 R8, desc[UR24][R4.64] ;  /* 0x0000001804080981 */ /* 0x0040a2000c1e1100 */
[----:B------:R-:W-:Y:S02]  /*52a60*/  PRMT R6, RZ, 0x7610, R6 ;  /* 0x00007610ff067816 */ /* 0x000fe40000000006 */
[----:B------:R-:W-:Y:S01]  /*52a70*/  PRMT R0, RZ, 0x7610, R0 ;  /* 0x00007610ff007816 */ /* 0x000fe20000000000 */
[----:B0-----:R-:W-:Y:S02]  /*52a80*/  @P0 IMAD.MOV.U32 R4, RZ, RZ, R7 ;  /* 0x000000ffff040224 */ /* 0x001fe400078e0007 */
[----:B------:R-:W-:-:S05]  /*52a90*/  @P0 IMAD.MOV.U32 R5, RZ, RZ, R15 ;  /* 0x000000ffff050224 */ /* 0x000fca00078e000f */
[----:B------:R4:W3:Y:S01]  /*52aa0*/  @P0 LDG.E.U8 R6, desc[UR24][R4.64] ;  /* 0x0000001804060981 */ /* 0x0008e2000c1e1100 */
[----:B------:R-:W-:-:S03]  /*52ab0*/  PRMT R10, RZ, 0x7610, R10 ;  /* 0x00007610ff0a7816 */ /* 0x000fc6000000000a */
[----:B--2---:R0:W-:Y:S01]  /*52ac0*/  STL [R1+0xc], R8 ;  /* 0x00000c0801007387 */ /* 0x0041e20000100800 */
[----:B----4-:R-:W-:Y:S02]  /*52ad0*/  @P0 IMAD.MOV.U32 R4, RZ, RZ, R13 ;  /* 0x000000ffff040224 */ /* 0x010fe400078e000d */
[----:B------:R-:W-:Y:S01]  /*52ae0*/  @P0 IMAD.MOV.U32 R5, RZ, RZ, R14 ;  /* 0x000000ffff050224 */ /* 0x000fe200078e000e */
[----:B------:R-:W-:Y:S01]  /*52af0*/  PRMT R28, RZ, 0x7610, R28 ;  /* 0x00007610ff1c7816 */ /* 0x000fe2000000001c */
[----:B------:R-:W2:Y:S04]  /*52b00*/  LDL R7, [R1+0x2440] ;  /* 0x0024400001077983 */ /* 0x000ea80000100800 */
[----:B------:R1:W4:Y:S04]  /*52b10*/  @P0 LDG.E.U8 R0, desc[UR24][R4.64] ;  /* 0x0000001804000981 */ /* 0x000328000c1e1100 */
[----:B0-----:R-:W2:Y:S01]  /*52b20*/  LDL R8, [R1+0x244c] ;  /* 0x00244c0001087983 */ /* 0x001ea20000100800 */
[----:B-1----:R-:W-:-:S02]  /*52b30*/  @P0 IMAD.MOV.U32 R4, RZ, RZ, R11 ;  /* 0x000000ffff040224 */ /* 0x002fc400078e000b */
[----:B------:R-:W-:-:S05]  /*52b40*/  @P0 IMAD.MOV.U32 R5, RZ, RZ, R12 ;  /* 0x000000ffff050224 */ /* 0x000fca00078e000c */
[----:B------:R3:W4:Y:S02]  /*52b50*/  @P0 LDG.E.U8 R10, desc[UR24][R4.64] ;  /* 0x00000018040a0981 */ /* 0x000724000c1e1100 */
[----:B---3--:R-:W-:Y:S02]  /*52b60*/  @P0 IMAD.MOV.U32 R5, RZ, RZ, R9 ;  /* 0x000000ffff050224 */ /* 0x008fe400078e0009 */
[----:B--2---:R-:W-:-:S05]  /*52b70*/  @P0 IMAD.MOV.U32 R4, RZ, RZ, R8 ;  /* 0x000000ffff040224 */ /* 0x004fca00078e0008 */
[----:B------:R-:W2:Y:S04]  /*52b80*/  @P0 LDG.E.U8 R28, desc[UR24][R4.64] ;  /* 0x00000018041c0981 */ /* 0x000ea8000c1e1100 */
[----:B------:R0:W-:Y:S04]  /*52b90*/  STL [R1+0x8], R6 ;  /* 0x0000080601007387 */ /* 0x0001e80000100800 */
[----:B0-----:R-:W3:Y:S04]  /*52ba0*/  LDL R6, [R1+0x2444] ;  /* 0x0024440001067983 */ /* 0x001ee80000100800 */
[----:B----4-:R0:W-:Y:S04]  /*52bb0*/  STL [R1+0x51ec], R0 ;  /* 0x0051ec0001007387 */ /* 0x0101e80000100800 */
[----:B------:R1:W-:Y:S04]  /*52bc0*/  STL [R1], R10 ;  /* 0x0000000a01007387 */ /* 0x0003e80000100800 */
[----:B------:R-:W4:Y:S04]  /*52bd0*/  LDL R9, [R1+0x2430] ;  /* 0x0024300001097983 */ /* 0x000f280000100800 */
[----:B------:R-:W4:Y:S04]  /*52be0*/  LDL R8, [R1+0x2434] ;  /* 0x0024340001087983 */ /* 0x000f280000100800 */
[----:B0-----:R-:W4:Y:S04]  /*52bf0*/  LDL R0, [R1+0x243c] ;  /* 0x00243c0001007983 */ /* 0x001f280000100800 */
[----:B-1----:R-:W4:Y:S01]  /*52c00*/  LDL R10, [R1+0x2438] ;  /* 0x00243800010a7983 */ /* 0x002f220000100800 */
[----:B------:R-:W-:-:S03]  /*52c10*/  ISETP.GT.AND P1, PT, R2, 0x7d, PT ;  /* 0x0000007d0200780c */ /* 0x000fc60003f24270 */
[----:B--2---:R-:W-:Y:S04]  /*52c20*/  STL [R1+0x51e8], R28 ;  /* 0x0051e81c01007387 */ /* 0x004fe80000100800 */
[----:B------:R-:W2:Y:S04]  /*52c30*/  LDL R12, [R1+0x2428] ;  /* 0x00242800010c7983 */ /* 0x000ea80000100800 */
[----:B------:R-:W2:Y:S01]  /*52c40*/  LDL R11, [R1+0x242c] ;  /* 0x00242c00010b7983 */ /* 0x000ea20000100800 */
[----:B------:R-:W-:Y:S01]  /*52c50*/  PRMT R26, RZ, 0x7610, R26 ;  /* 0x00007610ff1a7816 */ /* 0x000fe2000000001a */
[----:B------:R-:W-:Y:S01]  /*52c60*/  @P1 IMAD.MOV.U32 R5, RZ, RZ, R7 ;  /* 0x000000ffff051224 */ /* 0x000fe200078e0007 */
[----:B------:R-:W-:-:S02]  /*52c70*/  PRMT R24, RZ, 0x7610, R24 ;  /* 0x00007610ff187816 */ /* 0x000fc40000000018 */
[----:B------:R-:W-:Y:S01]  /*52c80*/  PRMT R22, RZ, 0x7610, R22 ;  /* 0x00007610ff167816 */ /* 0x000fe20000000016 */
[----:B------:R-:W2:Y:S01]  /*52c90*/  LDL R7, [R1+0x2420] ;  /* 0x0024200001077983 */ /* 0x000ea20000100800 */
[----:B---3--:R-:W-:-:S03]  /*52ca0*/  @P1 IMAD.MOV.U32 R4, RZ, RZ, R6 ;  /* 0x000000ffff041224 */ /* 0x008fc600078e0006 */
[----:B------:R-:W3:Y:S04]  /*52cb0*/  LDL R6, [R1+0x2424] ;  /* 0x0024240001067983 */ /* 0x000ee80000100800 */
[----:B------:R4:W3:Y:S02]  /*52cc0*/  @P1 LDG.E.U8 R26, desc[UR24][R4.64] ;  /* 0x00000018041a1981 */ /* 0x0008e4000c1e1100 */
[----:B----4-:R-:W-:Y:S02]  /*52cd0*/  @P1 IMAD.MOV.U32 R4, RZ, RZ, R0 ;  /* 0x000000ffff041224 */ /* 0x010fe400078e0000 */
[----:B------:R-:W-:-:S05]  /*52ce0*/  @P1 IMAD.MOV.U32 R5, RZ, RZ, R10 ;  /* 0x000000ffff051224 */ /* 0x000fca00078e000a */
[----:B------:R0:W4:Y:S01]  /*52cf0*/  @P1 LDG.E.U8 R24, desc[UR24][R4.64] ;  /* 0x0000001804181981 */ /* 0x000122000c1e1100 */
[----:B------:R-:W-:Y:S01]  /*52d00*/  PRMT R20, RZ, 0x7610, R20 ;  /* 0x00007610ff147816 */ /* 0x000fe20000000014 */
[----:B0-----:R-:W-:Y:S02]  /*52d10*/  @P1 IMAD.MOV.U32 R4, RZ, RZ, R8 ;  /* 0x000000ffff041224 */ /* 0x001fe400078e0008 */
[----:B------:R-:W-:-:S05]  /*52d20*/  @P1 IMAD.MOV.U32 R5, RZ, RZ, R9 ;  /* 0x000000ffff051224 */ /* 0x000fca00078e0009 */
[----:B------:R2:W4:Y:S02]  /*52d30*/  @P1 LDG.E.U8 R22, desc[UR24][R4.64] ;  /* 0x0000001804161981 */ /* 0x000524000c1e1100 */
[----:B--2---:R-:W-:Y:S02]  /*52d40*/  @P1 IMAD.MOV.U32 R5, RZ, RZ, R12 ;  /* 0x000000ffff051224 */ /* 0x004fe400078e000c */
[----:B------:R-:W-:-:S05]  /*52d50*/  @P1 IMAD.MOV.U32 R4, RZ, RZ, R11 ;  /* 0x000000ffff041224 */ /* 0x000fca00078e000b */
[----:B------:R0:W2:Y:S04]  /*52d60*/  @P1 LDG.E.U8 R20, desc[UR24][R4.64] ;  /* 0x0000001804141981 */ /* 0x0000a8000c1e1100 */
[----:B---3--:R-:W-:Y:S04]  /*52d70*/  STL [R1+0x51a0], R26 ;  /* 0x0051a01a01007387 */ /* 0x008fe80000100800 */
[----:B------:R-:W3:Y:S04]  /*52d80*/  LDL R10, [R1+0x2418] ;  /* 0x00241800010a7983 */ /* 0x000ee80000100800 */
[----:B------:R-:W3:Y:S01]  /*52d90*/  LDL R0, [R1+0x241c] ;  /* 0x00241c0001007983 */ /* 0x000ee20000100800 */
[----:B------:R-:W-:Y:S01]  /*52da0*/  PRMT R18, RZ, 0x7610, R18 ;  /* 0x00007610ff127816 */ /* 0x000fe20000000012 */
[----:B0-----:R-:W-:-:S02]  /*52db0*/  @P1 IMAD.MOV.U32 R4, RZ, RZ, R6 ;  /* 0x000000ffff041224 */ /* 0x001fc400078e0006 */
[----:B------:R-:W-:-:S05]  /*52dc0*/  @P1 IMAD.MOV.U32 R5, RZ, RZ, R7 ;  /* 0x000000ffff051224 */ /* 0x000fca00078e0007 */
[----:B------:R3:W3:Y:S04]  /*52dd0*/  @P1 LDG.E.U8 R18, desc[UR24][R4.64] ;  /* 0x0000001804121981 */ /* 0x0006e8000c1e1100 */
[----:B----4-:R-:W-:Y:S04]  /*52de0*/  STL [R1+0x51a4], R24 ;  /* 0x0051a41801007387 */ /* 0x010fe80000100800 */
[----:B------:R-:W4:Y:S04]  /*52df0*/  LDL R9, [R1+0x2410] ;  /* 0x0024100001097983 */ /* 0x000f280000100800 */
[----:B------:R-:W4:Y:S04]  /*52e00*/  LDL R8, [R1+0x2414] ;  /* 0x0024140001087983 */ /* 0x000f280000100800 */
[----:B------:R-:W-:Y:S04]  /*52e10*/  STL [R1+0x51a8], R22 ;  /* 0x0051a81601007387 */ /* 0x000fe80000100800 */
[----:B--2---:R-:W-:Y:S04]  /*52e20*/  STL [R1+0x51ac], R20 ;  /* 0x0051ac1401007387 */ /* 0x004fe80000100800 */
[----:B------:R-:W2:Y:S04]  /*52e30*/  LDL R7, [R1+0x2408] ;  /* 0x0024080001077983 */ /* 0x000ea80000100800 */
[----:B------:R-:W2:Y:S01]  /*52e40*/  LDL R6, [R1+0x240c] ;  /* 0x00240c0001067983 */ /* 0x000ea20000100800 */
[----:B------:R-:W-:Y:S01]  /*52e50*/  PRMT R16, RZ, 0x7610, R16 ;  /* 0x00007610ff107816 */ /* 0x000fe20000000010 */
[----:B---3--:R-:W-:-:S02]  /*52e60*/  @P1 IMAD.MOV.U32 R5, RZ, RZ, R10 ;  /* 0x000000ffff051224 */ /* 0x008fc400078e000a */
[----:B------:R-:W-:Y:S01]  /*52e70*/  @P1 IMAD.MOV.U32 R4, RZ, RZ, R0 ;  /* 0x000000ffff041224 */ /* 0x000fe200078e0000 */
[----:B------:R-:W-:-:S04]  /*52e80*/  PRMT R3, RZ, 0x7610, R3 ;  /* 0x00007610ff037816 */ /* 0x000fc80000000003 */
[----:B------:R4:W3:Y:S02]  /*52e90*/  @P1 LDG.E.U8 R16, desc[UR24][R4.64] ;  /* 0x0000001804101981 */ /* 0x0008e4000c1e1100 */
[----:B----4-:R-:W-:Y:S02]  /*52ea0*/  @P1 IMAD.MOV.U32 R5, RZ, RZ, R9 ;  /* 0x000000ffff051224 */ /* 0x010fe400078e0009 */
[----:B------:R-:W-:-:S05]  /*52eb0*/  @P1 IMAD.MOV.U32 R4, RZ, RZ, R8 ;  /* 0x000000ffff041224 */ /* 0x000fca00078e0008 */
[----:B------:R0:W4:Y:S04]  /*52ec0*/  @P1 LDG.E.U8 R3, desc[UR24][R4.64] ;  /* 0x0000001804031981 */ /* 0x000128000c1e1100 */
[----:B------:R-:W-:Y:S04]  /*52ed0*/  STL [R1+0x51b0], R18 ;  /* 0x0051b01201007387 */ /* 0x000fe80000100800 */
[----:B------:R-:W4:Y:S04]  /*52ee0*/  LDL R10, [R1+0x2400] ;  /* 0x00240000010a7983 */ /* 0x000f280000100800 */
[----:B------:R-:W4:Y:S01]  /*52ef0*/  LDL R0, [R1+0x2404] ;  /* 0x0024040001007983 */ /* 0x000f220000100800 */
[----:B0-----:R-:W-:-:S06]  /*52f00*/  PRMT R4, RZ, 0x7610, R4 ;  /* 0x00007610ff047816 */ /* 0x001fcc0000000004 */
[----:B--2---:R0:W2:Y:S01]  /*52f10*/  @P1 LDG.E.U8 R4, desc[UR24][R6.64] ;  /* 0x0000001806041981 */ /* 0x0040a2000c1e1100 */
[----:B------:R-:W-:Y:S02]  /*52f20*/  ISETP.GT.AND P0, PT, R2, 0x7e, PT ;  /* 0x0000007e0200780c */ /* 0x000fe40003f04270 */
[----:B------:R-:W-:Y:S01]  /*52f30*/  PRMT R5, RZ, 0x7610, R5 ;  /* 0x00007610ff057816 */ /* 0x000fe20000000005 */
[----:B---3--:R-:W-:Y:S04]  /*52f40*/  STL [R1+0x51b4], R16 ;  /* 0x0051b41001007387 */ /* 0x008fe80000100800 */
[----:B------:R-:W3:Y:S04]  /*52f50*/  LDL R9, [R1+0x23f8] ;  /* 0x0023f80001097983 */ /* 0x000ee80000100800 */
[----:B------:R-:W3:Y:S04]  /*52f60*/  LDL R8, [R1+0x23fc] ;  /* 0x0023fc0001087983 */ /* 0x000ee80000100800 */
[----:B----4-:R1:W-:Y:S04]  /*52f70*/  STL [R1+0x51b8], R3 ;  /* 0x0051b80301007387 */ /* 0x0103e80000100800 */
[----:B------:R-:W4:Y:S01]  /*52f80*/  LDL R14, [R1+0x23f0] ;  /* 0x0023f000010e7983 */ /* 0x000f220000100800 */
[----:B0-----:R-:W-:-:S02]  /*52f90*/  @P0 IMAD.MOV.U32 R6, RZ, RZ, R0 ;  /* 0x000000ffff060224 */ /* 0x001fc400078e0000 */
[----:B------:R-:W-:-:S05]  /*52fa0*/  @P0 IMAD.MOV.U32 R7, RZ, RZ, R10 ;  /* 0x000000ffff070224 */ /* 0x000fca00078e000a */
[----:B------:R0:W4:Y:S04]  /*52fb0*/  @P0 LDG.E.U8 R5, desc[UR24][R6.64] ;  /* 0x0000001806050981 */ /* 0x000128000c1e1100 */
[----:B-1----:R-:W4:Y:S04]  /*52fc0*/  LDL R3, [R1+0x23f4] ;  /* 0x0023f40001037983 */ /* 0x002f280000100800 */
[----:B--2---:R-:W-:Y:S04]  /*52fd0*/  STL [R1+0x51bc], R4 ;  /* 0x0051bc0401007387 */ /* 0x004fe80000100800 */
[----:B------:R-:W2:Y:S04]  /*52fe0*/  LDL R11, [R1+0x23e8] ;  /* 0x0023e800010b7983 */ /* 0x000ea80000100800 */
[----:B------:R-:W2:Y:S04]  /*52ff0*/  LDL R10, [R1+0x23ec] ;  /* 0x0023ec00010a7983 */ /* 0x000ea80000100800 */
[----:B------:R-:W2:Y:S04]  /*53000*/  LDL R13, [R1+0x23e0] ;  /* 0x0023e000010d7983 */ /* 0x000ea80000100800 */
[----:B------:R-:W2:Y:S01]  /*53010*/  LDL R0, [R1+0x23e4] ;  /* 0x0023e40001007983 */ /* 0x000ea20000100800 */
[----:B0-----:R-:W-:-:S02]  /*53020*/  PRMT R6, RZ, 0x7610, R6 ;  /* 0x00007610ff067816 */ /* 0x001fc40000000006 */
[----:B------:R-:W-:-:S04]  /*53030*/  PRMT R7, RZ, 0x7610, R7 ;  /* 0x00007610ff077816 */ /* 0x000fc80000000007 */
[----:B---3--:R4:W3:Y:S02]  /*53040*/  @P0 LDG.E.U8 R6, desc[UR24][R8.64] ;  /* 0x0000001808060981 */ /* 0x0088e4000c1e1100 */
[----:B----4-:R-:W-:Y:S02]  /*53050*/  @P0 IMAD.MOV.U32 R9, RZ, RZ, R14 ;  /* 0x000000ffff090224 */ /* 0x010fe400078e000e */
[----:B------:R-:W-:-:S05]  /*53060*/  @P0 IMAD.MOV.U32 R8, RZ, RZ, R3 ;  /* 0x000000ffff080224 */ /* 0x000fca00078e0003 */
[----:B------:R0:W4:Y:S04]  /*53070*/  @P0 LDG.E.U8 R7, desc[UR24][R8.64] ;  /* 0x0000001808070981 */ /* 0x000128000c1e1100 */
[----:B------:R1:W-:Y:S04]  /*53080*/  STL [R1+0x5154], R5 ;  /* 0x0051540501007387 */ /* 0x0003e80000100800 */
[----:B------:R-:W4:Y:S01]  /*53090*/  LDL R12, [R1+0x23d8] ;  /* 0x0023d800010c7983 */ /* 0x000f220000100800 */
[----:B0-----:R-:W-:-:S03]  /*530a0*/  PRMT R8, RZ, 0x7610, R8 ;  /* 0x00007610ff087816 */ /* 0x001fc60000000008 */
[----:B-1----:R-:W4:Y:S01]  /*530b0*/  LDL R5, [R1+0x23dc] ;  /* 0x0023dc0001057983 */ /* 0x002f220000100800 */
[----:B------:R-:W-:-:S03]  /*530c0*/  PRMT R9, RZ, 0x7610, R9 ;  /* 0x00007610ff097816 */ /* 0x000fc60000000009 */
[----:B--2---:R0:W2:Y:S02]  /*530d0*/  @P0 LDG.E.U8 R8, desc[UR24][R10.64] ;  /* 0x000000180a080981 */ /* 0x0040a4000c1e1100 */
[----:B0-----:R-:W-:Y:S02]  /*530e0*/  @P0 IMAD.MOV.U32 R10, RZ, RZ, R0 ;  /* 0x000000ffff0a0224 */ /* 0x001fe400078e0000 */
[----:B------:R-:W-:-:S05]  /*530f0*/  @P0 IMAD.MOV.U32 R11, RZ, RZ, R13 ;  /* 0x000000ffff0b0224 */ /* 0x000fca00078e000d */
[----:B------:R0:W2:Y:S04]  /*53100*/  @P0 LDG.E.U8 R9, desc[UR24][R10.64] ;  /* 0x000000180a090981 */ /* 0x0000a8000c1e1100 */
[----:B---3--:R-:W-:Y:S04]  /*53110*/  STL [R1+0x5158], R6 ;  /* 0x0051580601007387 */ /* 0x008fe80000100800 */
[----:B------:R-:W3:Y:S04]  /*53120*/  LDL R4, [R1+0x23d0] ;  /* 0x0023d00001047983 */ /* 0x000ee80000100800 */
[----:B------:R-:W3:Y:S01]  /*53130*/  LDL R3, [R1+0x23d4] ;  /* 0x0023d40001037983 */ /* 0x000ee20000100800 */
[----:B0-----:R-:W-:-:S03]  /*53140*/  PRMT R10, RZ, 0x7610, R10 ;  /* 0x00007610ff0a7816 */ /* 0x001fc6000000000a */
[----:B----4-:R0:W-:Y:S01]  /*53150*/  STL [R1+0x515c], R7 ;  /* 0x00515c0701007387 */ /* 0x0101e20000100800 */
[----:B------:R-:W-:Y:S02]  /*53160*/  @P0 IMAD.MOV.U32 R13, RZ, RZ, R12 ;  /* 0x000000ffff0d0224 */ /* 0x000fe400078e000c */
[----:B------:R-:W-:-:S05]  /*53170*/  @P0 IMAD.MOV.U32 R12, RZ, RZ, R5 ;  /* 0x000000ffff0c0224 */ /* 0x000fca00078e0005 */
[----:B------:R3:W4:Y:S04]  /*53180*/  @P0 LDG.E.U8 R10, desc[UR24][R12.64] ;  /* 0x000000180c0a0981 */ /* 0x000728000c1e1100 */
[----:B--2---:R-:W-:Y:S04]  /*53190*/  STL [R1+0x5160], R8 ;  /* 0x0051600801007387 */ /* 0x004fe80000100800 */
[----:B0-----:R-:W2:Y:S04]  /*531a0*/  LDL R7, [R1+0x23c8] ;  /* 0x0023c80001077983 */ /* 0x001ea80000100800 */
[----:B------:R-:W2:Y:S04]  /*531b0*/  LDL R0, [R1+0x23cc] ;  /* 0x0023cc0001007983 */ /* 0x000ea80000100800 */
[----:B------:R-:W-:Y:S04]  /*531c0*/  STL [R1+0x5164], R9 ;  /* 0x0051640901007387 */ /* 0x000fe80000100800 */
[----:B------:R-:W2:Y:S04]  /*531d0*/  LDL R6, [R1+0x23c0] ;  /* 0x0023c00001067983 */ /* 0x000ea80000100800 */
[----:B------:R-:W2:Y:S01]  /*531e0*/  LDL R5, [R1+0x23c4] ;  /* 0x0023c40001057983 */ /* 0x000ea20000100800 */
[----:B------:R-:W-:Y:S01]  /*531f0*/  PRMT R11, RZ, 0x7610, R11 ;  /* 0x00007610ff0b7816 */ /* 0x000fe2000000000b */
[----:B---3--:R-:W-:-:S02]  /*53200*/  @P0 IMAD.MOV.U32 R12, RZ, RZ, R3 ;  /* 0x000000ffff0c0224 */ /* 0x008fc400078e0003 */
[----:B------:R-:W-:Y:S01]  /*53210*/  @P0 IMAD.MOV.U32 R13, RZ, RZ, R4 ;  /* 0x000000ffff0d0224 */ /* 0x000fe200078e0004 */
[----:B------:R-:W-:-:S04]  /*53220*/  ISETP.GT.AND P1, PT, R2, 0x7f, PT ;  /* 0x0000007f0200780c */ /* 0x000fc80003f24270 */
[----:B------:R0:W3:Y:S02]  /*53230*/  @P0 LDG.E.U8 R11, desc[UR24][R12.64] ;  /* 0x000000180c0b0981 */ /* 0x0000e4000c1e1100 */
[----:B0-----:R-:W-:Y:S02]  /*53240*/  PRMT R12, RZ, 0x7610, R12 ;  /* 0x00007610ff0c7816 */ /* 0x001fe4000000000c */
[----:B------:R-:W-:Y:S01]  /*53250*/  PRMT R13, RZ, 0x7610, R13 ;  /* 0x00007610ff0d7816 */ /* 0x000fe2000000000d */
[----:B----4-:R-:W-:Y:S04]  /*53260*/  STL [R1+0x5168], R10 ;  /* 0x0051680a01007387 */ /* 0x010fe80000100800 */
[----:B------:R-:W4:Y:S04]  /*53270*/  LDL R4, [R1+0x23b8] ;  /* 0x0023b80001047983 */ /* 0x000f280000100800 */
[----:B------:R-:W4:Y:S01]  /*53280*/  LDL R3, [R1+0x23bc] ;  /* 0x0023bc0001037983 */ /* 0x000f220000100800 */
[----:B--2---:R-:W-:-:S02]  /*53290*/  @P0 IMAD.MOV.U32 R15, RZ, RZ, R7 ;  /* 0x000000ffff0f0224 */ /* 0x004fc400078e0007 */
[----:B------:R-:W-:-:S05]  /*532a0*/  @P0 IMAD.MOV.U32 R14, RZ, RZ, R0 ;  /* 0x000000ffff0e0224 */ /* 0x000fca00078e0000 */
[----:B------:R0:W2:Y:S02]  /*532b0*/  @P0 LDG.E.U8 R12, desc[UR24][R14.64] ;  /* 0x000000180e0c0981 */ /* 0x0000a4000c1e1100 */
[----:B0-----:R-:W-:Y:S02]  /*532c0*/  @P1 IMAD.MOV.U32 R15, RZ, RZ, R6 ;  /* 0x000000ffff0f1224 */ /* 0x001fe400078e0006 */
[----:B------:R-:W-:-:S05]  /*532d0*/  @P1 IMAD.MOV.U32 R14, RZ, RZ, R5 ;  /* 0x000000ffff0e1224 */ /* 0x000fca00078e0005 */
[----:B------:R4:W2:Y:S04]  /*532e0*/  @P1 LDG.E.U8 R13, desc[UR24][R14.64] ;  /* 0x000000180e0d1981 */ /* 0x0008a8000c1e1100 */
[----:B---3--:R-:W-:Y:S04]  /*532f0*/  STL [R1+0x516c], R11 ;  /* 0x00516c0b01007387 */ /* 0x008fe80000100800 */
[----:B------:R0:W-:Y:S04]  /*53300*/  STL [R1+0x50e0], R2 ;  /* 0x0050e00201007387 */ /* 0x0001e80000100800 */
[----:B------:R-:W3:Y:S01]  /*53310*/  LDL R0, [R1+0x23b4] ;  /* 0x0023b40001007983 */ /* 0x000ee20000100800 */
[----:B------:R-:W-:-:S03]  /*53320*/  PRMT R17, RZ, 0x7610, R17 ;  /* 0x00007610ff117816 */ /* 0x000fc60000000011 */
[----:B0-----:R-:W3:Y:S01]  /*53330*/  LDL R2, [R1+0x23b0] ;  /* 0x0023b00001027983 */ /* 0x001ee20000100800 */
[----:B----4-:R-:W-:Y:S02]  /*53340*/  @P1 IMAD.MOV.U32 R15, RZ, RZ, R4 ;  /* 0x000000ffff0f1224 */ /* 0x010fe400078e0004 */
[----:B------:R-:W-:-:S05]  /*53350*/  @P1 IMAD.MOV.U32 R14, RZ, RZ, R3 ;  /* 0x000000ffff0e1224 */ /* 0x000fca00078e0003 */
[----:B------:R3:W4:Y:S04]  /*53360*/  @P1 LDG.E.U8 R17, desc[UR24][R14.64] ;  /* 0x000000180e111981 */ /* 0x000728000c1e1100 */
[----:B--2---:R0:W-:Y:S04]  /*53370*/  STL [R1+0x5170], R12 ;  /* 0x0051700c01007387 */ /* 0x0041e80000100800 */
[----:B------:R-:W2:Y:S04]  /*53380*/  LDL R10, [R1+0x23a8] ;  /* 0x0023a800010a7983 */ /* 0x000ea80000100800 */
[----:B------:R-:W2:Y:S04]  /*53390*/  LDL R9, [R1+0x23ac] ;  /* 0x0023ac0001097983 */ /* 0x000ea80000100800 */
[----:B------:R-:W2:Y:S04]  /*533a0*/  LDL R8, [R1+0x23a0] ;  /* 0x0023a00001087983 */ /* 0x000ea80000100800 */
[----:B------:R-:W2:Y:S04]  /*533b0*/  LDL R7, [R1+0x23a4] ;  /* 0x0023a40001077983 */ /* 0x000ea80000100800 */
[----:B------:R-:W-:Y:S04]  /*533c0*/  STL [R1+0x50e4], R13 ;  /* 0x0050e40d01007387 */ /* 0x000fe80000100800 */
[----:B------:R-:W2:Y:S04]  /*533d0*/  LDL R6, [R1+0x2398] ;  /* 0x0023980001067983 */ /* 0x000ea80000100800 */
[----:B------:R-:W2:Y:S04]  /*533e0*/  LDL R5, [R1+0x239c] ;  /* 0x00239c0001057983 */ /* 0x000ea80000100800 */
[----:B------:R-:W2:Y:S04]  /*533f0*/  LDL R4, [R1+0x2390] ;  /* 0x0023900001047983 */ /* 0x000ea80000100800 */
[----:B------:R-:W2:Y:S01]  /*53400*/  LDL R3, [R1+0x2394] ;  /* 0x0023940001037983 */ /* 0x000ea20000100800 */
[----:B------:R-:W-:Y:S01]  /*53410*/  PRMT R19, RZ, 0x7610, R19 ;  /* 0x00007610ff137816 */ /* 0x000fe20000000013 */
[----:B---3--:R-:W-:Y:S01]  /*53420*/  @P1 IMAD.MOV.U32 R14, RZ, RZ, R0 ;  /* 0x000000ffff0e1224 */ /* 0x008fe200078e0000 */
[----:B------:R-:W-:Y:S01]  /*53430*/  PRMT R21, RZ, 0x7610, R21 ;  /* 0x00007610ff157816 */ /* 0x000fe20000000015 */
[----:B------:R-:W-:-:S05]  /*53440*/  @P1 IMAD.MOV.U32 R15, RZ, RZ, R2 ;  /* 0x000000ffff0f1224 */ /* 0x000fca00078e0002 */
[----:B------:R2:W3:Y:S01]  /*53450*/  @P1 LDG.E.U8 R19, desc[UR24][R14.64] ;  /* 0x000000180e131981 */ /* 0x0004e2000c1e1100 */
[----:B------:R-:W-:Y:S02]  /*53460*/  PRMT R23, RZ, 0x7610, R23 ;  /* 0x00007610ff177816 */ /* 0x000fe40000000017 */
[----:B------:R-:W-:Y:S01]  /*53470*/  PRMT R25, RZ, 0x7610, R25 ;  /* 0x00007610ff197816 */ /* 0x000fe20000000019 */
[----:B----4-:R-:W-:Y:S04]  /*53480*/  STL [R1+0x50ec], R17 ;  /* 0x0050ec1101007387 */ /* 0x010fe80000100800 */
[----:B------:R-:W4:Y:S04]  /*53490*/  LDL R2, [R1+0x2388] ;  /* 0x0023880001027983 */ /* 0x000f280000100800 */
[----:B------:R-:W4:Y:S01]  /*534a0*/  LDL R0, [R1+0x238c] ;  /* 0x00238c0001007983 */ /* 0x000f220000100800 */
[----:B------:R-:W-:Y:S01]  /*534b0*/  PRMT R27, RZ, 0x7610, R27 ;  /* 0x00007610ff1b7816 */ /* 0x000fe2000000001b */
[----:B--2---:R-:W-:-:S02]  /*534c0*/  @P1 IMAD.MOV.U32 R15, RZ, RZ, R10 ;  /* 0x000000ffff0f1224 */ /* 0x004fc400078e000a */
[----:B------:R-:W-:-:S05]  /*534d0*/  @P1 IMAD.MOV.U32 R14, RZ, RZ, R9 ;  /* 0x000000ffff0e1224 */ /* 0x000fca00078e0009 */
[----:B------:R1:W2:Y:S02]  /*534e0*/  @P1 LDG.E.U8 R21, desc[UR24][R14.64] ;  /* 0x000000180e151981 */ /* 0x0002a4000c1e1100 */
[----:B-1----:R-:W-:Y:S02]  /*534f0*/  @P1 IMAD.MOV.U32 R14, RZ, RZ, R7 ;  /* 0x000000ffff0e1224 */ /* 0x002fe400078e0007 */
[----:B------:R-:W-:-:S05]  /*53500*/  @P1 IMAD.MOV.U32 R15, RZ, RZ, R8 ;  /* 0x000000ffff0f1224 */ /* 0x000fca00078e0008 */
[----:B------:R1:W2:Y:S02]  /*53510*/  @P1 LDG.E.U8 R23, desc[UR24][R14.64] ;  /* 0x000000180e171981 */ /* 0x0002a4000c1e1100 */
[----:B-1----:R-:W-:Y:S02]  /*53520*/  @P1 IMAD.MOV.U32 R14, RZ, RZ, R5 ;  /* 0x000000ffff0e1224 */ /* 0x002fe400078e0005 */
[----:B------:R-:W-:-:S05]  /*53530*/  @P1 IMAD.MOV.U32 R15, RZ, RZ, R6 ;  /* 0x000000ffff0f1224 */ /* 0x000fca00078e0006 */
[----:B------:R1:W2:Y:S02]  /*53540*/  @P1 LDG.E.U8 R25, desc[UR24][R14.64] ;  /* 0x000000180e191981 */ /* 0x0002a4000c1e1100 */
[----:B-1----:R-:W-:Y:S02]  /*53550*/  @P1 IMAD.MOV.U32 R14, RZ, RZ, R3 ;  /* 0x000000ffff0e1224 */ /* 0x002fe400078e0003 */
[----:B------:R-:W-:-:S05]  /*53560*/  @P1 IMAD.MOV.U32 R15, RZ, RZ, R4 ;  /* 0x000000ffff0f1224 */ /* 0x000fca00078e0004 */
[----:B------:R4:W2:Y:S01]  /*53570*/  @P1 LDG.E.U8 R27, desc[UR24][R14.64] ;  /* 0x000000180e1b1981 */ /* 0x0008a2000c1e1100 */
[----:B------:R-:W-:-:S03]  /*53580*/  PRMT R29, RZ, 0x7610, R29 ;  /* 0x00007610ff1d7816 */ /* 0x000fc6000000001d */
[----:B---3--:R-:W-:Y:S01]  /*53590*/  STL [R1+0x50f0], R19 ;  /* 0x0050f01301007387 */ /* 0x008fe20000100800 */
[----:B----4-:R-:W-:Y:S02]  /*535a0*/  @P1 IMAD.MOV.U32 R14, RZ, RZ, R0 ;  /* 0x000000ffff0e1224 */ /* 0x010fe400078e0000 */
[----:B------:R-:W-:-:S05]  /*535b0*/  @P1 IMAD.MOV.U32 R15, RZ, RZ, R2 ;  /* 0x000000ffff0f1224 */ /* 0x000fca00078e0002 */
[----:B------:R-:W3:Y:S04]  /*535c0*/  @P1 LDG.E.U8 R29, desc[UR24][R14.64] ;  /* 0x000000180e1d1981 */ /* 0x000ee8000c1e1100 */
[----:B--2---:R-:W-:Y:S01]  /*535d0*/  STL [R1+0x50f4], R21 ;  /* 0x0050f41501007387 */ /* 0x004fe20000100800 */
[----:B------:R-:W1:Y:S01]  /*535e0*/  S2R R2, SR_TID.X ;  /* 0x0000000000027919 */ /* 0x000e620000002100 */
[----:B------:R-:W-:Y:S06]  /*535f0*/  BAR.SYNC.DEFER_BLOCKING 0x0 ;  /* 0x0000000000007b1d */ /* 0x000fec0000010000 */
[----:B------:R-:W-:Y:S04]  /*53600*/  STL [R1+0x50f8], R23 ;  /* 0x0050f81701007387 */ /* 0x000fe80000100800 */
[----:B------:R-:W-:Y:S04]  /*53610*/  STL [R1+0x50fc], R25 ;  /* 0x0050fc1901007387 */ /* 0x000fe80000100800 */
[----:B0-----:R-:W2:Y:S04]  /*53620*/  LDL.LU R12, [R1+0x200c] ;  /* 0x00200c00010c7983 */ /* 0x001ea80000300800 */
[----:B------:R-:W4:Y:S04]  /*53630*/  LDL.LU R26, [R1+0x2008] ;  /* 0x00200800011a7983 */ /* 0x000f280000300800 */
[----:B------:R-:W4:Y:S04]  /*53640*/  LDL.LU R16, [R1+0x2004] ;  /* 0x0020040001107983 */ /* 0x000f280000300800 */
[----:B------:R-:W4:Y:S04]  /*53650*/  LDL.LU R18, [R1+0x2000] ;  /* 0x0020000001127983 */ /* 0x000f280000300800 */
[----:B------:R-:W-:Y:S04]  /*53660*/  STL [R1+0x5100], R27 ;  /* 0x0051001b01007387 */ /* 0x000fe80000100800 */
[----:B------:R-:W4:Y:S04]  /*53670*/  LDL.LU R20, [R1+0x1ffc] ;  /* 0x001ffc0001147983 */ /* 0x000f280000300800 */
        /* <DEDUP_REMOVED lines=13> */
[----:B---3--:R-:W-:Y:S04]  /*53750*/  STL [R1+0x5104], R29 ;  /* 0x0051041d01007387 */ /* 0x008fe80000100800 */
[----:B------:R0:W-:Y:S04]  /*53760*/  STL [R1+0x50d4], R14 ;  /* 0x0050d40e01007387 */ /* 0x0001e80000100800 */
[----:B-1----:R-:W-:Y:S04]  /*53770*/  STL [R1+0x5174], R2 ;  /* 0x0051740201007387 */ /* 0x002fe80000100800 */
[----:B------:R-:W-:Y:S04]  /*53780*/  STL [R1+0x50d0], R15 ;  /* 0x0050d00f01007387 */ /* 0x000fe80000100800 */
[----:B------:R-:W-:Y:S04]  /*53790*/  STL [R1+0x50d8], R15 ;  /* 0x0050d80f01007387 */ /* 0x000fe80000100800 */
[----:B------:R-:W-:Y:S01]  /*537a0*/  STL [R1+0x50dc], R15 ;  /* 0x0050dc0f01007387 */ /* 0x000fe20000100800 */
[----:B0-----:R-:W-:-:S05]  /*537b0*/  LOP3.LUT R14, R2, 0x3f, RZ, 0xc0, !PT ;  /* 0x0000003f020e7812 */ /* 0x001fca00078ec0ff */
[----:B--2---:R-:W-:Y:S04]  /*537c0*/  STS.U8 [R14+UR4], R12 ;  /* 0x0000000c0e007988 */ /* 0x004fe80008000004 */
[----:B----4-:R0:W-:Y:S04]  /*537d0*/  STS.U8 [R14+UR4+0x40], R26 ;  /* 0x0000401a0e007988 */ /* 0x0101e80008000004 */
[----:B0-----:R-:W2:Y:S04]  /*537e0*/  LDL.LU R26, [R1+0x1e04] ;  /* 0x001e0400011a7983 */ /* 0x001ea80000300800 */
[----:B------:R0:W-:Y:S04]  /*537f0*/  STS.U8 [R14+UR4+0x80], R16 ;  /* 0x000080100e007988 */ /* 0x0001e80008000004 */
[----:B------:R1:W-:Y:S04]  /*53800*/  STS.U8 [R14+UR4+0xc0], R18 ;  /* 0x0000c0120e007988 */ /* 0x0003e80008000004 */
[----:B------:R3:W-:Y:S04]  /*53810*/  STS.U8 [R14+UR4+0x100], R20 ;  /* 0x000100140e007988 */ /* 0x0007e80008000004 */
[----:B0-----:R-:W4:Y:S04]  /*53820*/  LDL.LU R16, [R1+0x1e00] ;  /* 0x001e000001107983 */ /* 0x001f280000300800 */
[----:B-1----:R-:W4:Y:S04]  /*53830*/  LDL.LU R18, [R1+0x1dfc] ;  /* 0x001dfc0001127983 */ /* 0x002f280000300800 */
[----:B------:R-:W-:Y:S04]  /*53840*/  STS.U8 [R14+UR4+0x140], R11 ;  /* 0x0001400b0e007988 */ /* 0x000fe80008000004 */
[----:B---3--:R-:W3:Y:S04]  /*53850*/  LDL.LU R20, [R1+0x1df8] ;  /* 0x001df80001147983 */ /* 0x008ee80000300800 */
[----:B------:R-:W-:Y:S04]  /*53860*/  STS.U8 [R14+UR4+0x180], R10 ;  /* 0x0001800a0e007988 */ /* 0x000fe80008000004 */
[----:B------:R0:W-:Y:S04]  /*53870*/  STS.U8 [R14+UR4+0x1c0], R22 ;  /* 0x0001c0160e007988 */ /* 0x0001e80008000004 */
[----:B------:R1:W-:Y:S04]  /*53880*/  STS.U8 [R14+UR4+0x1040], R28 ;  /* 0x0010401c0e007988 */ /* 0x0003e80008000004 */
[----:B------:R-:W-:Y:S04]  /*53890*/  STS.U8 [R14+UR4+0x1000], R9 ;  /* 0x001000090e007988 */ /* 0x000fe80008000004 */
[----:B------:R-:W-:Y:S04]  /*538a0*/  STS.U8 [R14+UR4+0x10c0], R8 ;  /* 0x0010c0080e007988 */ /* 0x000fe80008000004 */
[----:B------:R-:W-:Y:S04]  /*538b0*/  STS.U8 [R14+UR4+0x1080], R7 ;  /* 0x001080070e007988 */ /* 0x000fe80008000004 */
[----:B------:R-:W-:Y:S04]  /*538c0*/  STS.U8 [R14+UR4+0x1140], R6 ;  /* 0x001140060e007988 */ /* 0x000fe80008000004 */
[----:B------:R-:W-:Y:S04]  /*538d0*/  STS.U8 [R14+UR4+0x1100], R5 ;  /* 0x001100050e007988 */ /* 0x000fe80008000004 */
[----:B0-----:R-:W3:Y:S04]  /*538e0*/  LDL.LU R22, [R1+0x1df4] ;  /* 0x001df40001167983 */ /* 0x001ee80000300800 */
[----:B-1----:R-:W3:Y:S04]  /*538f0*/  LDL.LU R28, [R1+0x1df0] ;  /* 0x001df000011c7983 */ /* 0x002ee80000300800 */
[----:B------:R-:W-:Y:S04]  /*53900*/  STS.U8 [R14+UR4+0x11c0], R4 ;  /* 0x0011c0040e007988 */ /* 0x000fe80008000004 */
[----:B------:R-:W-:Y:S04]  /*53910*/  STS.U8 [R14+UR4+0x1180], R3 ;  /* 0x001180030e007988 */ /* 0x000fe80008000004 */
[----:B------:R-:W3:Y:S04]  /*53920*/  LDL.LU R25, [R1+0x1ccc] ;  /* 0x001ccc0001197983 */ /* 0x000ee80000300800 */
[----:B------:R0:W-:Y:S04]  /*53930*/  STS.U8 [R14+UR4+0x2000], R24 ;  /* 0x002000180e007988 */ /* 0x0001e80008000004 */
[----:B------:R-:W3:Y:S04]  /*53940*/  LDL.LU R23, [R1+0x1cc8] ;  /* 0x001cc80001177983 */ /* 0x000ee80000300800 */
[----:B0-----:R-:W3:Y:S04]  /*53950*/  LDL.LU R24, [R1+0x1cc4] ;  /* 0x001cc40001187983 */ /* 0x001ee80000300800 */
[----:B------:R-:W3:Y:S04]  /*53960*/  LDL.LU R21, [R1+0x1cc0] ;  /* 0x001cc00001157983 */ /* 0x000ee80000300800 */
[----:B------:R-:W3:Y:S04]  /*53970*/  LDL.LU R19, [R1+0x1cbc] ;  /* 0x001cbc0001137983 */ /* 0x000ee80000300800 */
[----:B------:R-:W3:Y:S04]  /*53980*/  LDL.LU R17, [R1+0x1cb8] ;  /* 0x001cb80001117983 */ /* 0x000ee80000300800 */
[----:B------:R-:W3:Y:S04]  /*53990*/  LDL.LU R13, [R1+0x1cb4] ;  /* 0x001cb400010d7983 */ /* 0x000ee80000300800 */
[----:B------:R0:W-:Y:S04]  /*539a0*/  STS.U8 [R14+UR4+0x2040], R0 ;  /* 0x002040000e007988 */ /* 0x0001e80008000004 */
[----:B------:R-:W3:Y:S04]  /*539b0*/  LDL.LU R12, [R1+0x1cb0] ;  /* 0x001cb000010c7983 */ /* 0x000ee80000300800 */
[----:B0-----:R-:W3:Y:S04]  /*539c0*/  LDL.LU R0, [R1+0x1b98] ;  /* 0x001b980001007983 */ /* 0x001ee80000300800 */
[----:B------:R-:W3:Y:S04]  /*539d0*/  LDL.LU R3, [R1+0x1b94] ;  /* 0x001b940001037983 */ /* 0x000ee80000300800 */
[----:B--2---:R0:W-:Y:S04]  /*539e0*/  STS.U8 [R14+UR4+0x2080], R26 ;  /* 0x0020801a0e007988 */ /* 0x0041e80008000004 */
[----:B0-----:R-:W2:Y:S04]  /*539f0*/  LDL.LU R26, [R1+0x1b90] ;  /* 0x001b9000011a7983 */ /* 0x001ea80000300800 */
[----:B----4-:R0:W-:Y:S04]  /*53a00*/  STS.U8 [R14+UR4+0x20c0], R16 ;  /* 0x0020c0100e007988 */ /* 0x0101e80008000004 */
[----:B------:R1:W-:Y:S04]  /*53a10*/  STS.U8 [R14+UR4+0x2100], R18 ;  /* 0x002100120e007988 */ /* 0x0003e80008000004 */
[----:B---3--:R3:W-:Y:S04]  /*53a20*/  STS.U8 [R14+UR4+0x2140], R20 ;  /* 0x002140140e007988 */ /* 0x0087e80008000004 */
[----:B0-----:R-:W4:Y:S04]  /*53a30*/  LDL.LU R16, [R1+0x1b8c] ;  /* 0x001b8c0001107983 */ /* 0x001f280000300800 */
[----:B------:R-:W4:Y:S04]  /*53a40*/  LDL.LU R11, [R1+0x1b88] ;  /* 0x001b8800010b7983 */ /* 0x000f280000300800 */
[----:B------:R-:W4:Y:S04]  /*53a50*/  LDL.LU R10, [R1+0x1b84] ;  /* 0x001b8400010a7983 */ /* 0x000f280000300800 */
[----:B-1----:R-:W4:Y:S04]  /*53a60*/  LDL.LU R18, [R1+0x1b80] ;  /* 0x001b800001127983 */ /* 0x002f280000300800 */
[----:B---3--:R-:W3:Y:S04]  /*53a70*/  LDL.LU R20, [R1+0x1b7c] ;  /* 0x001b7c0001147983 */ /* 0x008ee80000300800 */
[----:B------:R-:W3:Y:S04]  /*53a80*/  LDL.LU R9, [R1+0x1a98] ;  /* 0x001a980001097983 */ /* 0x000ee80000300800 */
[----:B------:R-:W3:Y:S04]  /*53a90*/  LDL.LU R8, [R1+0x1a94] ;  /* 0x001a940001087983 */ /* 0x000ee80000300800 */
[----:B------:R-:W3:Y:S04]  /*53aa0*/  LDL.LU R7, [R1+0x1a90] ;  /* 0x001a900001077983 */ /* 0x000ee80000300800 */
[----:B------:R-:W3:Y:S04]  /*53ab0*/  LDL.LU R6, [R1+0x1a8c] ;  /* 0x001a8c0001067983 */ /* 0x000ee80000300800 */
[----:B------:R-:W3:Y:S04]  /*53ac0*/  LDL.LU R5, [R1+0x1a88] ;  /* 0x001a880001057983 */ /* 0x000ee80000300800 */
[----:B------:R0:W-:Y:S04]  /*53ad0*/  STS.U8 [R14+UR4+0x2180], R22 ;  /* 0x002180160e007988 */ /* 0x0001e80008000004 */
[----:B------:R-:W3:Y:S04]  /*53ae0*/  LDL.LU R4, [R1+0x1a84] ;  /* 0x001a840001047983 */ /* 0x000ee80000300800 */
[----:B------:R1:W-:Y:S04]  /*53af0*/  STS.U8 [R14+UR4+0x21c0], R28 ;  /* 0x0021c01c0e007988 */ /* 0x0003e80008000004 */
[----:B------:R-:W-:Y:S04]  /*53b00*/  STS.U8 [R14+UR4+0x3040], R25 ;  /* 0x003040190e007988 */ /* 0x000fe80008000004 */
[----:B------:R-:W-:Y:S04]  /*53b10*/  STS.U8 [R14+UR4+0x3000], R23 ;  /* 0x003000170e007988 */ /* 0x000fe80008000004 */
[----:B0-----:R-:W3:Y:S04]  /*53b20*/  LDL.LU R22, [R1+0x1a80] ;  /* 0x001a800001167983 */ /* 0x001ee80000300800 */
[----:B-1----:R-:W3:Y:S04]  /*53b30*/  LDL.LU R28, [R1+0x1a7c] ;  /* 0x001a7c00011c7983 */ /* 0x002ee80000300800 */
[----:B------:R0:W-:Y:S04]  /*53b40*/  STS.U8 [R14+UR4+0x30c0], R24 ;  /* 0x0030c0180e007988 */ /* 0x0001e80008000004 */
[----:B------:R-:W-:Y:S04]  /*53b50*/  STS.U8 [R14+UR4+0x3080], R21 ;  /* 0x003080150e007988 */ /* 0x000fe80008000004 */
[----:B0-----:R-:W3:Y:S04]  /*53b60*/  LDL.LU R24, [R1+0x1998] ;  /* 0x0019980001187983 */ /* 0x001ee80000300800 */
[----:B------:R-:W-:Y:S04]  /*53b70*/  STS.U8 [R14+UR4+0x3140], R19 ;  /* 0x003140130e007988 */ /* 0x000fe80008000004 */
[----:B------:R-:W-:Y:S04]  /*53b80*/  STS.U8 [R14+UR4+0x3100], R17 ;  /* 0x003100110e007988 */ /* 0x000fe80008000004 */
[----:B------:R-:W-:Y:S04]  /*53b90*/  STS.U8 [R14+UR4+0x31c0], R13 ;  /* 0x0031c00d0e007988 */ /* 0x000fe80008000004 */
[----:B------:R-:W-:Y:S04]  /*53ba0*/  STS.U8 [R14+UR4+0x3180], R12 ;  /* 0x0031800c0e007988 */ /* 0x000fe80008000004 */
[----:B------:R0:W-:Y:S04]  /*53bb0*/  STS.U8 [R14+UR4+0x4000], R0 ;  /* 0x004000000e007988 */ /* 0x0001e80008000004 */
[----:B0-----:R-:W3:Y:S04]  /*53bc0*/  LDL.LU R0, [R1+0x1994] ;  /* 0x0019940001007983 */ /* 0x001ee80000300800 */
[----:B------:R0:W-:Y:S04]  /*53bd0*/  STS.U8 [R14+UR4+0x4040], R3 ;  /* 0x004040030e007988 */ /* 0x0001e80008000004 */
[----:B0-----:R-:W3:Y:S04]  /*53be0*/  LDL.LU R3, [R1+0x1990] ;  /* 0x0019900001037983 */ /* 0x001ee80000300800 */
[----:B--2---:R0:W-:Y:S04]  /*53bf0*/  STS.U8 [R14+UR4+0x4080], R26 ;  /* 0x0040801a0e007988 */ /* 0x0041e80008000004 */
[----:B0-----:R-:W2:Y:S04]  /*53c00*/  LDL.LU R26, [R1+0x198c] ;  /* 0x00198c00011a7983 */ /* 0x001ea80000300800 */
[----:B----4-:R0:W-:Y:S04]  /*53c10*/  STS.U8 [R14+UR4+0x40c0], R16 ;  /* 0x0040c0100e007988 */ /* 0x0101e80008000004 */
[----:B------:R-:W-:Y:S04]  /*53c20*/  STS.U8 [R14+UR4+0x4100], R11 ;  /* 0x0041000b0e007988 */ /* 0x000fe80008000004 */
[----:B------:R-:W-:Y:S04]  /*53c30*/  STS.U8 [R14+UR4+0x4140], R10 ;  /* 0x0041400a0e007988 */ /* 0x000fe80008000004 */
[----:B------:R1:W-:Y:S04]  /*53c40*/  STS.U8 [R14+UR4+0x4180], R18 ;  /* 0x004180120e007988 */ /* 0x0003e80008000004 */
[----:B---3--:R3:W-:Y:S04]  /*53c50*/  STS.U8 [R14+UR4+0x41c0], R20 ;  /* 0x0041c0140e007988 */ /* 0x0087e80008000004 */
[----:B------:R-:W-:Y:S04]  /*53c60*/  STS.U8 [R14+UR4+0x5040], R9 ;  /* 0x005040090e007988 */ /* 0x000fe80008000004 */
[----:B------:R-:W-:Y:S04]  /*53c70*/  STS.U8 [R14+UR4+0x5000], R8 ;  /* 0x005000080e007988 */ /* 0x000fe80008000004 */
[----:B0-----:R-:W4:Y:S04]  /*53c80*/  LDL.LU R16, [R1+0x1988] ;  /* 0x0019880001107983 */ /* 0x001f280000300800 */
[----:B------:R-:W-:Y:S04]  /*53c90*/  STS.U8 [R14+UR4+0x50c0], R7 ;  /* 0x0050c0070e007988 */ /* 0x000fe80008000004 */
[----:B------:R-:W-:Y:S04]  /*53ca0*/  STS.U8 [R14+UR4+0x5080], R6 ;  /* 0x005080060e007988 */ /* 0x000fe80008000004 */
[----:B-1----:R-:W4:Y:S04]  /*53cb0*/  LDL.LU R18, [R1+0x1984] ;  /* 0x0019840001127983 */ /* 0x002f280000300800 */
[----:B------:R-:W-:Y:S04]  /*53cc0*/  STS.U8 [R14+UR4+0x5140], R5 ;  /* 0x005140050e007988 */ /* 0x000fe80008000004 */
[----:B---3--:R-:W3:Y:S04]  /*53cd0*/  LDL.LU R20, [R1+0x1980] ;  /* 0x0019800001147983 */ /* 0x008ee80000300800 */
[----:B------:R-:W-:Y:S04]  /*53ce0*/  STS.U8 [R14+UR4+0x5100], R4 ;  /* 0x005100040e007988 */ /* 0x000fe80008000004 */
[----:B------:R-:W3:Y:S04]  /*53cf0*/  LDL.LU R25, [R1+0x197c] ;  /* 0x00197c0001197983 */ /* 0x000ee80000300800 */
[----:B------:R-:W3:Y:S04]  /*53d00*/  LDL.LU R23, [R1+0x1568] ;  /* 0x0015680001177983 */ /* 0x000ee80000300800 */
[----:B------:R-:W-:Y:S04]  /*53d10*/  STS.U8 [R14+UR4+0x51c0], R22 ;  /* 0x0051c0160e007988 */ /* 0x000fe80008000004 */
[----:B------:R0:W-:Y:S04]  /*53d20*/  STS.U8 [R14+UR4+0x5180], R28 ;  /* 0x0051801c0e007988 */ /* 0x0001e80008000004 */
        /* <DEDUP_REMOVED lines=8> */
[----:B------:R0:W-:Y:S04]  /*53db0*/  STS.U8 [R14+UR4+0x6040], R0 ;  /* 0x006040000e007988 */ /* 0x0001e80008000004 */
[----:B------:R-:W3:Y:S04]  /*53dc0*/  LDL.LU R22, [R1+0xc58] ;  /* 0x000c580001167983 */ /* 0x000ee80000300800 */
[----:B0-----:R-:W3:Y:S04]  /*53dd0*/  LDL.LU R0, [R1+0xc54] ;  /* 0x000c540001007983 */ /* 0x001ee80000300800 */
[----:B------:R-:W-:Y:S04]  /*53de0*/  STS.U8 [R14+UR4+0x6080], R3 ;  /* 0x006080030e007988 */ /* 0x000fe80008000004 */
[----:B--2---:R0:W-:Y:S04]  /*53df0*/  STS.U8 [R14+UR4+0x60c0], R26 ;  /* 0x0060c01a0e007988 */ /* 0x0041e80008000004 */
[----:B0-----:R-:W2:Y:S04]  /*53e00*/  LDL.LU R26, [R1+0xc50] ;  /* 0x000c5000011a7983 */ /* 0x001ea80000300800 */
[----:B------:R-:W2:Y:S04]  /*53e10*/  LDL.LU R11, [R1+0xc4c] ;  /* 0x000c4c00010b7983 */ /* 0x000ea80000300800 */
[----:B------:R-:W2:Y:S04]  /*53e20*/  LDL.LU R10, [R1+0xc48] ;  /* 0x000c4800010a7983 */ /* 0x000ea80000300800 */
[----:B----4-:R0:W-:Y:S04]  /*53e30*/  STS.U8 [R14+UR4+0x6100], R16 ;  /* 0x006100100e007988 */ /* 0x0101e80008000004 */
[----:B------:R-:W4:Y:S04]  /*53e40*/  LDL.LU R3, [R1+0xc44] ;  /* 0x000c440001037983 */ /* 0x000f280000300800 */
[----:B------:R1:W-:Y:S04]  /*53e50*/  STS.U8 [R14+UR4+0x6140], R18 ;  /* 0x006140120e007988 */ /* 0x0003e80008000004 */
[----:B---3--:R3:W-:Y:S04]  /*53e60*/  STS.U8 [R14+UR4+0x6180], R20 ;  /* 0x006180140e007988 */ /* 0x0087e80008000004 */
[----:B0-----:R-:W4:Y:S04]  /*53e70*/  LDL.LU R16, [R1+0xc40] ;  /* 0x000c400001107983 */ /* 0x001f280000300800 */
[----:B------:R-:W4:Y:S04]  /*53e80*/  LDL.LU R9, [R1+0xc2c] ;  /* 0x000c2c0001097983 */ /* 0x000f280000300800 */
[----:B------:R-:W4:Y:S04]  /*53e90*/  LDL.LU R8, [R1+0x748] ;  /* 0x0007480001087983 */ /* 0x000f280000300800 */
[----:B------:R-:W4:Y:S04]  /*53ea0*/  LDL.LU R7, [R1+0x744] ;  /* 0x0007440001077983 */ /* 0x000f280000300800 */
[----:B------:R-:W4:Y:S04]  /*53eb0*/  LDL.LU R6, [R1+0x740] ;  /* 0x0007400001067983 */ /* 0x000f280000300800 */
[----:B------:R-:W4:Y:S04]  /*53ec0*/  LDL.LU R5, [R1+0x73c] ;  /* 0x00073c0001057983 */ /* 0x000f280000300800 */
[----:B------:R-:W4:Y:S04]  /*53ed0*/  LDL.LU R4, [R1+0x738] ;  /* 0x0007380001047983 */ /* 0x000f280000300800 */
[----:B-1----:R-:W4:Y:S04]  /*53ee0*/  LDL.LU R18, [R1+0x734] ;  /* 0x0007340001127983 */ /* 0x002f280000300800 */
[----:B------:R-:W-:Y:S04]  /*53ef0*/  STS.U8 [R14+UR4+0x61c0], R25 ;  /* 0x0061c0190e007988 */ /* 0x000fe80008000004 */
[----:B------:R-:W-:Y:S04]  /*53f00*/  STS.U8 [R14+UR4+0x7040], R23 ;  /* 0x007040170e007988 */ /* 0x000fe80008000004 */
[----:B------:R0:W-:Y:S04]  /*53f10*/  STS.U8 [R14+UR4+0x7000], R28 ;  /* 0x0070001c0e007988 */ /* 0x0001e80008000004 */
[----:B------:R-:W-:Y:S04]  /*53f20*/  STS.U8 [R14+UR4+0x70c0], R21 ;  /* 0x0070c0150e007988 */ /* 0x000fe80008000004 */
[----:B---3--:R-:W3:Y:S04]  /*53f30*/  LDL.LU R20, [R1+0x730] ;  /* 0x0007300001147983 */ /* 0x008ee80000300800 */
[----:B------:R-:W-:Y:S04]  /*53f40*/  STS.U8 [R14+UR4+0x7080], R19 ;  /* 0x007080130e007988 */ /* 0x000fe80008000004 */
[----:B------:R-:W-:Y:S04]  /*53f50*/  STS.U8 [R14+UR4+0x7140], R17 ;  /* 0x007140110e007988 */ /* 0x000fe80008000004 */
[----:B------:R-:W-:Y:S04]  /*53f60*/  STS.U8 [R14+UR4+0x7100], R13 ;  /* 0x0071000d0e007988 */ /* 0x000fe80008000004 */
[----:B------:R-:W-:Y:S04]  /*53f70*/  STS.U8 [R14+UR4+0x71c0], R12 ;  /* 0x0071c00c0e007988 */ /* 0x000fe80008000004 */
[----:B0-----:R-:W3:Y:S04]  /*53f80*/  LDL.LU R28, [R1+0x72c] ;  /* 0x00072c00011c7983 */ /* 0x001ee80000300800 */
[----:B------:R0:W-:Y:S04]  /*53f90*/  STS.U8 [R14+UR4+0x7180], R24 ;  /* 0x007180180e007988 */ /* 0x0001e80008000004 */
[----:B0-----:R-:W3:Y:S04]  /*53fa0*/  LDL.LU R24, [R1+0x608] ;  /* 0x0006080001187983 */ /* 0x001ee80000300800 */
[----:B------:R0:W-:Y:S04]  /*53fb0*/  STS.U8 [R14+UR4+0x8000], R22 ;  /* 0x008000160e007988 */ /* 0x0001e80008000004 */
[----:B------:R1:W-:Y:S04]  /*53fc0*/  STS.U8 [R14+UR4+0x8040], R0 ;  /* 0x008040000e007988 */ /* 0x0003e80008000004 */
[----:B0-----:R-:W3:Y:S04]  /*53fd0*/  LDL.LU R22, [R1+0x604] ;  /* 0x0006040001167983 */ /* 0x001ee80000300800 */
[----:B-1----:R-:W3:Y:S04]  /*53fe0*/  LDL.LU R0, [R1+0x600] ;  /* 0x0006000001007983 */ /* 0x002ee80000300800 */
[----:B--2---:R0:W-:Y:S04]  /*53ff0*/  STS.U8 [R14+UR4+0x8080], R26 ;  /* 0x0080801a0e007988 */ /* 0x0041e80008000004 */
[----:B0-----:R-:W2:Y:S04]  /*54000*/  LDL.LU R26, [R1+0x5ec] ;  /* 0x0005ec00011a7983 */ /* 0x001ea80000300800 */
[----:B------:R-:W-:Y:S04]  /*54010*/  STS.U8 [R14+UR4+0x80c0], R11 ;  /* 0x0080c00b0e007988 */ /* 0x000fe80008000004 */
[----:B------:R-:W-:Y:S04]  /*54020*/  STS.U8 [R14+UR4+0x8100], R10 ;  /* 0x0081000a0e007988 */ /* 0x000fe80008000004 */
[----:B----4-:R0:W-:Y:S04]  /*54030*/  STS.U8 [R14+UR4+0x8140], R3 ;  /* 0x008140030e007988 */ /* 0x0101e80008000004 */
[----:B------:R1:W-:Y:S04]  /*54040*/  STS.U8 [R14+UR4+0x8180], R16 ;  /* 0x008180100e007988 */ /* 0x0003e80008000004 */
[----:B------:R-:W-:Y:S04]  /*54050*/  STS.U8 [R14+UR4+0x81c0], R9 ;  /* 0x0081c0090e007988 */ /* 0x000fe80008000004 */
[----:B------:R-:W-:Y:S04]  /*54060*/  STS.U8 [R14+UR4+0x9040], R8 ;  /* 0x009040080e007988 */ /* 0x000fe80008000004 */
[----:B------:R-:W-:Y:S04]  /*54070*/  STS.U8 [R14+UR4+0x9000], R7 ;  /* 0x009000070e007988 */ /* 0x000fe80008000004 */
[----:B------:R-:W-:Y:S04]  /*54080*/  STS.U8 [R14+UR4+0x90c0], R6 ;  /* 0x0090c0060e007988 */ /* 0x000fe80008000004 */
[----:B------:R-:W-:Y:S04]  /*54090*/  STS.U8 [R14+UR4+0x9080], R5 ;  /* 0x009080050e007988 */ /* 0x000fe80008000004 */
[----:B------:R-:W-:Y:S04]  /*540a0*/  STS.U8 [R14+UR4+0x9140], R4 ;  /* 0x009140040e007988 */ /* 0x000fe80008000004 */
[----:B0-----:R-:W4:Y:S04]  /*540b0*/  LDL.LU R3, [R1+0x5e8] ;  /* 0x0005e80001037983 */ /* 0x001f280000300800 */
[----:B-1----:R-:W4:Y:S04]  /*540c0*/  LDL.LU R16, [R1+0x5e4] ;  /* 0x0005e40001107983 */ /* 0x002f280000300800 */
[----:B------:R-:W4:Y:S04]  /*540d0*/  LDL.LU R25, [R1+0x5e0] ;  /* 0x0005e00001197983 */ /* 0x000f280000300800 */
[----:B------:R0:W-:Y:S04]  /*540e0*/  STS.U8 [R14+UR4+0x9100], R18 ;  /* 0x009100120e007988 */ /* 0x0001e80008000004 */
[----:B------:R-:W4:Y:S04]  /*540f0*/  LDL.LU R23, [R1+0x5dc] ;  /* 0x0005dc0001177983 */ /* 0x000f280000300800 */
[----:B---3--:R-:W-:Y:S04]  /*54100*/  STS.U8 [R14+UR4+0x91c0], R20 ;  /* 0x0091c0140e007988 */ /* 0x008fe80008000004 */
[----:B0-----:R-:W3:Y:S04]  /*54110*/  LDL.LU R18, [R1+0x4a8] ;  /* 0x0004a80001127983 */ /* 0x001ee80000300800 */
[----:B------:R-:W3:Y:S04]  /*54120*/  LDL.LU R21, [R1+0x4a4] ;  /* 0x0004a40001157983 */ /* 0x000ee80000300800 */
[----:B------:R-:W3:Y:S04]  /*54130*/  LDL.LU R19, [R1+0x4a0] ;  /* 0x0004a00001137983 */ /* 0x000ee80000300800 */
[----:B------:R-:W3:Y:S04]  /*54140*/  LDL.LU R17, [R1+0x48c] ;  /* 0x00048c0001117983 */ /* 0x000ee80000300800 */
[----:B------:R-:W3:Y:S04]  /*54150*/  LDL.LU R13, [R1+0x488] ;  /* 0x00048800010d7983 */ /* 0x000ee80000300800 */
[----:B------:R0:W-:Y:S04]  /*54160*/  STS.U8 [R14+UR4+0x9180], R28 ;  /* 0x0091801c0e007988 */ /* 0x0001e80008000004 */
[----:B------:R-:W3:Y:S04]  /*54170*/  LDL.LU R12, [R1+0x484] ;  /* 0x00048400010c7983 */ /* 0x000ee80000300800 */
[----:B------:R1:W-:Y:S04]  /*54180*/  STS.U8 [R14+UR4+0xa000], R24 ;  /* 0x00a000180e007988 */ /* 0x0003e80008000004 */
[----:B0-----:R-:W3:Y:S04]  /*54190*/  LDL.LU R28, [R1+0x480] ;  /* 0x00048000011c7983 */ /* 0x001ee80000300800 */
[----:B------:R-:W3:Y:S04]  /*541a0*/  LDL.LU R20, [R1+0x47c] ;  /* 0x00047c0001147983 */ /* 0x000ee80000300800 */
[----:B-1----:R-:W3:Y:S04]  /*541b0*/  LDL.LU R24, [R1+0x398] ;  /* 0x0003980001187983 */ /* 0x002ee80000300800 */
[----:B------:R-:W-:Y:S04]  /*541c0*/  STS.U8 [R14+UR4+0xa040], R22 ;  /* 0x00a040160e007988 */ /* 0x000fe80008000004 */
[----:B------:R0:W-:Y:S04]  /*541d0*/  STS.U8 [R14+UR4+0xa080], R0 ;  /* 0x00a080000e007988 */ /* 0x0001e80008000004 */
[----:B0-----:R-:W3:Y:S04]  /*541e0*/  LDL.LU R0, [R1+0x394] ;  /* 0x0003940001007983 */ /* 0x001ee80000300800 */
[----:B------:R-:W3:Y:S04]  /*541f0*/  LDL.LU R11, [R1+0x390] ;  /* 0x00039000010b7983 */ /* 0x000ee80000300800 */
[----:B------:R-:W3:Y:S04]  /*54200*/  LDL.LU R10, [R1+0x38c] ;  /* 0x00038c00010a7983 */ /* 0x000ee80000300800 */
[----:B------:R-:W3:Y:S04]  /*54210*/  LDL.LU R22, [R1+0x388] ;  /* 0x0003880001167983 */ /* 0x000ee80000300800 */
[----:B--2---:R0:W-:Y:S04]  /*54220*/  STS.U8 [R14+UR4+0xa0c0], R26 ;  /* 0x00a0c01a0e007988 */ /* 0x0041e80008000004 */
[----:B0-----:R-:W2:Y:S04]  /*54230*/  LDL.LU R26, [R1+0x384] ;  /* 0x00038400011a7983 */ /* 0x001ea80000300800 */
[----:B------:R-:W2:Y:S04]  /*54240*/  LDL.LU R9, [R1+0x380] ;  /* 0x0003800001097983 */ /* 0x000ea80000300800 */
[----:B----4-:R0:W-:Y:S04]  /*54250*/  STS.U8 [R14+UR4+0xa100], R3 ;  /* 0x00a100030e007988 */ /* 0x0101e80008000004 */
[----:B------:R1:W-:Y:S04]  /*54260*/  STS.U8 [R14+UR4+0xa140], R16 ;  /* 0x00a140100e007988 */ /* 0x0003e80008000004 */
[----:B------:R-:W-:Y:S04]  /*54270*/  STS.U8 [R14+UR4+0xa180], R25 ;  /* 0x00a180190e007988 */ /* 0x000fe80008000004 */
[----:B------:R-:W4:Y:S04]  /*54280*/  LDL.LU R8, [R1+0x37c] ;  /* 0x00037c0001087983 */ /* 0x000f280000300800 */
[----:B------:R-:W4:Y:S04]  /*54290*/  LDL.LU R7, [R1+0x298] ;  /* 0x0002980001077983 */ /* 0x000f280000300800 */
[----:B------:R-:W-:Y:S04]  /*542a0*/  STS.U8 [R14+UR4+0xa1c0], R23 ;  /* 0x00a1c0170e007988 */ /* 0x000fe80008000004 */
[----:B------:R-:W4:Y:S04]  /*542b0*/  LDL.LU R6, [R1+0x294] ;  /* 0x0002940001067983 */ /* 0x000f280000300800 */
[----:B------:R-:W4:Y:S04]  /*542c0*/  LDL.LU R5, [R1+0x290] ;  /* 0x0002900001057983 */ /* 0x000f280000300800 */
[----:B------:R-:W4:Y:S04]  /*542d0*/  LDL.LU R4, [R1+0x28c] ;  /* 0x00028c0001047983 */ /* 0x000f280000300800 */
[----:B0-----:R-:W4:Y:S04]  /*542e0*/  LDL.LU R3, [R1+0x288] ;  /* 0x0002880001037983 */ /* 0x001f280000300800 */
[----:B-1----:R-:W4:Y:S04]  /*542f0*/  LDL.LU R16, [R1+0x284] ;  /* 0x0002840001107983 */ /* 0x002f280000300800 */
[----:B---3--:R0:W-:Y:S04]  /*54300*/  STS.U8 [R14+UR4+0xb040], R18 ;  /* 0x00b040120e007988 */ /* 0x0081e80008000004 */
[----:B------:R-:W-:Y:S04]  /*54310*/  STS.U8 [R14+UR4+0xb000], R21 ;  /* 0x00b000150e007988 */ /* 0x000fe80008000004 */
[----:B------:R-:W-:Y:S04]  /*54320*/  STS.U8 [R14+UR4+0xb0c0], R19 ;  /* 0x00b0c0130e007988 */ /* 0x000fe80008000004 */
[----:B------:R-:W-:Y:S04]  /*54330*/  STS.U8 [R14+UR4+0xb080], R17 ;  /* 0x00b080110e007988 */ /* 0x000fe80008000004 */
[----:B------:R-:W-:Y:S04]  /*54340*/  STS.U8 [R14+UR4+0xb140], R13 ;  /* 0x00b1400d0e007988 */ /* 0x000fe80008000004 */
[----:B------:R-:W-:Y:S04]  /*54350*/  STS.U8 [R14+UR4+0xb100], R12 ;  /* 0x00b1000c0e007988 */ /* 0x000fe80008000004 */
[----:B0-----:R-:W3:Y:S04]  /*54360*/  LDL.LU R18, [R1+0x280] ;  /* 0x0002800001127983 */ /* 0x001ee80000300800 */
[----:B------:R0:W-:Y:S04]  /*54370*/  STS.U8 [R14+UR4+0xb1c0], R28 ;  /* 0x00b1c01c0e007988 */ /* 0x0001e80008000004 */
[----:B------:R1:W-:Y:S04]  /*54380*/  STS.U8 [R14+UR4+0xb180], R20 ;  /* 0x00b180140e007988 */ /* 0x0003e80008000004 */
[----:B------:R1:W-:Y:S04]  /*54390*/  STS.U8 [R14+UR4+0xc000], R24 ;  /* 0x00c000180e007988 */ /* 0x0003e80008000004 */
[----:B0-----:R-:W3:Y:S04]  /*543a0*/  LDL.LU R28, [R1+0x27c] ;  /* 0x00027c00011c7983 */ /* 0x001ee80000300800 */
[----:B-1----:R-:W3:Y:S04]  /*543b0*/  LDL.LU R20, [R1+0x198] ;  /* 0x0001980001147983 */ /* 0x002ee80000300800 */
[----:B------:R-:W3:Y:S04]  /*543c0*/  LDL.LU R24, [R1+0x194] ;  /* 0x0001940001187983 */ /* 0x000ee80000300800 */
[----:B------:R0:W-:Y:S04]  /*543d0*/  STS.U8 [R14+UR4+0xc040], R0 ;  /* 0x00c040000e007988 */ /* 0x0001e80008000004 */
[----:B0-----:R-:W3:Y:S04]  /*543e0*/  LDL.LU R0, [R1+0x190] ;  /* 0x0001900001007983 */ /* 0x001ee80000300800 */
[----:B------:R-:W-:Y:S04]  /*543f0*/  STS.U8 [R14+UR4+0xc080], R11 ;  /* 0x00c0800b0e007988 */ /* 0x000fe80008000004 */
[----:B------:R-:W-:Y:S04]  /*54400*/  STS.U8 [R14+UR4+0xc0c0], R10 ;  /* 0x00c0c00a0e007988 */ /* 0x000fe80008000004 */
[----:B------:R0:W-:Y:S04]  /*54410*/  STS.U8 [R14+UR4+0xc100], R22 ;  /* 0x00c100160e007988 */ /* 0x0001e80008000004 */
[----:B0-----:R-:W3:Y:S04]  /*54420*/  LDL.LU R22, [R1+0x18c] ;  /* 0x00018c0001167983 */ /* 0x001ee80000300800 */
[----:B--2---:R0:W-:Y:S04]  /*54430*/  STS.U8 [R14+UR4+0xc140], R26 ;  /* 0x00c1401a0e007988 */ /* 0x0041e80008000004 */
[----:B------:R1:W-:Y:S04]  /*54440*/  STS.U8 [R14+UR4+0xc180], R9 ;  /* 0x00c180090e007988 */ /* 0x0003e80008000004 */
[----:B0-----:R-:W2:Y:S04]  /*54450*/  LDL.LU R26, [R1+0x188] ;  /* 0x00018800011a7983 */ /* 0x001ea80000300800 */
[----:B------:R-:W2:Y:S04]  /*54460*/  LDL.LU R25, [R1+0x184] ;  /* 0x0001840001197983 */ /* 0x000ea80000300800 */
[----:B------:R-:W2:Y:S04]  /*54470*/  LDL.LU R23, [R1+0x180] ;  /* 0x0001800001177983 */ /* 0x000ea80000300800 */
[----:B-1----:R-:W2:Y:S04]  /*54480*/  LDL.LU R9, [R1+0x17c] ;  /* 0x00017c0001097983 */ /* 0x002ea80000300800 */
[----:B----4-:R-:W-:Y:S04]  /*54490*/  STS.U8 [R14+UR4+0xc1c0], R8 ;  /* 0x00c1c0080e007988 */ /* 0x010fe80008000004 */
[----:B------:R-:W-:Y:S04]  /*544a0*/  STS.U8 [R14+UR4+0xd040], R7 ;  /* 0x00d040070e007988 */ /* 0x000fe80008000004 */
[----:B------:R0:W-:Y:S04]  /*544b0*/  STS.U8 [R14+UR4+0xd000], R6 ;  /* 0x00d000060e007988 */ /* 0x0001e80008000004 */
[----:B------:R-:W4:Y:S04]  /*544c0*/  LDL.LU R21, [R1+0x98] ;  /* 0x0000980001157983 */ /* 0x000f280000300800 */
[----:B------:R-:W-:Y:S04]  /*544d0*/  STS.U8 [R14+UR4+0xd0c0], R5 ;  /* 0x00d0c0050e007988 */ /* 0x000fe80008000004 */
[----:B------:R-:W4:Y:S04]  /*544e0*/  LDL.LU R19, [R1+0x94] ;  /* 0x0000940001137983 */ /* 0x000f280000300800 */
[----:B------:R-:W-:Y:S04]  /*544f0*/  STS.U8 [R14+UR4+0xd080], R4 ;  /* 0x00d080040e007988 */ /* 0x000fe80008000004 */
[----:B------:R-:W4:Y:S04]  /*54500*/  LDL.LU R17, [R1+0x90] ;  /* 0x0000900001117983 */ /* 0x000f280000300800 */
[----:B------:R-:W-:Y:S04]  /*54510*/  STS.U8 [R14+UR4+0xd140], R3 ;  /* 0x00d140030e007988 */ /* 0x000fe80008000004 */
[----:B------:R-:W4:Y:S04]  /*54520*/  LDL.LU R13, [R1+0x8c] ;  /* 0x00008c00010d7983 */ /* 0x000f280000300800 */
[----:B------:R-:W-:Y:S04]  /*54530*/  STS.U8 [R14+UR4+0xd100], R16 ;  /* 0x00d100100e007988 */ /* 0x000fe80008000004 */
[----:B------:R-:W4:Y:S04]  /*54540*/  LDL.LU R12, [R1+0x88] ;  /* 0x00008800010c7983 */ /* 0x000f280000300800 */
[----:B---3--:R-:W-:Y:S04]  /*54550*/  STS.U8 [R14+UR4+0xd1c0], R18 ;  /* 0x00d1c0120e007988 */ /* 0x008fe80008000004 */
[----:B0-----:R-:W3:Y:S04]  /*54560*/  LDL.LU R6, [R1+0x84] ;  /* 0x0000840001067983 */ /* 0x001ee80000300800 */
[----:B------:R-:W3:Y:S04]  /*54570*/  LDL.LU R11, [R1+0x80] ;  /* 0x00008000010b7983 */ /* 0x000ee80000300800 */
[----:B------:R0:W-:Y:S04]  /*54580*/  STS.U8 [R14+UR4+0xd180], R28 ;  /* 0x00d1801c0e007988 */ /* 0x0001e80008000004 */
[----:B------:R-:W-:Y:S04]  /*54590*/  STS.U8 [R14+UR4+0xe000], R20 ;  /* 0x00e000140e007988 */ /* 0x000fe80008000004 */
[----:B------:R1:W-:Y:S04]  /*545a0*/  STS.U8 [R14+UR4+0xe040], R24 ;  /* 0x00e040180e007988 */ /* 0x0003e80008000004 */
[----:B0-----:R-:W3:Y:S04]  /*545b0*/  LDL.LU R28, [R1+0x7c] ;  /* 0x00007c00011c7983 */ /* 0x001ee80000300800 */
[----:B-1----:R-:W3:Y:S04]  /*545c0*/  LDL.LU R24, [R1+0x1fec] ;  /* 0x001fec0001187983 */ /* 0x002ee80000300800 */
[----:B------:R-:W3:Y:S04]  /*545d0*/  LDL.LU R10, [R1+0x1fe8] ;  /* 0x001fe800010a7983 */ /* 0x000ee80000300800 */
[----:B------:R-:W3:Y:S04]  /*545e0*/  LDL.LU R8, [R1+0x1fe4] ;  /* 0x001fe40001087983 */ /* 0x000ee80000300800 */
[----:B------:R0:W-:Y:S04]  /*545f0*/  STS.U8 [R14+UR4+0xe080], R0 ;  /* 0x00e080000e007988 */ /* 0x0001e80008000004 */
[----:B------:R-:W3:Y:S04]  /*54600*/  LDL.LU R20, [R1+0x1fe0] ;  /* 0x001fe00001147983 */ /* 0x000ee80000300800 */
[----:B0-----:R-:W3:Y:S04]  /*54610*/  LDL.LU R0, [R1+0x1fdc] ;  /* 0x001fdc0001007983 */ /* 0x001ee80000300800 */
[----:B------:R0:W-:Y:S04]  /*54620*/  STS.U8 [R14+UR4+0xe0c0], R22 ;  /* 0x00e0c0160e007988 */ /* 0x0001e80008000004 */
[----:B------:R-:W3:Y:S04]  /*54630*/  LDL.LU R7, [R1+0x1fd8] ;  /* 0x001fd80001077983 */ /* 0x000ee80000300800 */
[----:B------:R-:W3:Y:S04]  /*54640*/  LDL.LU R5, [R1+0x1fd4] ;  /* 0x001fd40001057983 */ /* 0x000ee80000300800 */
[----:B------:R-:W3:Y:S04]  /*54650*/  LDL.LU R4, [R1+0x1fd0] ;  /* 0x001fd00001047983 */ /* 0x000ee80000300800 */
[----:B------:R-:W3:Y:S04]  /*54660*/  LDL.LU R3, [R1+0x1eec] ;  /* 0x001eec0001037983 */ /* 0x000ee80000300800 */
[----:B------:R-:W3:Y:S04]  /*54670*/  LDL.LU R16, [R1+0x1ee8] ;  /* 0x001ee80001107983 */ /* 0x000ee80000300800 */
[----:B------:R-:W3:Y:S04]  /*54680*/  LDL.LU R18, [R1+0x1ee4] ;  /* 0x001ee40001127983 */ /* 0x000ee80000300800 */
[----:B0-----:R-:W3:Y:S04]  /*54690*/  LDL.LU R22, [R1+0x1ee0] ;  /* 0x001ee00001167983 */ /* 0x001ee80000300800 */
[----:B--2---:R0:W-:Y:S04]  /*546a0*/  STS.U8 [R14+UR4+0xe100], R26 ;  /* 0x00e1001a0e007988 */ /* 0x0041e80008000004 */
[----:B------:R-:W-:Y:S04]  /*546b0*/  STS.U8 [R14+UR4+0xe140], R25 ;  /* 0x00e140190e007988 */ /* 0x000fe80008000004 */
[----:B------:R-:W-:Y:S04]  /*546c0*/  STS.U8 [R14+UR4+0xe180], R23 ;  /* 0x00e180170e007988 */ /* 0x000fe80008000004 */
[----:B------:R1:W-:Y:S04]  /*546d0*/  STS.U8 [R14+UR4+0xe1c0], R9 ;  /* 0x00e1c0090e007988 */ /* 0x0003e80008000004 */
[----:B0-----:R-:W2:Y:S01]  /*546e0*/  LDL.LU R26, [R1+0x1edc] ;  /* 0x001edc00011a7983 */ /* 0x001ea20000300800 */
[----:B-1----:R-:W0:Y:S03]  /*546f0*/  S2R R9, SR_TID.X ;  /* 0x0000000000097919 */ /* 0x002e260000002100 */
[----:B----4-:R-:W-:Y:S04]  /*54700*/  STS.U8 [R14+UR4+0xf040], R21 ;  /* 0x00f040150e007988 */ /* 0x010fe80008000004 */
[----:B------:R-:W-:Y:S04]  /*54710*/  STS.U8 [R14+UR4+0xf000], R19 ;  /* 0x00f000130e007988 */ /* 0x000fe80008000004 */
[----:B------:R-:W-:Y:S04]  /*54720*/  STS.U8 [R14+UR4+0xf0c0], R17 ;  /* 0x00f0c0110e007988 */ /* 0x000fe80008000004 */
[----:B------:R-:W-:Y:S04]  /*54730*/  STS.U8 [R14+UR4+0xf080], R13 ;  /* 0x00f0800d0e007988 */ /* 0x000fe80008000004 */
[----:B------:R-:W-:Y:S04]  /*54740*/  STS.U8 [R14+UR4+0xf140], R12 ;  /* 0x00f1400c0e007988 */ /* 0x000fe80008000004 */
[----:B---3--:R1:W-:Y:S04]  /*54750*/  STS.U8 [R14+UR4+0xf100], R6 ;  /* 0x00f100060e007988 */ /* 0x0083e80008000004 */
[----:B------:R-:W-:Y:S01]  /*54760*/  STS.U8 [R14+UR4+0xf1c0], R11 ;  /* 0x00f1c00b0e007988 */ /* 0x000fe20008000004 */
[----:B0-----:R-:W-:-:S03]  /*54770*/  LOP3.LUT R9, R9, 0x3f, RZ, 0xc0, !PT ;  /* 0x0000003f09097812 */ /* 0x001fc600078ec0ff */
[----:B------:R0:W-:Y:S01]  /*54780*/  STS.U8 [R14+UR4+0xf180], R28 ;  /* 0x00f1801c0e007988 */ /* 0x0001e20008000004 */
[----:B-1----:R-:W-:-:S03]  /*54790*/  LOP3.LUT R6, R9, 0x8, RZ, 0x3c, !PT ;  /* 0x0000000809067812 */ /* 0x002fc600078e3cff */
[----:B0-----:R-:W3:Y:S04]  /*547a0*/  LDL.LU R28, [R1+0x1ed8] ;  /* 0x001ed800011c7983 */ /* 0x001ee80000300800 */
[----:B------:R-:W-:Y:S04]  /*547b0*/  STL [R1+0x5108], R14 ;  /* 0x0051080e01007387 */ /* 0x000fe80000100800 */
[----:B------:R0:W-:Y:S04]  /*547c0*/  STS.U8 [R6+UR4+0x200], R24 ;  /* 0x0002001806007988 */ /* 0x0001e80008000004 */
[----:B0-----:R-:W4:Y:S04]  /*547d0*/  LDL.LU R24, [R1+0x1ed4] ;  /* 0x001ed40001187983 */ /* 0x001f280000300800 */
[----:B------:R-:W-:Y:S04]  /*547e0*/  STS.U8 [R6+UR4+0x240], R10 ;  /* 0x0002400a06007988 */ /* 0x000fe80008000004 */
[----:B------:R-:W-:Y:S04]  /*547f0*/  STS.U8 [R6+UR4+0x280], R8 ;  /* 0x0002800806007988 */ /* 0x000fe80008000004 */
[----:B------:R0:W-:Y:S04]  /*54800*/  STS.U8 [R6+UR4+0x2c0], R20 ;  /* 0x0002c01406007988 */ /* 0x0001e80008000004 */
[----:B------:R1:W-:Y:S04]  /*54810*/  STS.U8 [R6+UR4+0x300], R0 ;  /* 0x0003000006007988 */ /* 0x0003e80008000004 */
[----:B0-----:R-:W4:Y:S04]  /*54820*/  LDL.LU R20, [R1+0x1ed0] ;  /* 0x001ed00001147983 */ /* 0x001f280000300800 */
[----:B-1----:R-:W4:Y:S04]  /*54830*/  LDL.LU R0, [R1+0x1dec] ;  /* 0x001dec0001007983 */ /* 0x002f280000300800 */
[----:B------:R-:W4:Y:S04]  /*54840*/  LDL.LU R14, [R1+0x1de8] ;  /* 0x001de800010e7983 */ /* 0x000f280000300800 */
[----:B------:R-:W4:Y:S04]  /*54850*/  LDL.LU R15, [R1+0x1de4] ;  /* 0x001de400010f7983 */ /* 0x000f280000300800 */
[----:B------:R-:W4:Y:S04]  /*54860*/  LDL.LU R2, [R1+0x1de0] ;  /* 0x001de00001027983 */ /* 0x000f280000300800 */
[----:B------:R-:W4:Y:S04]  /*54870*/  LDL.LU R29, [R1+0x1ddc] ;  /* 0x001ddc00011d7983 */ /* 0x000f280000300800 */
        /* <DEDUP_REMOVED lines=15> */
[----:B------:R-:W4:Y:S04]  /*54970*/  LDL.LU R11, [R1+0x1c98] ;  /* 0x001c9800010b7983 */ /* 0x000f280000300800 */
[----:B--2---:R0:W-:Y:S04]  /*54980*/  STS.U8 [R6+UR4+0x1340], R26 ;  /* 0x0013401a06007988 */ /* 0x0041e80008000004 */
[----:B0-----:R-:W2:Y:S04]  /*54990*/  LDL.LU R26, [R1+0x1c94] ;  /* 0x001c9400011a7983 */ /* 0x001ea80000300800 */
[----:B---3--:R0:W-:Y:S04]  /*549a0*/  STS.U8 [R6+UR4+0x1300], R28 ;  /* 0x0013001c06007988 */ /* 0x0081e80008000004 */
[----:B0-----:R-:W3:Y:S04]  /*549b0*/  LDL.LU R28, [R1+0x1c90] ;  /* 0x001c9000011c7983 */ /* 0x001ee80000300800 */
[----:B------:R-:W3:Y:S04]  /*549c0*/  LDL.LU R10, [R1+0x1b78] ;  /* 0x001b7800010a7983 */ /* 0x000ee80000300800 */
[----:B------:R-:W3:Y:S04]  /*549d0*/  LDL.LU R8, [R1+0x1b74] ;  /* 0x001b740001087983 */ /* 0x000ee80000300800 */
[----:B----4-:R0:W-:Y:S04]  /*549e0*/  STS.U8 [R6+UR4+0x13c0], R24 ;  /* 0x0013c01806007988 */ /* 0x0101e80008000004 */
[----:B------:R-:W4:Y:S04]  /*549f0*/  LDL.LU R22, [R1+0x1b70] ;  /* 0x001b700001167983 */ /* 0x000f280000300800 */
[----:B0-----:R-:W4:Y:S04]  /*54a00*/  LDL.LU R24, [R1+0x1b6c] ;  /* 0x001b6c0001187983 */ /* 0x001f280000300800 */
[----:B------:R-:W4:Y:S04]  /*54a10*/  LDL.LU R7, [R1+0x1b68] ;  /* 0x001b680001077983 */ /* 0x000f280000300800 */
[----:B------:R-:W4:Y:S04]  /*54a20*/  LDL.LU R5, [R1+0x1b64] ;  /* 0x001b640001057983 */ /* 0x000f280000300800 */
[----:B------:R-:W4:Y:S04]  /*54a30*/  LDL.LU R4, [R1+0x1b60] ;  /* 0x001b600001047983 */ /* 0x000f280000300800 */
[----:B------:R-:W4:Y:S04]  /*54a40*/  LDL.LU R3, [R1+0x1b5c] ;  /* 0x001b5c0001037983 */ /* 0x000f280000300800 */
[----:B------:R-:W4:Y:S04]  /*54a50*/  LDL.LU R16, [R1+0x1a78] ;  /* 0x001a780001107983 */ /* 0x000f280000300800 */
[----:B------:R0:W-:Y:S04]  /*54a60*/  STS.U8 [R6+UR4+0x1380], R20 ;  /* 0x0013801406007988 */ /* 0x0001e80008000004 */
[----:B------:R-:W4:Y:S04]  /*54a70*/  LDL.LU R18, [R1+0x1a74] ;  /* 0x001a740001127983 */ /* 0x000f280000300800 */
[----:B------:R1:W-:Y:S04]  /*54a80*/  STS.U8 [R6+UR4+0x2200], R0 ;  /* 0x0022000006007988 */ /* 0x0003e80008000004 */
[----:B0-----:R-:W4:Y:S04]  /*54a90*/  LDL.LU R20, [R1+0x1a70] ;  /* 0x001a700001147983 */ /* 0x001f280000300800 */
[----:B-1----:R-:W4:Y:S04]  /*54aa0*/  LDL.LU R0, [R1+0x1a6c] ;  /* 0x001a6c0001007983 */ /* 0x002f280000300800 */
[----:B------:R-:W-:Y:S04]  /*54ab0*/  STS.U8 [R6+UR4+0x2240], R14 ;  /* 0x0022400e06007988 */ /* 0x000fe80008000004 */
        /* <DEDUP_REMOVED lines=12> */
[----:B--2---:R0:W-:Y:S04]  /*54b80*/  STS.U8 [R6+UR4+0x33c0], R26 ;  /* 0x0033c01a06007988 */ /* 0x0041e80008000004 */
[----:B0-----:R-:W2:Y:S04]  /*54b90*/  LDL.LU R26, [R1+0x1a68] ;  /* 0x001a6800011a7983 */ /* 0x001ea80000300800 */
[----:B---3--:R0:W-:Y:S04]  /*54ba0*/  STS.U8 [R6+UR4+0x3380], R28 ;  /* 0x0033801c06007988 */ /* 0x0081e80008000004 */
[----:B------:R-:W-:Y:S04]  /*54bb0*/  STS.U8 [R6+UR4+0x4200], R10 ;  /* 0x0042000a06007988 */ /* 0x000fe80008000004 */
[----:B------:R-:W-:Y:S04]  /*54bc0*/  STS.U8 [R6+UR4+0x4240], R8 ;  /* 0x0042400806007988 */ /* 0x000fe80008000004 */
[----:B----4-:R1:W-:Y:S04]  /*54bd0*/  STS.U8 [R6+UR4+0x4280], R22 ;  /* 0x0042801606007988 */ /* 0x0103e80008000004 */
[----:B0-----:R-:W3:Y:S04]  /*54be0*/  LDL.LU R28, [R1+0x1a64] ;  /* 0x001a6400011c7983 */ /* 0x001ee80000300800 */
[----:B------:R0:W-:Y:S04]  /*54bf0*/  STS.U8 [R6+UR4+0x42c0], R24 ;  /* 0x0042c01806007988 */ /* 0x0001e80008000004 */
[----:B-1----:R-:W4:Y:S04]  /*54c00*/  LDL.LU R22, [R1+0x1a60] ;  /* 0x001a600001167983 */ /* 0x002f280000300800 */
[----:B------:R-:W-:Y:S04]  /*54c10*/  STS.U8 [R6+UR4+0x4300], R7 ;  /* 0x0043000706007988 */ /* 0x000fe80008000004 */
[----:B------:R-:W-:Y:S04]  /*54c20*/  STS.U8 [R6+UR4+0x4340], R5 ;  /* 0x0043400506007988 */ /* 0x000fe80008000004 */
[----:B0-----:R-:W4:Y:S04]  /*54c30*/  LDL.LU R24, [R1+0x1a5c] ;  /* 0x001a5c0001187983 */ /* 0x001f280000300800 */
[----:B------:R-:W4:Y:S04]  /*54c40*/  LDL.LU R14, [R1+0x1978] ;  /* 0x00197800010e7983 */ /* 0x000f280000300800 */
[----:B------:R-:W4:Y:S04]  /*54c50*/  LDL.LU R15, [R1+0x1974] ;  /* 0x00197400010f7983 */ /* 0x000f280000300800 */
        /* <DEDUP_REMOVED lines=15> */
[----:B------:R0:W-:Y:S04]  /*54d50*/  STS.U8 [R6+UR4+0x5280], R0 ;  /* 0x0052800006007988 */ /* 0x0001e80008000004 */
[----:B------:R-:W4:Y:S04]  /*54d60*/  LDL.LU R11, [R1+0x1538] ;  /* 0x00153800010b7983 */ /* 0x000f280000300800 */
[----:B0-----:R-:W4:Y:S04]  /*54d70*/  LDL.LU R0, [R1+0x1534] ;  /* 0x0015340001007983 */ /* 0x001f280000300800 */
[----:B--2---:R0:W-:Y:S04]  /*54d80*/  STS.U8 [R6+UR4+0x5340], R26 ;  /* 0x0053401a06007988 */ /* 0x0041e80008000004 */
[----:B0-----:R-:W2:Y:S04]  /*54d90*/  LDL.LU R26, [R1+0x1530] ;  /* 0x00153000011a7983 */ /* 0x001ea80000300800 */
[----:B------:R-:W2:Y:S04]  /*54da0*/  LDL.LU R10, [R1+0x152c] ;  /* 0x00152c00010a7983 */ /* 0x000ea80000300800 */
[----:B------:R-:W2:Y:S04]  /*54db0*/  LDL.LU R8, [R1+0xc28] ;  /* 0x000c280001087983 */ /* 0x000ea80000300800 */
[----:B------:R-:W2:Y:S04]  /*54dc0*/  LDL.LU R20, [R1+0xc24] ;  /* 0x000c240001147983 */ /* 0x000ea80000300800 */
[----:B---3--:R0:W-:Y:S04]  /*54dd0*/  STS.U8 [R6+UR4+0x5300], R28 ;  /* 0x0053001c06007988 */ /* 0x0081e80008000004 */
[----:B----4-:R1:W-:Y:S04]  /*54de0*/  STS.U8 [R6+UR4+0x53c0], R22 ;  /* 0x0053c01606007988 */ /* 0x0103e80008000004 */
[----:B0-----:R-:W3:Y:S04]  /*54df0*/  LDL.LU R28, [R1+0xc20] ;  /* 0x000c2000011c7983 */ /* 0x001ee80000300800 */
[----:B------:R0:W-:Y:S04]  /*54e00*/  STS.U8 [R6+UR4+0x5380], R24 ;  /* 0x0053801806007988 */ /* 0x0001e80008000004 */
[----:B------:R-:W-:Y:S04]  /*54e10*/  STS.U8 [R6+UR4+0x6200], R14 ;  /* 0x0062000e06007988 */ /* 0x000fe80008000004 */
[----:B------:R-:W-:Y:S04]  /*54e20*/  STS.U8 [R6+UR4+0x6240], R15 ;  /* 0x0062400f06007988 */ /* 0x000fe80008000004 */
[----:B------:R-:W-:Y:S04]  /*54e30*/  STS.U8 [R6+UR4+0x6280], R2 ;  /* 0x0062800206007988 */ /* 0x000fe80008000004 */
[----:B------:R-:W-:Y:S04]  /*54e40*/  STS.U8 [R6+UR4+0x62c0], R29 ;  /* 0x0062c01d06007988 */ /* 0x000fe80008000004 */
[----:B------:R-:W-:Y:S04]  /*54e50*/  STS.U8 [R6+UR4+0x6300], R27 ;  /* 0x0063001b06007988 */ /* 0x000fe80008000004 */
        /* <DEDUP_REMOVED lines=13> */
[----:B-1----:R-:W4:Y:S04]  /*54f30*/  LDL.LU R22, [R1+0x724] ;  /* 0x0007240001167983 */ /* 0x002f280000300800 */
[----:B------:R-:W-:Y:S04]  /*54f40*/  STS.U8 [R6+UR4+0x7340], R11 ;  /* 0x0073400b06007988 */ /* 0x000fe80008000004 */
[----:B0-----:R-:W4:Y:S04]  /*54f50*/  LDL.LU R24, [R1+0x720] ;  /* 0x0007200001187983 */ /* 0x001f280000300800 */
[----:B------:R0:W-:Y:S04]  /*54f60*/  STS.U8 [R6+UR4+0x7300], R0 ;  /* 0x0073000006007988 */ /* 0x0001e80008000004 */
[----:B0-----:R-:W4:Y:S04]  /*54f70*/  LDL.LU R0, [R1+0x71c] ;  /* 0x00071c0001007983 */ /* 0x001f280000300800 */
[----:B--2---:R0:W-:Y:S04]  /*54f80*/  STS.U8 [R6+UR4+0x73c0], R26 ;  /* 0x0073c01a06007988 */ /* 0x0041e80008000004 */
[----:B------:R-:W-:Y:S04]  /*54f90*/  STS.U8 [R6+UR4+0x7380], R10 ;  /* 0x0073800a06007988 */ /* 0x000fe80008000004 */
[----:B0-----:R-:W2:Y:S04]  /*54fa0*/  LDL.LU R26, [R1+0x718] ;  /* 0x00071800011a7983 */ /* 0x001ea80000300800 */
[----:B------:R-:W-:Y:S04]  /*54fb0*/  STS.U8 [R6+UR4+0x8200], R8 ;  /* 0x0082000806007988 */ /* 0x000fe80008000004 */
[----:B------:R0:W-:Y:S04]  /*54fc0*/  STS.U8 [R6+UR4+0x8240], R20 ;  /* 0x0082401406007988 */ /* 0x0001e80008000004 */
[----:B0-----:R-:W2:Y:S04]  /*54fd0*/  LDL.LU R20, [R1+0x714] ;  /* 0x0007140001147983 */ /* 0x001ea80000300800 */
[----:B---3--:R0:W-:Y:S04]  /*54fe0*/  STS.U8 [R6+UR4+0x8280], R28 ;  /* 0x0082801c06007988 */ /* 0x0081e80008000004 */
[----:B0-----:R-:W3:Y:S04]  /*54ff0*/  LDL.LU R28, [R1+0x710] ;  /* 0x00071000011c7983 */ /* 0x001ee80000300800 */
[----:B------:R-:W3:Y:S04]  /*55000*/  LDL.LU R14, [R1+0x70c] ;  /* 0x00070c00010e7983 */ /* 0x000ee80000300800 */
[----:B------:R-:W3:Y:S04]  /*55010*/  LDL.LU R15, [R1+0x5d8] ;  /* 0x0005d800010f7983 */ /* 0x000ee80000300800 */
[----:B------:R-:W3:Y:S04]  /*55020*/  LDL.LU R2, [R1+0x5d4] ;  /* 0x0005d40001027983 */ /* 0x000ee80000300800 */
[----:B------:R-:W3:Y:S04]  /*55030*/  LDL.LU R29, [R1+0x5d0] ;  /* 0x0005d000011d7983 */ /* 0x000ee80000300800 */
[----:B------:R-:W3:Y:S04]  /*55040*/  LDL.LU R27, [R1+0x5cc] ;  /* 0x0005cc00011b7983 */ /* 0x000ee80000300800 */
[----:B----4-:R-:W-:Y:S04]  /*55050*/  STS.U8 [R6+UR4+0x82c0], R7 ;  /* 0x0082c00706007988 */ /* 0x010fe80008000004 */
        /* <DEDUP_REMOVED lines=13> */
[----:B------:R-:W-:Y:S04]  /*55130*/  STS.U8 [R6+UR4+0x92c0], R24 ;  /* 0x0092c01806007988 */ /* 0x000fe80008000004 */
[----:B------:R-:W4:Y:S04]  /*55140*/  LDL.LU R11, [R1+0x46c] ;  /* 0x00046c00010b7983 */ /* 0x000f280000300800 */
[----:B0-----:R-:W4:Y:S04]  /*55150*/  LDL.LU R22, [R1+0x468] ;  /* 0x0004680001167983 */ /* 0x001f280000300800 */
[----:B------:R0:W-:Y:S04]  /*55160*/  STS.U8 [R6+UR4+0x9280], R0 ;  /* 0x0092800006007988 */ /* 0x0001e80008000004 */
[----:B0-----:R-:W4:Y:S04]  /*55170*/  LDL.LU R0, [R1+0x464] ;  /* 0x0004640001007983 */ /* 0x001f280000300800 */
[----:B------:R-:W4:Y:S04]  /*55180*/  LDL.LU R10, [R1+0x460] ;  /* 0x00046000010a7983 */ /* 0x000f280000300800 */
[----:B------:R-:W4:Y:S04]  /*55190*/  LDL.LU R8, [R1+0x45c] ;  /* 0x00045c0001087983 */ /* 0x000f280000300800 */
[----:B------:R-:W4:Y:S04]  /*551a0*/  LDL.LU R24, [R1+0x378] ;  /* 0x0003780001187983 */ /* 0x000f280000300800 */
[----:B--2---:R0:W-:Y:S04]  /*551b0*/  STS.U8 [R6+UR4+0x9340], R26 ;  /* 0x0093401a06007988 */ /* 0x0041e80008000004 */
[----:B0-----:R-:W2:Y:S04]  /*551c0*/  LDL.LU R26, [R1+0x374] ;  /* 0x00037400011a7983 */ /* 0x001ea80000300800 */
[----:B------:R-:W2:Y:S04]  /*551d0*/  LDL.LU R7, [R1+0x370] ;  /* 0x0003700001077983 */ /* 0x000ea80000300800 */
[----:B------:R-:W2:Y:S04]  /*551e0*/  LDL.LU R5, [R1+0x36c] ;  /* 0x00036c0001057983 */ /* 0x000ea80000300800 */
[----:B------:R-:W2:Y:S04]  /*551f0*/  LDL.LU R4, [R1+0x368] ;  /* 0x0003680001047983 */ /* 0x000ea80000300800 */
[----:B------:R-:W2:Y:S04]  /*55200*/  LDL.LU R3, [R1+0x364] ;  /* 0x0003640001037983 */ /* 0x000ea80000300800 */
[----:B------:R0:W-:Y:S04]  /*55210*/  STS.U8 [R6+UR4+0x9300], R20 ;  /* 0x0093001406007988 */ /* 0x0001e80008000004 */
[----:B------:R-:W2:Y:S04]  /*55220*/  LDL.LU R16, [R1+0x360] ;  /* 0x0003600001107983 */ /* 0x000ea80000300800 */
[----:B------:R-:W2:Y:S04]  /*55230*/  LDL.LU R18, [R1+0x35c] ;  /* 0x00035c0001127983 */ /* 0x000ea80000300800 */
[----:B0-----:R-:W2:Y:S04]  /*55240*/  LDL.LU R20, [R1+0x278] ;  /* 0x0002780001147983 */ /* 0x001ea80000300800 */
[----:B---3--:R0:W-:Y:S04]  /*55250*/  STS.U8 [R6+UR4+0x93c0], R28 ;  /* 0x0093c01c06007988 */ /* 0x0081e80008000004 */
[----:B------:R-:W-:Y:S04]  /*55260*/  STS.U8 [R6+UR4+0x9380], R14 ;  /* 0x0093800e06007988 */ /* 0x000fe80008000004 */
[----:B------:R-:W-:Y:S04]  /*55270*/  STS.U8 [R6+UR4+0xa200], R15 ;  /* 0x00a2000f06007988 */ /* 0x000fe80008000004 */
[----:B------:R-:W-:Y:S04]  /*55280*/  STS.U8 [R6+UR4+0xa240], R2 ;  /* 0x00a2400206007988 */ /* 0x000fe80008000004 */
[----:B------:R-:W-:Y:S04]  /*55290*/  STS.U8 [R6+UR4+0xa280], R29 ;  /* 0x00a2801d06007988 */ /* 0x000fe80008000004 */
[----:B------:R-:W-:Y:S04]  /*552a0*/  STS.U8 [R6+UR4+0xa2c0], R27 ;  /* 0x00a2c01b06007988 */ /* 0x000fe80008000004 */
[----:B----4-:R-:W-:Y:S04]  /*552b0*/  STS.U8 [R6+UR4+0xa300], R25 ;  /* 0x00a3001906007988 */ /* 0x010fe80008000004 */
[----:B0-----:R-:W3:Y:S04]  /*552c0*/  LDL.LU R28, [R1+0x274] ;  /* 0x00027400011c7983 */ /* 0x001ee80000300800 */
[----:B------:R-:W-:Y:S04]  /*552d0*/  STS.U8 [R6+UR4+0xa340], R23 ;  /* 0x00a3401706007988 */ /* 0x000fe80008000004 */
[----:B------:R-:W-:Y:S04]  /*552e0*/  STS.U8 [R6+UR4+0xa380], R21 ;  /* 0x00a3801506007988 */ /* 0x000fe80008000004 */
[----:B------:R-:W-:Y:S04]  /*552f0*/  STS.U8 [R6+UR4+0xa3c0], R19 ;  /* 0x00a3c01306007988 */ /* 0x000fe80008000004 */
[----:B------:R-:W-:Y:S04]  /*55300*/  STS.U8 [R6+UR4+0xb240], R17 ;  /* 0x00b2401106007988 */ /* 0x000fe80008000004 */
[----:B------:R-:W-:Y:S04]  /*55310*/  STS.U8 [R6+UR4+0xb200], R13 ;  /* 0x00b2000d06007988 */ /* 0x000fe80008000004 */
[----:B------:R-:W-:Y:S04]  /*55320*/  STS.U8 [R6+UR4+0xb2c0], R12 ;  /* 0x00b2c00c06007988 */ /* 0x000fe80008000004 */
[----:B------:R-:W-:Y:S04]  /*55330*/  STS.U8 [R6+UR4+0xb280], R11 ;  /* 0x00b2800b06007988 */ /* 0x000fe80008000004 */
[----:B------:R0:W-:Y:S04]  /*55340*/  STS.U8 [R6+UR4+0xb340], R22 ;  /* 0x00b3401606007988 */ /* 0x0001e80008000004 */
[----:B0-----:R-:W4:Y:S04]  /*55350*/  LDL.LU R22, [R1+0x270] ;  /* 0x0002700001167983 */ /* 0x001f280000300800 */
[----:B------:R0:W-:Y:S04]  /*55360*/  STS.U8 [R6+UR4+0xb300], R0 ;  /* 0x00b3000006007988 */ /* 0x0001e80008000004 */
[----:B0-----:R-:W4:Y:S04]  /*55370*/  LDL.LU R0, [R1+0x26c] ;  /* 0x00026c0001007983 */ /* 0x001f280000300800 */
[----:B------:R-:W-:Y:S04]  /*55380*/  STS.U8 [R6+UR4+0xb3c0], R10 ;  /* 0x00b3c00a06007988 */ /* 0x000fe80008000004 */
[----:B------:R-:W-:Y:S04]  /*55390*/  STS.U8 [R6+UR4+0xb380], R8 ;  /* 0x00b3800806007988 */ /* 0x000fe80008000004 */
[----:B------:R0:W-:Y:S04]  /*553a0*/  STS.U8 [R6+UR4+0xc200], R24 ;  /* 0x00c2001806007988 */ /* 0x0001e80008000004 */
[----:B0-----:R-:W4:Y:S04]  /*553b0*/  LDL.LU R24, [R1+0x268] ;  /* 0x0002680001187983 */ /* 0x001f280000300800 */
[----:B--2---:R0:W-:Y:S04]  /*553c0*/  STS.U8 [R6+UR4+0xc240], R26 ;  /* 0x00c2401a06007988 */ /* 0x0041e80008000004 */
[----:B------:R-:W-:Y:S04]  /*553d0*/  STS.U8 [R6+UR4+0xc280], R7 ;  /* 0x00c2800706007988 */ /* 0x000fe80008000004 */
[----:B------:R-:W-:Y:S04]  /*553e0*/  STS.U8 [R6+UR4+0xc2c0], R5 ;  /* 0x00c2c00506007988 */ /* 0x000fe80008000004 */
[----:B0-----:R-:W2:Y:S04]  /*553f0*/  LDL.LU R26, [R1+0x264] ;  /* 0x00026400011a7983 */ /* 0x001ea80000300800 */
[----:B------:R-:W2:Y:S04]  /*55400*/  LDL.LU R14, [R1+0x260] ;  /* 0x00026000010e7983 */ /* 0x000ea80000300800 */
[----:B------:R-:W2:Y:S04]  /*55410*/  LDL.LU R15, [R1+0x25c] ;  /* 0x00025c00010f7983 */ /* 0x000ea80000300800 */
[----:B------:R-:W2:Y:S04]  /*55420*/  LDL.LU R2, [R1+0x178] ;  /* 0x0001780001027983 */ /* 0x000ea80000300800 */
[----:B------:R-:W2:Y:S04]  /*55430*/  LDL.LU R29, [R1+0x174] ;  /* 0x00017400011d7983 */ /* 0x000ea80000300800 */
[----:B------:R-:W2:Y:S04]  /*55440*/  LDL.LU R27, [R1+0x170] ;  /* 0x00017000011b7983 */ /* 0x000ea80000300800 */
[----:B------:R-:W2:Y:S04]  /*55450*/  LDL.LU R25, [R1+0x16c] ;  /* 0x00016c0001197983 */ /* 0x000ea80000300800 */
[----:B------:R-:W2:Y:S04]  /*55460*/  LDL.LU R23, [R1+0x168] ;  /* 0x0001680001177983 */ /* 0x000ea80000300800 */
[----:B------:R-:W-:Y:S04]  /*55470*/  STS.U8 [R6+UR4+0xc300], R4 ;  /* 0x00c3000406007988 */ /* 0x000fe80008000004 */
        /* <DEDUP_REMOVED lines=9> */
[----:B------:R-:W2:Y:S04]  /*55510*/  LDL.LU R11, [R1+0x70] ;  /* 0x00007000010b7983 */ /* 0x000ea80000300800 */
[----:B---3--:R0:W-:Y:S04]  /*55520*/  STS.U8 [R6+UR4+0xd200], R28 ;  /* 0x00d2001c06007988 */ /* 0x0081e80008000004 */
[----:B0-----:R-:W3:Y:S04]  /*55530*/  LDL.LU R28, [R1+0x6c] ;  /* 0x00006c00011c7983 */ /* 0x001ee80000300800 */
[----:B------:R-:W3:Y:S04]  /*55540*/  LDL.LU R10, [R1+0x68] ;  /* 0x00006800010a7983 */ /* 0x000ee80000300800 */
[----:B------:R-:W3:Y:S04]  /*55550*/  LDL.LU R8, [R1+0x64] ;  /* 0x0000640001087983 */ /* 0x000ee80000300800 */
[----:B------:R-:W3:Y:S04]  /*55560*/  LDL.LU R7, [R1+0x60] ;  /* 0x0000600001077983 */ /* 0x000ee80000300800 */
[----:B----4-:R0:W-:Y:S04]  /*55570*/  STS.U8 [R6+UR4+0xd2c0], R22 ;  /* 0x00d2c01606007988 */ /* 0x0101e80008000004 */
[----:B0-----:R-:W4:Y:S04]  /*55580*/  LDL.LU R22, [R1+0x5c] ;  /* 0x00005c0001167983 */ /* 0x001f280000300800 */
[----:B------:R0:W-:Y:S04]  /*55590*/  STS.U8 [R6+UR4+0xd280], R0 ;  /* 0x00d2800006007988 */ /* 0x0001e80008000004 */
[----:B0-----:R-:W4:Y:S04]  /*555a0*/  LDL.LU R0, [R1+0x1fcc] ;  /* 0x001fcc0001007983 */ /* 0x001f280000300800 */
[----:B------:R0:W-:Y:S04]  /*555b0*/  STS.U8 [R6+UR4+0xd340], R24 ;  /* 0x00d3401806007988 */ /* 0x0001e80008000004 */
[----:B------:R-:W4:Y:S04]  /*555c0*/  LDL.LU R5, [R1+0x1fc8] ;  /* 0x001fc80001057983 */ /* 0x000f280000300800 */
[----:B------:R-:W4:Y:S04]  /*555d0*/  LDL.LU R4, [R1+0x1fc4] ;  /* 0x001fc40001047983 */ /* 0x000f280000300800 */
[----:B------:R-:W4:Y:S04]  /*555e0*/  LDL.LU R3, [R1+0x1fc0] ;  /* 0x001fc00001037983 */ /* 0x000f280000300800 */
[----:B------:R-:W4:Y:S04]  /*555f0*/  LDL.LU R16, [R1+0x1fbc] ;  /* 0x001fbc0001107983 */ /* 0x000f280000300800 */
[----:B------:R-:W4:Y:S04]  /*55600*/  LDL.LU R18, [R1+0x1fb8] ;  /* 0x001fb80001127983 */ /* 0x000f280000300800 */
[----:B------:R-:W4:Y:S04]  /*55610*/  LDL.LU R20, [R1+0x1fb4] ;  /* 0x001fb40001147983 */ /* 0x000f280000300800 */
[----:B0-----:R-:W4:Y:S04]  /*55620*/  LDL.LU R24, [R1+0x1fb0] ;  /* 0x001fb00001187983 */ /* 0x001f280000300800 */
[----:B--2---:R0:W-:Y:S04]  /*55630*/  STS.U8 [R6+UR4+0xd300], R26 ;  /* 0x00d3001a06007988 */ /* 0x0041e80008000004 */
[----:B------:R-:W-:Y:S04]  /*55640*/  STS.U8 [R6+UR4+0xd3c0], R14 ;  /* 0x00d3c00e06007988 */ /* 0x000fe80008000004 */
[----:B------:R-:W-:Y:S04]  /*55650*/  STS.U8 [R6+UR4+0xd380], R15 ;  /* 0x00d3800f06007988 */ /* 0x000fe80008000004 */
[----:B------:R1:W-:Y:S04]  /*55660*/  STS.U8 [R6+UR4+0xe200], R2 ;  /* 0x00e2000206007988 */ /* 0x0003e80008000004 */
[----:B------:R-:W-:Y:S04]  /*55670*/  STS.U8 [R6+UR4+0xe240], R29 ;  /* 0x00e2401d06007988 */ /* 0x000fe80008000004 */
[----:B------:R-:W-:Y:S04]  /*55680*/  STS.U8 [R6+UR4+0xe280], R27 ;  /* 0x00e2801b06007988 */ /* 0x000fe80008000004 */
[----:B------:R-:W-:Y:S04]  /*55690*/  STS.U8 [R6+UR4+0xe2c0], R25 ;  /* 0x00e2c01906007988 */ /* 0x000fe80008000004 */
[----:B------:R-:W-:Y:S04]  /*556a0*/  STS.U8 [R6+UR4+0xe300], R23 ;  /* 0x00e3001706007988 */ /* 0x000fe80008000004 */
[----:B------:R-:W-:Y:S04]  /*556b0*/  STS.U8 [R6+UR4+0xe340], R21 ;  /* 0x00e3401506007988 */ /* 0x000fe80008000004 */
[----:B------:R-:W-:Y:S04]  /*556c0*/  STS.U8 [R6+UR4+0xe380], R19 ;  /* 0x00e3801306007988 */ /* 0x000fe80008000004 */
[----:B0-----:R-:W2:Y:S04]  /*556d0*/  LDL.LU R26, [R1+0x1ecc] ;  /* 0x001ecc00011a7983 */ /* 0x001ea80000300800 */
[----:B------:R-:W-:Y:S04]  /*556e0*/  STS.U8 [R6+UR4+0xe3c0], R17 ;  /* 0x00e3c01106007988 */ /* 0x000fe80008000004 */
[----:B------:R-:W-:Y:S04]  /*556f0*/  STS.U8 [R6+UR4+0xf240], R13 ;  /* 0x00f2400d06007988 */ /* 0x000fe80008000004 */
[----:B------:R-:W-:Y:S04]  /*55700*/  STS.U8 [R6+UR4+0xf200], R12 ;  /* 0x00f2000c06007988 */ /* 0x000fe80008000004 */
[----:B------:R-:W-:Y:S01]  /*55710*/  STS.U8 [R6+UR4+0xf2c0], R11 ;  /* 0x00f2c00b06007988 */ /* 0x000fe20008000004 */
[----:B-1----:R-:W-:-:S03]  /*55720*/  LOP3.LUT R2, R9, 0x10, RZ, 0x3c, !PT ;  /* 0x0000001009027812 */ /* 0x002fc600078e3cff */
[----:B---3--:R0:W-:Y:S04]  /*55730*/  STS.U8 [R6+UR4+0xf280], R28 ;  /* 0x00f2801c06007988 */ /* 0x0081e80008000004 */
[----:B------:R-:W-:Y:S04]  /*55740*/  STS.U8 [R6+UR4+0xf340], R10 ;  /* 0x00f3400a06007988 */ /* 0x000fe80008000004 */
[----:B0-----:R-:W3:Y:S04]  /*55750*/  LDL.LU R28, [R1+0x1ec8] ;  /* 0x001ec800011c7983 */ /* 0x001ee80000300800 */
[----:B------:R-:W-:Y:S04]  /*55760*/  STS.U8 [R6+UR4+0xf300], R8 ;  /* 0x00f3000806007988 */ /* 0x000fe80008000004 */
[----:B------:R-:W-:Y:S04]  /*55770*/  STS.U8 [R6+UR4+0xf3c0], R7 ;  /* 0x00f3c00706007988 */ /* 0x000fe80008000004 */
[----:B----4-:R0:W-:Y:S04]  /*55780*/  STS.U8 [R6+UR4+0xf380], R22 ;  /* 0x00f3801606007988 */ /* 0x0101e80008000004 */
[----:B0-----:R-:W4:Y:S04]  /*55790*/  LDL.LU R22, [R1+0x1ec4] ;  /* 0x001ec40001167983 */ /* 0x001f280000300800 */
[----:B------:R0:W-:Y:S04]  /*557a0*/  STS.U8 [R2+UR4+0x400], R0 ;  /* 0x0004000002007988 */ /* 0x0001e80008000004 */
[----:B0-----:R-:W4:Y:S04]  /*557b0*/  LDL.LU R0, [R1+0x1ec0] ;  /* 0x001ec00001007983 */ /* 0x001f280000300800 */
        /* <DEDUP_REMOVED lines=21> */
[----:B------:R-:W4:Y:S04]  /*55910*/  LDL.LU R9, [R1+0x1c84] ;  /* 0x001c840001097983 */ /* 0x000f280000300800 */
[----:B------:R-:W4:Y:S04]  /*55920*/  LDL.LU R8, [R1+0x1c80] ;  /* 0x001c800001087983 */ /* 0x000f280000300800 */
        /* <DEDUP_REMOVED lines=11> */
[----:B------:R-:W3:Y:S04]  /*559e0*/  LDL.LU R20, [R1+0x1b44] ;  /* 0x001b440001147983 */ /* 0x000ee80000300800 */
[----:B----4-:R0:W-:Y:S04]  /*559f0*/  STS.U8 [R2+UR4+0x14c0], R22 ;  /* 0x0014c01602007988 */ /* 0x0101e80008000004 */
[----:B0-----:R-:W4:Y:S04]  /*55a00*/  LDL.LU R22, [R1+0x1b40] ;  /* 0x001b400001167983 */ /* 0x001f280000300800 */
[----:B------:R0:W-:Y:S04]  /*55a10*/  STS.U8 [R2+UR4+0x1480], R0 ;  /* 0x0014800002007988 */ /* 0x0001e80008000004 */
[----:B0-----:R-:W4:Y:S04]  /*55a20*/  LDL.LU R0, [R1+0x1b3c] ;  /* 0x001b3c0001007983 */ /* 0x001f280000300800 */
        /* <DEDUP_REMOVED lines=14> */
[----:B------:R-:W-:Y:S04]  /*55b10*/  STS.U8 [R2+UR4+0x34c0], R9 ;  /* 0x0034c00902007988 */ /* 0x000fe80008000004 */
[----:B------:R-:W-:Y:S04]  /*55b20*/  STS.U8 [R2+UR4+0x3480], R8 ;  /* 0x0034800802007988 */ /* 0x000fe80008000004 */
[----:B------:R-:W-:Y:S04]  /*55b30*/  STS.U8 [R2+UR4+0x3540], R7 ;  /* 0x0035400702007988 */ /* 0x000fe80008000004 */
[----:B------:R-:W-:Y:S04]  /*55b40*/  STS.U8 [R2+UR4+0x3500], R6 ;  /* 0x0035000602007988 */ /* 0x000fe80008000004 */
[----:B0-----:R-:W4:Y:S04]  /*55b50*/  LDL.LU R24, [R1+0x1a58] ;  /* 0x001a580001187983 */ /* 0x001f280000300800 */
[----:B--2---:R0:W-:Y:S04]  /*55b60*/  STS.U8 [R2+UR4+0x35c0], R26 ;  /* 0x0035c01a02007988 */ /* 0x0041e80008000004 */
[----:B0-----:R-:W2:Y:S04]  /*55b70*/  LDL.LU R26, [R1+0x1a54] ;  /* 0x001a5400011a7983 */ /* 0x001ea80000300800 */
[----:B---3--:R0:W-:Y:S04]  /*55b80*/  STS.U8 [R2+UR4+0x3580], R28 ;  /* 0x0035801c02007988 */ /* 0x0081e80008000004 */
[----:B------:R-:W-:Y:S04]  /*55b90*/  STS.U8 [R2+UR4+0x4400], R5 ;  /* 0x0044000502007988 */ /* 0x000fe80008000004 */
[----:B------:R-:W-:Y:S04]  /*55ba0*/  STS.U8 [R2+UR4+0x4440], R4 ;  /* 0x0044400402007988 */ /* 0x000fe80008000004 */
[----:B0-----:R-:W3:Y:S04]  /*55bb0*/  LDL.LU R28, [R1+0x1a50] ;  /* 0x001a5000011c7983 */ /* 0x001ee80000300800 */
[----:B------:R-:W3:Y:S04]  /*55bc0*/  LDL.LU R14, [R1+0x1a4c] ;  /* 0x001a4c00010e7983 */ /* 0x000ee80000300800 */
[----:B------:R-:W3:Y:S04]  /*55bd0*/  LDL.LU R15, [R1+0x1a48] ;  /* 0x001a4800010f7983 */ /* 0x000ee80000300800 */
[----:B------:R-:W3:Y:S04]  /*55be0*/  LDL.LU R29, [R1+0x1a44] ;  /* 0x001a4400011d7983 */ /* 0x000ee80000300800 */
[----:B------:R-:W3:Y:S04]  /*55bf0*/  LDL.LU R27, [R1+0x1a40] ;  /* 0x001a4000011b7983 */ /* 0x000ee80000300800 */
[----:B------:R-:W3:Y:S04]  /*55c00*/  LDL.LU R25, [R1+0x1a3c] ;  /* 0x001a3c0001197983 */ /* 0x000ee80000300800 */
[----:B------:R-:W3:Y:S04]  /*55c10*/  LDL.LU R23, [R1+0x1958] ;  /* 0x0019580001177983 */ /* 0x000ee80000300800 */
[----:B------:R-:W3:Y:S04]  /*55c20*/  LDL.LU R21, [R1+0x1954] ;  /* 0x0019540001157983 */ /* 0x000ee80000300800 */
[----:B------:R-:W-:Y:S04]  /*55c30*/  STS.U8 [R2+UR4+0x4480], R3 ;  /* 0x0044800302007988 */ /* 0x000fe80008000004 */
[----:B------:R-:W3:Y:S04]  /*55c40*/  LDL.LU R19, [R1+0x1950] ;  /* 0x0019500001137983 */ /* 0x000ee80000300800 */
[----:B------:R-:W-:Y:S04]  /*55c50*/  STS.U8 [R2+UR4+0x44c0], R16 ;  /* 0x0044c01002007988 */ /* 0x000fe80008000004 */
[----:B------:R-:W3:Y:S04]  /*55c60*/  LDL.LU R17, [R1+0x194c] ;  /* 0x00194c0001117983 */ /* 0x000ee80000300800 */
[----:B------:R-:W-:Y:S04]  /*55c70*/  STS.U8 [R2+UR4+0x4500], R18 ;  /* 0x0045001202007988 */ /* 0x000fe80008000004 */
[----:B------:R-:W3:Y:S04]  /*55c80*/  LDL.LU R13, [R1+0x1948] ;  /* 0x00194800010d7983 */ /* 0x000ee80000300800 */
[----:B------:R-:W-:Y:S04]  /*55c90*/  STS.U8 [R2+UR4+0x4540], R20 ;  /* 0x0045401402007988 */ /* 0x000fe80008000004 */
[----:B------:R-:W3:Y:S04]  /*55ca0*/  LDL.LU R12, [R1+0x1944] ;  /* 0x00194400010c7983 */ /* 0x000ee80000300800 */
[----:B------:R-:W3:Y:S04]  /*55cb0*/  LDL.LU R11, [R1+0x1940] ;  /* 0x00194000010b7983 */ /* 0x000ee80000300800 */
[----:B------:R-:W3:Y:S04]  /*55cc0*/  LDL.LU R10, [R1+0x193c] ;  /* 0x00193c00010a7983 */ /* 0x000ee80000300800 */
[----:B----4-:R-:W-:Y:S04]  /*55cd0*/  STS.U8 [R2+UR4+0x4580], R22 ;  /* 0x0045801602007988 */ /* 0x010fe80008000004 */
[----:B------:R0:W-:Y:S04]  /*55ce0*/  STS.U8 [R2+UR4+0x45c0], R0 ;  /* 0x0045c00002007988 */ /* 0x0001e80008000004 */
[----:B0-----:R-:W4:Y:S04]  /*55cf0*/  LDL.LU R0, [R1+0x1528] ;  /* 0x0015280001007983 */ /* 0x001f280000300800 */
[----:B------:R-:W4:Y:S04]  /*55d00*/  LDL.LU R9, [R1+0x1524] ;  /* 0x0015240001097983 */ /* 0x000f280000300800 */
[----:B------:R-:W4:Y:S04]  /*55d10*/  LDL.LU R8, [R1+0x1520] ;  /* 0x0015200001087983 */ /* 0x000f280000300800 */
[----:B------:R-:W4:Y:S04]  /*55d20*/  LDL.LU R7, [R1+0x151c] ;  /* 0x00151c0001077983 */ /* 0x000f280000300800 */
[----:B------:R-:W4:Y:S04]  /*55d30*/  LDL.LU R6, [R1+0x1518] ;  /* 0x0015180001067983 */ /* 0x000f280000300800 */
[----:B------:R-:W4:Y:S04]  /*55d40*/  LDL.LU R22, [R1+0x1514] ;  /* 0x0015140001167983 */ /* 0x000f280000300800 */
        /* <DEDUP_REMOVED lines=8> */
[----:B--2---:R0:W-:Y:S04]  /*55dd0*/  STS.U8 [R2+UR4+0x5400], R26 ;  /* 0x0054001a02007988 */ /* 0x0041e80008000004 */
[----:B0-----:R-:W2:Y:S04]  /*55de0*/  LDL.LU R26, [R1+0xbe4] ;  /* 0x000be400011a7983 */ /* 0x001ea80000300800 */
[----:B---3--:R0:W-:Y:S04]  /*55df0*/  STS.U8 [R2+UR4+0x54c0], R28 ;  /* 0x0054c01c02007988 */ /* 0x0081e80008000004 */
        /* <DEDUP_REMOVED lines=9> */
[----:B0-----:R-:W3:Y:S04]  /*55e90*/  LDL.LU R28, [R1+0xbe0] ;  /* 0x000be000011c7983 */ /* 0x001ee80000300800 */
[----:B------:R-:W-:Y:S04]  /*55ea0*/  STS.U8 [R2+UR4+0x6500], R13 ;  /* 0x0065000d02007988 */ /* 0x000fe80008000004 */
[----:B------:R-:W-:Y:S04]  /*55eb0*/  STS.U8 [R2+UR4+0x6540], R12 ;  /* 0x0065400c02007988 */ /* 0x000fe80008000004 */
[----:B------:R-:W-:Y:S04]  /*55ec0*/  STS.U8 [R2+UR4+0x6580], R11 ;  /* 0x0065800b02007988 */ /* 0x000fe80008000004 */
[----:B------:R-:W-:Y:S04]  /*55ed0*/  STS.U8 [R2+UR4+0x65c0], R10 ;  /* 0x0065c00a02007988 */ /* 0x000fe80008000004 */
[----:B----4-:R0:W-:Y:S04]  /*55ee0*/  STS.U8 [R2+UR4+0x7440], R0 ;  /* 0x0074400002007988 */ /* 0x0101e80008000004 */
[----:B------:R-:W-:Y:S04]  /*55ef0*/  STS.U8 [R2+UR4+0x7400], R9 ;  /* 0x0074000902007988 */ /* 0x000fe80008000004 */
[----:B0-----:R-:W4:Y:S04]  /*55f00*/  LDL.LU R0, [R1+0x81c] ;  /* 0x00081c0001007983 */ /* 0x001f280000300800 */
[----:B------:R-:W-:Y:S04]  /*55f10*/  STS.U8 [R2+UR4+0x74c0], R8 ;  /* 0x0074c00802007988 */ /* 0x000fe80008000004 */
[----:B------:R-:W-:Y:S04]  /*55f20*/  STS.U8 [R2+UR4+0x7480], R7 ;  /* 0x0074800702007988 */ /* 0x000fe80008000004 */
[----:B------:R-:W-:Y:S04]  /*55f30*/  STS.U8 [R2+UR4+0x7540], R6 ;  /* 0x0075400602007988 */ /* 0x000fe80008000004 */
[----:B------:R0:W-:Y:S04]  /*55f40*/  STS.U8 [R2+UR4+0x7500], R22 ;  /* 0x0075001602007988 */ /* 0x0001e80008000004 */
[----:B0-----:R-:W4:Y:S04]  /*55f50*/  LDL.LU R22, [R1+0x708] ;  /* 0x0007080001167983 */ /* 0x001f280000300800 */
[----:B------:R0:W-:Y:S04]  /*55f60*/  STS.U8 [R2+UR4+0x75c0], R24 ;  /* 0x0075c01802007988 */ /* 0x0001e80008000004 */
        /* <DEDUP_REMOVED lines=26> */
[----:B---3--:R0:W-:Y:S04]  /*56110*/  STS.U8 [R2+UR4+0x8580], R28 ;  /* 0x0085801c02007988 */ /* 0x0081e80008000004 */
[----:B0-----:R-:W3:Y:S04]  /*56120*/  LDL.LU R28, [R1+0x448] ;  /* 0x00044800011c7983 */ /* 0x001ee80000300800 */
[----:B----4-:R0:W-:Y:S04]  /*56130*/  STS.U8 [R2+UR4+0x85c0], R0 ;  /* 0x0085c00002007988 */ /* 0x0101e80008000004 */
        /* <DEDUP_REMOVED lines=8> */
[----:B0-----:R-:W4:Y:S04]  /*561c0*/  LDL.LU R22, [R1+0x348] ;  /* 0x0003480001167983 */ /* 0x001f280000300800 */
[----:B------:R0:W-:Y:S04]  /*561d0*/  STS.U8 [R2+UR4+0x9400], R24 ;  /* 0x0094001802007988 */ /* 0x0001e80008000004 */
        /* <DEDUP_REMOVED lines=8> */
[----:B0-----:R-:W4:Y:S04]  /*56260*/  LDL.LU R24, [R1+0x344] ;  /* 0x0003440001187983 */ /* 0x001f280000300800 */
[----:B------:R-:W-:Y:S04]  /*56270*/  STS.U8 [R2+UR4+0xa480], R17 ;  /* 0x00a4801102007988 */ /* 0x000fe80008000004 */
[----:B------:R-:W-:Y:S04]  /*56280*/  STS.U8 [R2+UR4+0xa4c0], R13 ;  /* 0x00a4c00d02007988 */ /* 0x000fe80008000004 */
[----:B------:R-:W-:Y:S04]  /*56290*/  STS.U8 [R2+UR4+0xa500], R12 ;  /* 0x00a5000c02007988 */ /* 0x000fe80008000004 */
[----:B------:R-:W-:Y:S04]  /*562a0*/  STS.U8 [R2+UR4+0xa540], R11 ;  /* 0x00a5400b02007988 */ /* 0x000fe80008000004 */
[----:B------:R-:W-:Y:S04]  /*562b0*/  STS.U8 [R2+UR4+0xa580], R10 ;  /* 0x00a5800a02007988 */ /* 0x000fe80008000004 */
[----:B--2---:R0:W-:Y:S04]  /*562c0*/  STS.U8 [R2+UR4+0xa5c0], R26 ;  /* 0x00a5c01a02007988 */ /* 0x0041e80008000004 */
[----:B------:R-:W-:Y:S04]  /*562d0*/  STS.U8 [R2+UR4+0xb440], R9 ;  /* 0x00b4400902007988 */ /* 0x000fe80008000004 */
[----:B------:R-:W-:Y:S04]  /*562e0*/  STS.U8 [R2+UR4+0xb400], R8 ;  /* 0x00b4000802007988 */ /* 0x000fe80008000004 */
[----:B------:R-:W-:Y:S04]  /*562f0*/  STS.U8 [R2+UR4+0xb4c0], R7 ;  /* 0x00b4c00702007988 */ /* 0x000fe80008000004 */
[----:B------:R-:W-:Y:S04]  /*56300*/  STS.U8 [R2+UR4+0xb480], R6 ;  /* 0x00b4800602007988 */ /* 0x000fe80008000004 */
[----:B0-----:R-:W2:Y:S04]  /*56310*/  LDL.LU R26, [R1+0x340] ;  /* 0x00034000011a7983 */ /* 0x001ea80000300800 */
[----:B---3--:R0:W-:Y:S04]  /*56320*/  STS.U8 [R2+UR4+0xb540], R28 ;  /* 0x00b5401c02007988 */ /* 0x0081e80008000004 */
[----:B0-----:R-:W3:Y:S04]  /*56330*/  LDL.LU R28, [R1+0x33c] ;  /* 0x00033c00011c7983 */ /* 0x001ee80000300800 */
[----:B----4-:R0:W-:Y:S04]  /*56340*/  STS.U8 [R2+UR4+0xb500], R0 ;  /* 0x00b5000002007988 */ /* 0x0101e80008000004 */
        /* <DEDUP_REMOVED lines=26> */
[----:B------:R-:W4:Y:S04]  /*564f0*/  LDL.LU R5, [R1+0x4c] ;  /* 0x00004c0001057983 */ /* 0x000f280000300800 */
[----:B------:R-:W4:Y:S04]  /*56500*/  LDL.LU R3, [R1+0x48] ;  /* 0x0000480001037983 */ /* 0x000f280000300800 */
[----:B------:R0:W-:Y:S04]  /*56510*/  STS.U8 [R2+UR4+0xc540], R24 ;  /* 0x00c5401802007988 */ /* 0x0001e80008000004 */
[----:B------:R-:W4:Y:S04]  /*56520*/  LDL.LU R4, [R1+0x44] ;  /* 0x0000440001047983 */ /* 0x000f280000300800 */
[----:B------:R-:W4:Y:S04]  /*56530*/  LDL.LU R16, [R1+0x40] ;  /* 0x0000400001107983 */ /* 0x000f280000300800 */
[----:B------:R-:W4:Y:S04]  /*56540*/  LDL.LU R18, [R1+0x3c] ;  /* 0x00003c0001127983 */ /* 0x000f280000300800 */
[----:B------:R-:W4:Y:S04]  /*56550*/  LDL.LU R20, [R1+0x1fac] ;  /* 0x001fac0001147983 */ /* 0x000f280000300800 */
[----:B0-----:R-:W4:Y:S04]  /*56560*/  LDL.LU R24, [R1+0x1fa8] ;  /* 0x001fa80001187983 */ /* 0x001f280000300800 */
[----:B--2---:R0:W-:Y:S04]  /*56570*/  STS.U8 [R2+UR4+0xc580], R26 ;  /* 0x00c5801a02007988 */ /* 0x0041e80008000004 */
[----:B0-----:R-:W2:Y:S04]  /*56580*/  LDL.LU R26, [R1+0x1fa4] ;  /* 0x001fa400011a7983 */ /* 0x001ea80000300800 */
[----:B---3--:R0:W-:Y:S04]  /*56590*/  STS.U8 [R2+UR4+0xc5c0], R28 ;  /* 0x00c5c01c02007988 */ /* 0x0081e80008000004 */
[----:B0-----:R-:W3:Y:S04]  /*565a0*/  LDL.LU R28, [R1+0x1fa0] ;  /* 0x001fa000011c7983 */ /* 0x001ee80000300800 */
[----:B----4-:R0:W-:Y:S04]  /*565b0*/  STS.U8 [R2+UR4+0xd440], R0 ;  /* 0x00d4400002007988 */ /* 0x0101e80008000004 */
        /* <DEDUP_REMOVED lines=14> */
[----:B------:R0:W-:Y:S02]  /*566a0*/  STS.U8 [R2+UR4+0xe580], R22 ;  /* 0x00e5801602007988 */ /* 0x0001e40008000004 */
[----:B0-----:R-:W0:Y:S02]  /*566b0*/  S2R R22, SR_TID.X ;  /* 0x0000000000167919 */ /* 0x001e240000002100 */
[----:B------:R-:W-:Y:S04]  /*566c0*/  STS.U8 [R2+UR4+0xe5c0], R9 ;  /* 0x00e5c00902007988 */ /* 0x000fe80008000004 */
[----:B------:R-:W-:Y:S04]  /*566d0*/  STS.U8 [R2+UR4+0xf440], R8 ;  /* 0x00f4400802007988 */ /* 0x000fe80008000004 */
[----:B------:R-:W-:Y:S04]  /*566e0*/  STS.U8 [R2+UR4+0xf400], R7 ;  /* 0x00f4000702007988 */ /* 0x000fe80008000004 */
[----:B------:R-:W-:Y:S04]  /*566f0*/  STS.U8 [R2+UR4+0xf4c0], R6 ;  /* 0x00f4c00602007988 */ /* 0x000fe80008000004 */
[----:B------:R-:W-:Y:S04]  /*56700*/  STS.U8 [R2+UR4+0xf480], R5 ;  /* 0x00f4800502007988 */ /* 0x000fe80008000004 */
[----:B------:R1:W-:Y:S01]  /*56710*/  STS.U8 [R2+UR4+0xf540], R3 ;  /* 0x00f5400302007988 */ /* 0x0003e20008000004 */
[----:B0-----:R-:W-:-:S04]  /*56720*/  LOP3.LUT R22, R22, 0x3f, RZ, 0xc0, !PT ;  /* 0x0000003f16167812 */ /* 0x001fc800078ec0ff */
[----:B-1----:R-:W-:Y:S01]  /*56730*/  LOP3.LUT R3, R22, 0x18, RZ, 0x3c, !PT ;  /* 0x0000001816037812 */ /* 0x002fe200078e3cff */
[----:B------:R0:W-:Y:S04]  /*56740*/  STL [R1+0x5220], R22 ;  /* 0x0052201601007387 */ /* 0x0001e80000100800 */
[----:B0-----:R-:W2:Y:S04]  /*56750*/  LDL.LU R22, [R1+0x1eac] ;  /* 0x001eac0001167983 */ /* 0x001ea80000300800 */
[----:B--2---:R0:W-:Y:S04]  /*56760*/  STL [R1+0x5240], R22 ;  /* 0x0052401601007387 */ /* 0x0041e80000100800 */
[----:B0-----:R-:W2:Y:S04]  /*56770*/  LDL.LU R22, [R1+0x1f90] ;  /* 0x001f900001167983 */ /* 0x001ea80000300800 */
[----:B--2---:R0:W-:Y:S04]  /*56780*/  STL [R1+0x5244], R22 ;  /* 0x0052441601007387 */ /* 0x0041e80000100800 */
[----:B0-----:R-:W2:Y:S04]  /*56790*/  LDL.LU R22, [R1+0x1f94] ;  /* 0x001f940001167983 */ /* 0x001ea80000300800 */
[----:B------:R-:W-:Y:S04]  /*567a0*/  STS.U8 [R2+UR4+0xf500], R4 ;  /* 0x00f5000402007988 */ /* 0x000fe80008000004 */
[----:B------:R-:W-:Y:S04]  /*567b0*/  STS.U8 [R2+UR4+0xf5c0], R16 ;  /* 0x00f5c01002007988 */ /* 0x000fe80008000004 */
[----:B------:R-:W-:Y:S04]  /*567c0*/  STS.U8 [R2+UR4+0xf580], R18 ;  /* 0x00f5801202007988 */ /* 0x000fe80008000004 */
[----:B------:R-:W-:Y:S04]  /*567d0*/  STS.U8 [R3+UR4+0x600], R20 ;  /* 0x0006001403007988 */ /* 0x000fe80008000004 */
[----:B--2---:R0:W-:Y:S04]  /*567e0*/  STL [R1+0x5248], R22 ;  /* 0x0052481601007387 */ /* 0x0041e80000100800 */
        /* <DEDUP_REMOVED lines=23> */
[----:B------:R0:W-:Y:S04]  /*56960*/  STS.U8 [R3+UR4+0x640], R24 ;  /* 0x0006401803007988 */ /* 0x0001e80008000004 */
[----:B------:R-:W2:Y:S04]  /*56970*/  LDL.LU R20, [R1+0x1c1c] ;  /* 0x001c1c0001147983 */ /* 0x000ea80000300800 */
[----:B------:R1:W-:Y:S04]  /*56980*/  STS.U8 [R3+UR4+0x680], R26 ;  /* 0x0006801a03007988 */ /* 0x0003e80008000004 */
[----:B---3--:R3:W-:Y:S04]  /*56990*/  STS.U8 [R3+UR4+0x6c0], R28 ;  /* 0x0006c01c03007988 */ /* 0x0087e80008000004 */
[----:B----4-:R4:W-:Y:S04]  /*569a0*/  STS.U8 [R3+UR4+0x700], R0 ;  /* 0x0007000003007988 */ /* 0x0109e80008000004 */
[----:B0-----:R-:W2:Y:S04]  /*569b0*/  LDL.LU R24, [R1+0x1b38] ;  /* 0x001b380001187983 */ /* 0x001ea80000300800 */
[----:B-1----:R-:W2:Y:S04]  /*569c0*/  LDL.LU R26, [R1+0x1b34] ;  /* 0x001b3400011a7983 */ /* 0x002ea80000300800 */
[----:B---3--:R-:W3:Y:S04]  /*569d0*/  LDL.LU R28, [R1+0x1b30] ;  /* 0x001b3000011c7983 */ /* 0x008ee80000300800 */
[----:B----4-:R-:W4:Y:S04]  /*569e0*/  LDL.LU R0, [R1+0x1b2c] ;  /* 0x001b2c0001007983 */ /* 0x010f280000300800 */
[----:B--2---:R0:W-:Y:S04]  /*569f0*/  STS.U8 [R3+UR4+0x740], R22 ;  /* 0x0007401603007988 */ /* 0x0041e80008000004 */
[----:B0-----:R-:W2:Y:S04]  /*56a00*/  LDL.LU R22, [R1+0x5248] ;  /* 0x0052480001167983 */ /* 0x001ea80000300800 */
[----:B--2---:R0:W-:Y:S04]  /*56a10*/  STS.U8 [R3+UR4+0x780], R22 ;  /* 0x0007801603007988 */ /* 0x0041e80008000004 */
[----:B0-----:R-:W2:Y:S04]  /*56a20*/  LDL.LU R22, [R1+0x5244] ;  /* 0x0052440001167983 */ /* 0x001ea80000300800 */
[----:B--2---:R0:W-:Y:S04]  /*56a30*/  STS.U8 [R3+UR4+0x7c0], R22 ;  /* 0x0007c01603007988 */ /* 0x0041e80008000004 */
[----:B0-----:R-:W2:Y:S04]  /*56a40*/  LDL.LU R22, [R1+0x5240] ;  /* 0x0052400001167983 */ /* 0x001ea80000300800 */
[----:B--2---:R0:W-:Y:S04]  /*56a50*/  STS.U8 [R3+UR4+0x1640], R22 ;  /* 0x0016401603007988 */ /* 0x0041e80008000004 */
        /* <DEDUP_REMOVED lines=35> */
[----:B------:R3:W-:Y:S04]  /*56c90*/  STS.U8 [R3+UR4+0x3640], R8 ;  /* 0x0036400803007988 */ /* 0x0007e80008000004 */
[----:B------:R4:W-:Y:S04]  /*56ca0*/  STS.U8 [R3+UR4+0x3600], R7 ;  /* 0x0036000703007988 */ /* 0x0009e80008000004 */
[----:B------:R4:W-:Y:S04]  /*56cb0*/  STS.U8 [R3+UR4+0x36c0], R6 ;  /* 0x0036c00603007988 */ /* 0x0009e80008000004 */
[----:B------:R4:W-:Y:S04]  /*56cc0*/  STS.U8 [R3+UR4+0x3680], R5 ;  /* 0x0036800503007988 */ /* 0x0009e80008000004 */
[----:B0-----:R-:W2:Y:S04]  /*56cd0*/  LDL.LU R10, [R1+0x1924] ;  /* 0x00192400010a7983 */ /* 0x001ea80000300800 */
[----:B-1----:R-:W2:Y:S04]  /*56ce0*/  LDL.LU R9, [R1+0x1920] ;  /* 0x0019200001097983 */ /* 0x002ea80000300800 */
[----:B---3--:R-:W3:Y:S04]  /*56cf0*/  LDL.LU R8, [R1+0x191c] ;  /* 0x00191c0001087983 */ /* 0x008ee80000300800 */
[----:B----4-:R-:W4:Y:S04]  /*56d00*/  LDL.LU R7, [R1+0x1508] ;  /* 0x0015080001077983 */ /* 0x010f280000300800 */
[----:B------:R-:W4:Y:S04]  /*56d10*/  LDL.LU R6, [R1+0x1504] ;  /* 0x0015040001067983 */ /* 0x000f280000300800 */
[----:B------:R0:W-:Y:S04]  /*56d20*/  STS.U8 [R3+UR4+0x3740], R4 ;  /* 0x0037400403007988 */ /* 0x0001e80008000004 */
[----:B------:R-:W4:Y:S04]  /*56d30*/  LDL.LU R5, [R1+0x1500] ;  /* 0x0015000001057983 */ /* 0x000f280000300800 */
[----:B------:R1:W-:Y:S04]  /*56d40*/  STS.U8 [R3+UR4+0x3700], R16 ;  /* 0x0037001003007988 */ /* 0x0003e80008000004 */
[----:B------:R1:W-:Y:S04]  /*56d50*/  STS.U8 [R3+UR4+0x37c0], R18 ;  /* 0x0037c01203007988 */ /* 0x0003e80008000004 */
[----:B------:R1:W-:Y:S04]  /*56d60*/  STS.U8 [R3+UR4+0x3780], R20 ;  /* 0x0037801403007988 */ /* 0x0003e80008000004 */
[----:B------:R1:W-:Y:S04]  /*56d70*/  STS.U8 [R3+UR4+0x4600], R24 ;  /* 0x0046001803007988 */ /* 0x0003e80008000004 */
[----:B------:R1:W-:Y:S04]  /*56d80*/  STS.U8 [R3+UR4+0x4640], R26 ;  /* 0x0046401a03007988 */ /* 0x0003e80008000004 */
[----:B0-----:R-:W4:Y:S04]  /*56d90*/  LDL.LU R4, [R1+0x14fc] ;  /* 0x0014fc0001047983 */ /* 0x001f280000300800 */
[----:B-1----:R-:W4:Y:S04]  /*56da0*/  LDL.LU R16, [R1+0x14f8] ;  /* 0x0014f80001107983 */ /* 0x002f280000300800 */
        /* <DEDUP_REMOVED lines=8> */
[----:B--2---:R0:W-:Y:S04]  /*56e30*/  STS.U8 [R3+UR4+0x4700], R22 ;  /* 0x0047001603007988 */ /* 0x0041e80008000004 */
[----:B0-----:R-:W2:Y:S04]  /*56e40*/  LDL.LU R22, [R1+0x523c] ;  /* 0x00523c0001167983 */ /* 0x001ea80000300800 */
[----:B--2---:R0:W-:Y:S04]  /*56e50*/  STS.U8 [R3+UR4+0x4740], R22 ;  /* 0x0047401603007988 */ /* 0x0041e80008000004 */
[----:B0-----:R-:W2:Y:S04]  /*56e60*/  LDL.LU R22, [R1+0x5238] ;  /* 0x0052380001167983 */ /* 0x001ea80000300800 */
[----:B--2---:R0:W-:Y:S04]  /*56e70*/  STS.U8 [R3+UR4+0x4780], R22 ;  /* 0x0047801603007988 */ /* 0x0041e80008000004 */
[----:B0-----:R-:W2:Y:S04]  /*56e80*/  LDL.LU R22, [R1+0x5234] ;  /* 0x0052340001167983 */ /* 0x001ea80000300800 */
[----:B--2---:R-:W-:Y:S04]  /*56e90*/  STS.U8 [R3+UR4+0x47c0], R22 ;  /* 0x0047c01603007988 */ /* 0x004fe80008000004 */
        /* <DEDUP_REMOVED lines=15> */
[----:B---3--:R-:W-:Y:S04]  /*56f90*/  STS.U8 [R3+UR4+0x67c0], R8 ;  /* 0x0067c00803007988 */ /* 0x008fe80008000004 */
[----:B----4-:R-:W-:Y:S04]  /*56fa0*/  STS.U8 [R3+UR4+0x7640], R7 ;  /* 0x0076400703007988 */ /* 0x010fe80008000004 */
        /* <DEDUP_REMOVED lines=9> */
[----:B0-----:R-:W2:Y:S04]  /*57040*/  LDL.LU R28, [R1+0x80c] ;  /* 0x00080c00011c7983 */ /* 0x001ea80000300800 */
[----:B------:R-:W3:Y:S04]  /*57050*/  LDL.LU R22, [R1+0x800] ;  /* 0x0008000001167983 */ /* 0x000ee80000300800 */
[----:B---3--:R0:W-:Y:S04]  /*57060*/  STL [R1+0x522c], R22 ;  /* 0x00522c1601007387 */ /* 0x0081e80000100800 */
[----:B0-----:R-:W3:Y:S04]  /*57070*/  LDL.LU R22, [R1+0x804] ;  /* 0x0008040001167983 */ /* 0x001ee80000300800 */
[----:B------:R-:W-:Y:S04]  /*57080*/  STS.U8 [R3+UR4+0x8680], R0 ;  /* 0x0086800003007988 */ /* 0x000fe80008000004 */
[----:B---3--:R0:W-:Y:S04]  /*57090*/  STL [R1+0x5230], R22 ;  /* 0x0052301601007387 */ /* 0x0081e80000100800 */
[----:B0-----:R-:W3:Y:S04]  /*570a0*/  LDL.LU R22, [R1+0x808] ;  /* 0x0008080001167983 */ /* 0x001ee80000300800 */
        /* <DEDUP_REMOVED lines=25> */
[----:B--2---:R0:W-:Y:S04]  /*57240*/  STS.U8 [R3+UR4+0x86c0], R28 ;  /* 0x0086c01c03007988 */ /* 0x0041e80008000004 */
[----:B------:R-:W2:Y:S04]  /*57250*/  LDL.LU R26, [R1+0x338] ;  /* 0x00033800011a7983 */ /* 0x000ea80000300800 */
[----:B0-----:R-:W2:Y:S04]  /*57260*/  LDL.LU R28, [R1+0x334] ;  /* 0x00033400011c7983 */ /* 0x001ea80000300800 */
[----:B---3--:R0:W-:Y:S04]  /*57270*/  STS.U8 [R3+UR4+0x8700], R22 ;  /* 0x0087001603007988 */ /* 0x0081e80008000004 */
[----:B0-----:R-:W3:Y:S04]  /*57280*/  LDL.LU R22, [R1+0x5230] ;  /* 0x0052300001167983 */ /* 0x001ee80000300800 */
[----:B---3--:R0:W-:Y:S04]  /*57290*/  STS.U8 [R3+UR4+0x8740], R22 ;  /* 0x0087401603007988 */ /* 0x0081e80008000004 */
[----:B0-----:R-:W3:Y:S04]  /*572a0*/  LDL.LU R22, [R1+0x522c] ;  /* 0x00522c0001167983 */ /* 0x001ee80000300800 */
        /* <DEDUP_REMOVED lines=26> */
[----:B0-----:R-:W3:Y:S04]  /*57450*/  LDL.LU R0, [R1+0x330] ;  /* 0x0003300001007983 */ /* 0x001ee80000300800 */
[----:B------:R-:W4:Y:S04]  /*57460*/  LDL.LU R22, [R1+0x324] ;  /* 0x0003240001167983 */ /* 0x000f280000300800 */
[----:B----4-:R0:W-:Y:S04]  /*57470*/  STL [R1+0x5224], R22 ;  /* 0x0052241601007387 */ /* 0x0101e80000100800 */
[----:B0-----:R-:W4:Y:S04]  /*57480*/  LDL.LU R22, [R1+0x328] ;  /* 0x0003280001167983 */ /* 0x001f280000300800 */
[----:B--2---:R-:W-:Y:S04]  /*57490*/  STS.U8 [R3+UR4+0xc600], R26 ;  /* 0x00c6001a03007988 */ /* 0x004fe80008000004 */
[----:B----4-:R0:W-:Y:S04]  /*574a0*/  STL [R1+0x5228], R22 ;  /* 0x0052281601007387 */ /* 0x0101e80000100800 */
[----:B0-----:R-:W2:Y:S04]  /*574b0*/  LDL.LU R22, [R1+0x32c] ;  /* 0x00032c0001167983 */ /* 0x001ea80000300800 */
        /* <DEDUP_REMOVED lines=26> */
[----:B---3--:R1:W-:Y:S04]  /*57660*/  STS.U8 [R3+UR4+0xc680], R0 ;  /* 0x00c6800003007988 */ /* 0x0083e80008000004 */
[----:B0-----:R-:W3:Y:S04]  /*57670*/  LDL.LU R28, [R1+0x1c] ;  /* 0x00001c00011c7983 */ /* 0x001ee80000300800 */
[----:B-1----:R-:W3:Y:S04]  /*57680*/  LDL.LU R0, [R1+0x1f8c] ;  /* 0x001f8c0001007983 */ /* 0x002ee80000300800 */
[----:B--2---:R0:W-:Y:S04]  /*57690*/  STS.U8 [R3+UR4+0xc6c0], R22 ;  /* 0x00c6c01603007988 */ /* 0x0041e80008000004 */
[----:B0-----:R-:W2:Y:S04]  /*576a0*/  LDL.LU R22, [R1+0x5228] ;  /* 0x0052280001167983 */ /* 0x001ea80000300800 */
[----:B--2---:R0:W-:Y:S04]  /*576b0*/  STS.U8 [R3+UR4+0xc700], R22 ;  /* 0x00c7001603007988 */ /* 0x0041e80008000004 */
[----:B0-----:R-:W2:Y:S04]  /*576c0*/  LDL.LU R22, [R1+0x5224] ;  /* 0x0052240001167983 */ /* 0x001ea80000300800 */
[----:B--2---:R0:W-:Y:S04]  /*576d0*/  STS.U8 [R3+UR4+0xc740], R22 ;  /* 0x00c7401603007988 */ /* 0x0041e80008000004 */
[----:B----4-:R1:W-:Y:S04]  /*576e0*/  STS.U8 [R3+UR4+0xc780], R14 ;  /* 0x00c7800e03007988 */ /* 0x0103e80008000004 */
[----:B0-----:R-:W2:Y:S04]  /*576f0*/  LDL.LU R22, [R1+0x5220] ;  /* 0x0052200001167983 */ /* 0x001ea80000300800 */
[----:B-1----:R-:W4:Y:S04]  /*57700*/  LDL.LU R14, [R1+0x1f7c] ;  /* 0x001f7c00010e7983 */ /* 0x002f280000300800 */
[----:B----4-:R0:W-:Y:S04]  /*57710*/  STL [R1+0x5214], R14 ;  /* 0x0052140e01007387 */ /* 0x0101e80000100800 */
[----:B0-----:R-:W4:Y:S04]  /*57720*/  LDL.LU R14, [R1+0x1f80] ;  /* 0x001f8000010e7983 */ /* 0x001f280000300800 */
[----:B----4-:R0:W-:Y:S04]  /*57730*/  STL [R1+0x5218], R14 ;  /* 0x0052180e01007387 */ /* 0x0101e80000100800 */
        /* <DEDUP_REMOVED lines=17> */
[----:B----4-:R0:W-:Y:S04]  /*57850*/  STL [R1+0x521c], R14 ;  /* 0x00521c0e01007387 */ /* 0x0101e80000100800 */
        /* <DEDUP_REMOVED lines=13> */
[----:B------:R-:W4:Y:S04]  /*57930*/  LDL.LU R11, [R1+0x1e70] ;  /* 0x001e7000010b7983 */ /* 0x000f280000300800 */
        /* <DEDUP_REMOVED lines=9> */
[----:B0-----:R-:W4:Y:S04]  /*579d0*/  LDL.LU R6, [R1+0x1d7c] ;  /* 0x001d7c0001067983 */ /* 0x001f280000300800 */
[----:B------:R-:W-:Y:S04]  /*579e0*/  STS.U8 [R3+UR4+0xf7c0], R26 ;  /* 0x00f7c01a03007988 */ /* 0x000fe80008000004 */
[----:B-1----:R-:W4:Y:S04]  /*579f0*/  LDL.LU R5, [R1+0x1d38] ;  /* 0x001d380001057983 */ /* 0x002f280000300800 */
[----:B---3--:R0:W-:Y:S04]  /*57a00*/  STS.U8 [R3+UR4+0xf780], R28 ;  /* 0x00f7801c03007988 */ /* 0x0081e80008000004 */
[----:B--2---:R-:W2:Y:S01]  /*57a10*/  LDL.LU R4, [R1+0x1d34] ;  /* 0x001d340001047983 */ /* 0x004ea20000300800 */
[----:B------:R-:W-:-:S03]  /*57a20*/  LOP3.LUT R2, R22, 0x20, RZ, 0x3c, !PT ;  /* 0x0000002016027812 */ /* 0x000fc600078e3cff */
[----:B0-----:R-:W3:Y:S04]  /*57a30*/  LDL.LU R3, [R1+0x1d30] ;  /* 0x001d300001037983 */ /* 0x001ee80000300800 */
[----:B------:R-:W3:Y:S04]  /*57a40*/  LDL.LU R16, [R1+0x1c18] ;  /* 0x001c180001107983 */ /* 0x000ee80000300800 */
[----:B------:R-:W3:Y:S04]  /*57a50*/  LDL.LU R18, [R1+0x1c14] ;  /* 0x001c140001127983 */ /* 0x000ee80000300800 */
[----:B------:R-:W3:Y:S04]  /*57a60*/  LDL.LU R20, [R1+0x1c10] ;  /* 0x001c100001147983 */ /* 0x000ee80000300800 */
[----:B------:R-:W3:Y:S04]  /*57a70*/  LDL.LU R22, [R1+0x1c0c] ;  /* 0x001c0c0001167983 */ /* 0x000ee80000300800 */
[----:B------:R-:W3:Y:S04]  /*57a80*/  LDL.LU R24, [R1+0x1c08] ;  /* 0x001c080001187983 */ /* 0x000ee80000300800 */
[----:B------:R-:W3:Y:S04]  /*57a90*/  LDL.LU R26, [R1+0x1c04] ;  /* 0x001c0400011a7983 */ /* 0x000ee80000300800 */
[----:B------:R0:W-:Y:S04]  /*57aa0*/  STS.U8 [R2+UR4+0x800], R0 ;  /* 0x0008000002007988 */ /* 0x0001e80008000004 */
[----:B------:R-:W3:Y:S04]  /*57ab0*/  LDL.LU R28, [R1+0x1c00] ;  /* 0x001c0000011c7983 */ /* 0x000ee80000300800 */
[----:B0-----:R-:W3:Y:S04]  /*57ac0*/  LDL.LU R0, [R1+0x1bfc] ;  /* 0x001bfc0001007983 */ /* 0x001ee80000300800 */
[----:B----4-:R0:W-:Y:S04]  /*57ad0*/  STS.U8 [R2+UR4+0x840], R14 ;  /* 0x0008400e02007988 */ /* 0x0101e80008000004 */
[----:B0-----:R-:W4:Y:S04]  /*57ae0*/  LDL.LU R14, [R1+0x521c] ;  /* 0x00521c00010e7983 */ /* 0x001f280000300800 */
[----:B----4-:R0:W-:Y:S04]  /*57af0*/  STS.U8 [R2+UR4+0x880], R14 ;  /* 0x0008800e02007988 */ /* 0x0101e80008000004 */
[----:B0-----:R-:W4:Y:S04]  /*57b00*/  LDL.LU R14, [R1+0x5218] ;  /* 0x00521800010e7983 */ /* 0x001f280000300800 */
[----:B----4-:R0:W-:Y:S04]  /*57b10*/  STS.U8 [R2+UR4+0x8c0], R14 ;  /* 0x0008c00e02007988 */ /* 0x0101e80008000004 */
[----:B0-----:R-:W4:Y:S04]  /*57b20*/  LDL.LU R14, [R1+0x5214] ;  /* 0x00521400010e7983 */ /* 0x001f280000300800 */
[----:B----4-:R0:W-:Y:S04]  /*57b30*/  STS.U8 [R2+UR4+0x900], R14 ;  /* 0x0009000e02007988 */ /* 0x0101e80008000004 */
[----:B0-----:R-:W4:Y:S04]  /*57b40*/  LDL.LU R14, [R1+0x1b0c] ;  /* 0x001b0c00010e7983 */ /* 0x001f280000300800 */
        /* <DEDUP_REMOVED lines=34> */
[----:B------:R1:W-:Y:S04]  /*57d70*/  STS.U8 [R2+UR4+0x2900], R6 ;  /* 0x0029000602007988 */ /* 0x0003e80008000004 */
[----:B------:R1:W-:Y:S04]  /*57d80*/  STS.U8 [R2+UR4+0x2940], R5 ;  /* 0x0029400502007988 */ /* 0x0003e80008000004 */
[----:B--2---:R2:W-:Y:S04]  /*57d90*/  STS.U8 [R2+UR4+0x2980], R4 ;  /* 0x0029800402007988 */ /* 0x0045e80008000004 */
[----:B---3--:R3:W-:Y:S04]  /*57da0*/  STS.U8 [R2+UR4+0x29c0], R3 ;  /* 0x0029c00302007988 */ /* 0x0087e80008000004 */
[----:B0-----:R-:W4:Y:S04]  /*57db0*/  LDL.LU R8, [R1+0x1914] ;  /* 0x0019140001087983 */ /* 0x001f280000300800 */
[----:B-1----:R-:W4:Y:S04]  /*57dc0*/  LDL.LU R7, [R1+0x1910] ;  /* 0x0019100001077983 */ /* 0x002f280000300800 */
[----:B------:R-:W4:Y:S04]  /*57dd0*/  LDL.LU R6, [R1+0x190c] ;  /* 0x00190c0001067983 */ /* 0x000f280000300800 */
[----:B------:R-:W4:Y:S04]  /*57de0*/  LDL.LU R5, [R1+0x1908] ;  /* 0x0019080001057983 */ /* 0x000f280000300800 */
[----:B--2---:R-:W2:Y:S04]  /*57df0*/  LDL.LU R4, [R1+0x1904] ;  /* 0x0019040001047983 */ /* 0x004ea80000300800 */
[----:B------:R0:W-:Y:S04]  /*57e00*/  STS.U8 [R2+UR4+0x3840], R16 ;  /* 0x0038401002007988 */ /* 0x0001e80008000004 */
[----:B---3--:R-:W3:Y:S04]  /*57e10*/  LDL.LU R3, [R1+0x1900] ;  /* 0x0019000001037983 */ /* 0x008ee80000300800 */
[----:B------:R1:W-:Y:S04]  /*57e20*/  STS.U8 [R2+UR4+0x3800], R18 ;  /* 0x0038001202007988 */ /* 0x0003e80008000004 */
[----:B------:R1:W-:Y:S04]  /*57e30*/  STS.U8 [R2+UR4+0x38c0], R20 ;  /* 0x0038c01402007988 */ /* 0x0003e80008000004 */
[----:B------:R1:W-:Y:S04]  /*57e40*/  STS.U8 [R2+UR4+0x3880], R22 ;  /* 0x0038801602007988 */ /* 0x0003e80008000004 */
[----:B------:R1:W-:Y:S04]  /*57e50*/  STS.U8 [R2+UR4+0x3940], R24 ;  /* 0x0039401802007988 */ /* 0x0003e80008000004 */
[----:B------:R1:W-:Y:S04]  /*57e60*/  STS.U8 [R2+UR4+0x3900], R26 ;  /* 0x0039001a02007988 */ /* 0x0003e80008000004 */
[----:B0-----:R-:W3:Y:S04]  /*57e70*/  LDL.LU R16, [R1+0x18fc] ;  /* 0x0018fc0001107983 */ /* 0x001ee80000300800 */
[----:B-1----:R-:W3:Y:S04]  /*57e80*/  LDL.LU R18, [R1+0x14e8] ;  /* 0x0014e80001127983 */ /* 0x002ee80000300800 */
[----:B------:R-:W3:Y:S04]  /*57e90*/  LDL.LU R20, [R1+0x14e4] ;  /* 0x0014e40001147983 */ /* 0x000ee80000300800 */
[----:B------:R-:W3:Y:S04]  /*57ea0*/  LDL.LU R22, [R1+0x14e0] ;  /* 0x0014e00001167983 */ /* 0x000ee80000300800 */
[----:B------:R-:W3:Y:S04]  /*57eb0*/  LDL.LU R24, [R1+0x14dc] ;  /* 0x0014dc0001187983 */ /* 0x000ee80000300800 */
[----:B------:R0:W-:Y:S04]  /*57ec0*/  STS.U8 [R2+UR4+0x39c0], R28 ;  /* 0x0039c01c02007988 */ /* 0x0001e80008000004 */
[----:B------:R-:W3:Y:S04]  /*57ed0*/  LDL.LU R26, [R1+0x14d8] ;  /* 0x0014d800011a7983 */ /* 0x000ee80000300800 */
[----:B------:R1:W-:Y:S04]  /*57ee0*/  STS.U8 [R2+UR4+0x3980], R0 ;  /* 0x0039800002007988 */ /* 0x0003e80008000004 */
[----:B0-----:R-:W3:Y:S04]  /*57ef0*/  LDL.LU R28, [R1+0x14d4] ;  /* 0x0014d400011c7983 */ /* 0x001ee80000300800 */
[----:B-1----:R-:W3:Y:S04]  /*57f00*/  LDL.LU R0, [R1+0x14d0] ;  /* 0x0014d00001007983 */ /* 0x002ee80000300800 */
        /* <DEDUP_REMOVED lines=92> */
[----:B--2---:R-:W-:Y:S04]  /*584d0*/  STS.U8 [R2+UR4+0xa900], R4 ;  /* 0x00a9000402007988 */ /* 0x004fe80008000004 */
[----:B---3--:R-:W-:Y:S04]  /*584e0*/  STS.U8 [R2+UR4+0xa940], R3 ;  /* 0x00a9400302007988 */ /* 0x008fe80008000004 */
        /* <DEDUP_REMOVED lines=9> */
[----:B--2---:R0:W-:Y:S04]  /*58580*/  STL [R1+0x51f0], R0 ;  /* 0x0051f00001007387 */ /* 0x0041e80000100800 */
[----:B0-----:R-:W2:Y:S04]  /*58590*/  LDL.LU R0, [R1+0x318] ;  /* 0x0003180001007983 */ /* 0x001ea80000300800 */
[----:B--2---:R0:W-:Y:S04]  /*585a0*/  STL [R1+0x51f4], R0 ;  /* 0x0051f40001007387 */ /* 0x0041e80000100800 */
[----:B0-----:R-:W2:Y:S04]  /*585b0*/  LDL.LU R0, [R1+0x3fc] ;  /* 0x0003fc0001007983 */ /* 0x001ea80000300800 */
[----:B--2---:R0:W-:Y:S04]  /*585c0*/  STL [R1+0x51f8], R0 ;  /* 0x0051f80001007387 */ /* 0x0041e80000100800 */
[----:B0-----:R-:W2:Y:S04]  /*585d0*/  LDL.LU R0, [R1+0x400] ;  /* 0x0004000001007983 */ /* 0x001ea80000300800 */
[----:B------:R-:W3:Y:S04]  /*585e0*/  LDL.LU R14, [R1+0x310] ;  /* 0x00031000010e7983 */ /* 0x000ee80000300800 */
        /* <DEDUP_REMOVED lines=28> */
[----:B--2---:R0:W-:Y:S04]  /*587b0*/  STS.U8 [R2+UR4+0xb980], R0 ;  /* 0x00b9800002007988 */ /* 0x0041e80008000004 */
[----:B0-----:R-:W2:Y:S04]  /*587c0*/  LDL.LU R0, [R1+0x51f4] ;  /* 0x0051f40001007983 */ /* 0x001ea80000300800 */
[----:B--2---:R0:W-:Y:S04]  /*587d0*/  STS.U8 [R2+UR4+0xc800], R0 ;  /* 0x00c8000002007988 */ /* 0x0041e80008000004 */
[----:B0-----:R-:W2:Y:S04]  /*587e0*/  LDL.LU R0, [R1+0x51f0] ;  /* 0x0051f00001007983 */ /* 0x001ea80000300800 */
[----:B--2---:R0:W-:Y:S04]  /*587f0*/  STS.U8 [R2+UR4+0xc840], R0 ;  /* 0x00c8400002007988 */ /* 0x0041e80008000004 */
        /* <DEDUP_REMOVED lines=28> */
[----:B0-----:R-:W3:Y:S04]  /*589c0*/  LDL.LU R28, [R1] ;  /* 0x00000000011c7983 */ /* 0x001ee80000300800 */
[----:B------:R-:W4:Y:S04]  /*589d0*/  LDL.LU R14, [R1+0x1f6c] ;  /* 0x001f6c00010e7983 */ /* 0x000f280000300800 */
[----:B--2---:R0:W-:Y:S02]  /*589e0*/  STS.U8 [R2+UR4+0xf900], R0 ;  /* 0x00f9000002007988 */ /* 0x0041e40008000004 */
[----:B0-----:R-:W0:Y:S02]  /*589f0*/  S2R R0, SR_TID.X ;  /* 0x0000000000007919 */ /* 0x001e240000002100 */
[----:B----4-:R1:W-:Y:S04]  /*58a00*/  STL [R1+0x51e4], R14 ;  /* 0x0051e40e01007387 */ /* 0x0103e80000100800 */
[----:B------:R-:W2:Y:S04]  /*58a10*/  LDL.LU R15, [R1+0x1f68] ;  /* 0x001f6800010f7983 */ /* 0x000ea80000300800 */
        /* <DEDUP_REMOVED lines=15> */
[----:B------:R-:W4:Y:S01]  /*58b10*/  LDL.LU R5, [R1+0x1d28] ;  /* 0x001d280001057983 */ /* 0x000f220000300800 */
[----:B0-----:R-:W-:-:S03]  /*58b20*/  LOP3.LUT R2, R0, 0x3f, RZ, 0xc0, !PT ;  /* 0x0000003f00027812 */ /* 0x001fc600078ec0ff */
[----:B------:R-:W4:Y:S04]  /*58b30*/  LDL.LU R4, [R1+0x1d24] ;  /* 0x001d240001047983 */ /* 0x000f280000300800 */
[----:B------:R-:W4:Y:S04]  /*58b40*/  LDL.LU R3, [R1+0x1d20] ;  /* 0x001d200001037983 */ /* 0x000f280000300800 */
[----:B------:R-:W4:Y:S04]  /*58b50*/  LDL.LU R16, [R1+0x1d1c] ;  /* 0x001d1c0001107983 */ /* 0x000f280000300800 */
[----:B------:R-:W4:Y:S01]  /*58b60*/  LDL.LU R18, [R1+0x1d18] ;  /* 0x001d180001127983 */ /* 0x000f220000300800 */
[----:B-1----:R-:W-:-:S03]  /*58b70*/  LOP3.LUT R14, R2, 0x20, RZ, 0x3c, !PT ;  /* 0x00000020020e7812 */ /* 0x002fc600078e3cff */
[----:B------:R-:W4:Y:S04]  /*58b80*/  LDL.LU R20, [R1+0x1d14] ;  /* 0x001d140001147983 */ /* 0x000f280000300800 */
[----:B------:R-:W4:Y:S04]  /*58b90*/  LDL.LU R22, [R1+0x1d10] ;  /* 0x001d100001167983 */ /* 0x000f280000300800 */
[----:B------:R-:W4:Y:S04]  /*58ba0*/  LDL.LU R24, [R1+0x1bf8] ;  /* 0x001bf80001187983 */ /* 0x000f280000300800 */
[----:B------:R-:W4:Y:S04]  /*58bb0*/  LDL.LU R26, [R1+0x1bf4] ;  /* 0x001bf400011a7983 */ /* 0x000f280000300800 */
[----:B------:R-:W4:Y:S04]  /*58bc0*/  LDL.LU R0, [R1+0x1bf0] ;  /* 0x001bf00001007983 */ /* 0x000f280000300800 */
[----:B---3--:R0:W-:Y:S04]  /*58bd0*/  STS.U8 [R14+UR4+0xf9c0], R28 ;  /* 0x00f9c01c0e007988 */ /* 0x0081e80008000004 */
[----:B0-----:R-:W3:Y:S04]  /*58be0*/  LDL.LU R28, [R1+0x51e8] ;  /* 0x0051e800011c7983 */ /* 0x001ee80000300800 */
[----:B---3--:R0:W-:Y:S04]  /*58bf0*/  STS.U8 [R14+UR4+0xf980], R28 ;  /* 0x00f9801c0e007988 */ /* 0x0081e80008000004 */
[----:B0-----:R-:W3:Y:S04]  /*58c00*/  LDL.LU R14, [R1+0x51e4] ;  /* 0x0051e400010e7983 */ /* 0x001ee80000300800 */
[----:B------:R0:W-:Y:S04]  /*58c10*/  STL [R1+0x510c], R28 ;  /* 0x00510c1c01007387 */ /* 0x0001e80000100800 */
[----:B0-----:R-:W2:Y:S04]  /*58c20*/  LDL.LU R28, [R1+0x1be0] ;  /* 0x001be000011c7983 */ /* 0x001ea80000300800 */
[----:B--2---:R0:W-:Y:S04]  /*58c30*/  STL [R1+0x51d8], R28 ;  /* 0x0051d81c01007387 */ /* 0x0041e80000100800 */
[----:B0-----:R-:W2:Y:S04]  /*58c40*/  LDL.LU R28, [R1+0x1be4] ;  /* 0x001be400011c7983 */ /* 0x001ea80000300800 */
[----:B--2---:R0:W-:Y:S04]  /*58c50*/  STL [R1+0x51dc], R28 ;  /* 0x0051dc1c01007387 */ /* 0x0041e80000100800 */
[----:B0-----:R-:W2:Y:S01]  /*58c60*/  LDL.LU R28, [R1+0x1be8] ;  /* 0x001be800011c7983 */ /* 0x001ea20000300800 */
[----:B------:R-:W-:-:S05]  /*58c70*/  LOP3.LUT R2, R2, 0x28, RZ, 0x3c, !PT ;  /* 0x0000002802027812 */ /* 0x000fca00078e3cff */
[----:B---3--:R-:W-:Y:S04]  /*58c80*/  STS.U8 [R2+UR4+0xa00], R14 ;  /* 0x000a000e02007988 */ /* 0x008fe80008000004 */
[----:B------:R-:W-:Y:S04]  /*58c90*/  STS.U8 [R2+UR4+0xa40], R15 ;  /* 0x000a400f02007988 */ /* 0x000fe80008000004 */
        /* <DEDUP_REMOVED lines=50> */
[----:B0-----:R-:W4:Y:S04]  /*58fc0*/  LDL.LU R22, [R1+0x18e0] ;  /* 0x0018e00001167983 */ /* 0x001f280000300800 */
[----:B-1----:R-:W4:Y:S04]  /*58fd0*/  LDL.LU R24, [R1+0x18dc] ;  /* 0x0018dc0001187983 */ /* 0x002f280000300800 */
        /* <DEDUP_REMOVED lines=138> */
[----:B--2---:R0:W-:Y:S04]  /*59880*/  STS.U8 [R2+UR4+0xba00], R4 ;  /* 0x00ba000402007988 */ /* 0x0041e80008000004 */
[----:B0-----:R-:W2:Y:S04]  /*59890*/  LDL.LU R4, [R1+0x51c8] ;  /* 0x0051c80001047983 */ /* 0x001ea80000300800 */
[----:B--2---:R0:W-:Y:S04]  /*598a0*/  STS.U8 [R2+UR4+0xbac0], R4 ;  /* 0x00bac00402007988 */ /* 0x0041e80008000004 */
[----:B0-----:R-:W2:Y:S04]  /*598b0*/  LDL.LU R4, [R1+0x51c4] ;  /* 0x0051c40001047983 */ /* 0x001ea80000300800 */
[----:B--2---:R0:W-:Y:S04]  /*598c0*/  STS.U8 [R2+UR4+0xba80], R4 ;  /* 0x00ba800402007988 */ /* 0x0041e80008000004 */
[----:B0-----:R-:W2:Y:S04]  /*598d0*/  LDL.LU R4, [R1+0x51c0] ;  /* 0x0051c00001047983 */ /* 0x001ea80000300800 */
[----:B--2---:R0:W-:Y:S04]  /*598e0*/  STS.U8 [R2+UR4+0xbb40], R4 ;  /* 0x00bb400402007988 */ /* 0x0041e80008000004 */
[----:B---3--:R1:W-:Y:S04]  /*598f0*/  STS.U8 [R2+UR4+0xbb00], R3 ;  /* 0x00bb000302007988 */ /* 0x0083e80008000004 */
[----:B----4-:R2:W-:Y:S04]  /*59900*/  STS.U8 [R2+UR4+0xbbc0], R16 ;  /* 0x00bbc01002007988 */ /* 0x0105e80008000004 */
[----:B------:R3:W-:Y:S04]  /*59910*/  STS.U8 [R2+UR4+0xbb80], R18 ;  /* 0x00bb801202007988 */ /* 0x0007e80008000004 */
[----:B------:R4:W-:Y:S04]  /*59920*/  STS.U8 [R2+UR4+0xca00], R20 ;  /* 0x00ca001402007988 */ /* 0x0009e80008000004 */
[----:B------:R4:W-:Y:S04]  /*59930*/  STS.U8 [R2+UR4+0xca40], R22 ;  /* 0x00ca401602007988 */ /* 0x0009e80008000004 */
[----:B0-----:R-:W4:Y:S04]  /*59940*/  LDL.LU R4, [R1+0x51bc] ;  /* 0x0051bc0001047983 */ /* 0x001f280000300800 */
[----:B-1----:R-:W4:Y:S04]  /*59950*/  LDL.LU R3, [R1+0x51b8] ;  /* 0x0051b80001037983 */ /* 0x002f280000300800 */
[----:B--2---:R-:W2:Y:S04]  /*59960*/  LDL.LU R16, [R1+0x51b4] ;  /* 0x0051b40001107983 */ /* 0x004ea80000300800 */
[----:B---3--:R-:W3:Y:S04]  /*59970*/  LDL.LU R18, [R1+0x51b0] ;  /* 0x0051b00001127983 */ /* 0x008ee80000300800 */
[----:B----4-:R-:W4:Y:S04]  /*59980*/  LDL.LU R20, [R1+0x51ac] ;  /* 0x0051ac0001147983 */ /* 0x010f280000300800 */
[----:B------:R-:W2:Y:S04]  /*59990*/  LDL.LU R22, [R1+0x51a8] ;  /* 0x0051a80001167983 */ /* 0x000ea80000300800 */
[----:B------:R0:W-:Y:S04]  /*599a0*/  STS.U8 [R2+UR4+0xca80], R24 ;  /* 0x00ca801802007988 */ /* 0x0001e80008000004 */
[----:B------:R1:W-:Y:S04]  /*599b0*/  STS.U8 [R2+UR4+0xcac0], R26 ;  /* 0x00cac01a02007988 */ /* 0x0003e80008000004 */
[----:B------:R1:W-:Y:S04]  /*599c0*/  STS.U8 [R2+UR4+0xcb00], R28 ;  /* 0x00cb001c02007988 */ /* 0x0003e80008000004 */
[----:B0-----:R-:W3:Y:S04]  /*599d0*/  LDL.LU R24, [R1+0x51a4] ;  /* 0x0051a40001187983 */ /* 0x001ee80000300800 */
[----:B-1----:R-:W4:Y:S04]  /*599e0*/  LDL.LU R26, [R1+0x51a0] ;  /* 0x0051a000011a7983 */ /* 0x002f280000300800 */
[----:B------:R-:W2:Y:S04]  /*599f0*/  LDL.LU R28, [R1+0x1f30] ;  /* 0x001f3000011c7983 */ /* 0x000ea80000300800 */
        /* <DEDUP_REMOVED lines=18> */
[----:B------:R0:W-:Y:S02]  /*59b20*/  STS.U8 [R2+UR4+0xebc0], R0 ;  /* 0x00ebc00002007988 */ /* 0x0001e40008000004 */
[----:B0-----:R-:W0:Y:S02]  /*59b30*/  S2R R0, SR_TID.X ;  /* 0x0000000000007919 */ /* 0x001e240000002100 */
[----:B0-----:R-:W-:Y:S01]  /*59b40*/  LOP3.LUT R13, R0, 0x3f, RZ, 0xc0, !PT ;  /* 0x0000003f000d7812 */ /* 0x001fe200078ec0ff */
[----:B--2---:R0:W-:Y:S04]  /*59b50*/  STL [R1+0x519c], R28 ;  /* 0x00519c1c01007387 */ /* 0x0041e80000100800 */
        /* <DEDUP_REMOVED lines=14> */
[----:B------:R-:W2:Y:S01]  /*59c40*/  LDL.LU R8, [R1+0x1cf4] ;  /* 0x001cf40001087983 */ /* 0x000ea20000300800 */
[----:B0-----:R-:W-:-:S03]  /*59c50*/  LOP3.LUT R28, R13, 0x28, RZ, 0x3c, !PT ;  /* 0x000000280d1c7812 */ /* 0x001fc600078e3cff */
[----:B------:R-:W2:Y:S04]  /*59c60*/  LDL.LU R7, [R1+0x1cf0] ;  /* 0x001cf00001077983 */ /* 0x000ea80000300800 */
[----:B------:R-:W2:Y:S04]  /*59c70*/  LDL.LU R6, [R1+0x1bd8] ;  /* 0x001bd80001067983 */ /* 0x000ea80000300800 */
[----:B------:R-:W2:Y:S04]  /*59c80*/  LDL.LU R5, [R1+0x1bd4] ;  /* 0x001bd40001057983 */ /* 0x000ea80000300800 */
[----:B------:R-:W2:Y:S04]  /*59c90*/  LDL.LU R0, [R1+0x1bd0] ;  /* 0x001bd00001007983 */ /* 0x000ea80000300800 */
[----:B----4-:R-:W-:Y:S04]  /*59ca0*/  STS.U8 [R28+UR4+0xfa40], R26 ;  /* 0x00fa401a1c007988 */ /* 0x010fe80008000004 */
[----:B------:R0:W-:Y:S04]  /*59cb0*/  STL [R1+0x5110], R26 ;  /* 0x0051101a01007387 */ /* 0x0001e80000100800 */
[----:B---3--:R-:W-:Y:S04]  /*59cc0*/  STS.U8 [R28+UR4+0xfa00], R24 ;  /* 0x00fa00181c007988 */ /* 0x008fe80008000004 */
[----:B------:R-:W-:Y:S04]  /*59cd0*/  STS.U8 [R28+UR4+0xfac0], R22 ;  /* 0x00fac0161c007988 */ /* 0x000fe80008000004 */
[----:B------:R-:W-:Y:S04]  /*59ce0*/  STS.U8 [R28+UR4+0xfa80], R20 ;  /* 0x00fa80141c007988 */ /* 0x000fe80008000004 */
[----:B0-----:R-:W3:Y:S04]  /*59cf0*/  LDL.LU R26, [R1+0x1f34] ;  /* 0x001f3400011a7983 */ /* 0x001ee80000300800 */
[----:B------:R0:W-:Y:S04]  /*59d00*/  STL [R1+0x5114], R24 ;  /* 0x0051141801007387 */ /* 0x0001e80000100800 */
[----:B------:R-:W-:Y:S04]  /*59d10*/  STS.U8 [R28+UR4+0xfb40], R18 ;  /* 0x00fb40121c007988 */ /* 0x000fe80008000004 */
[----:B------:R-:W-:Y:S04]  /*59d20*/  STS.U8 [R28+UR4+0xfb00], R16 ;  /* 0x00fb00101c007988 */ /* 0x000fe80008000004 */
[----:B0-----:R-:W4:Y:S04]  /*59d30*/  LDL.LU R24, [R1+0x1f38] ;  /* 0x001f380001187983 */ /* 0x001f280000300800 */
[----:B------:R0:W-:Y:S04]  /*59d40*/  STL [R1+0x5118], R22 ;  /* 0x0051181601007387 */ /* 0x0001e80000100800 */
[----:B------:R-:W-:Y:S04]  /*59d50*/  STS.U8 [R28+UR4+0xfbc0], R3 ;  /* 0x00fbc0031c007988 */ /* 0x000fe80008000004 */
[----:B------:R-:W-:Y:S04]  /*59d60*/  STS.U8 [R28+UR4+0xfb80], R4 ;  /* 0x00fb80041c007988 */ /* 0x000fe80008000004 */
[----:B0-----:R-:W2:Y:S04]  /*59d70*/  LDL.LU R22, [R1+0x1f3c] ;  /* 0x001f3c0001167983 */ /* 0x001ea80000300800 */
[----:B------:R0:W-:Y:S04]  /*59d80*/  STL [R1+0x511c], R20 ;  /* 0x00511c1401007387 */ /* 0x0001e80000100800 */
[----:B0-----:R-:W3:Y:S04]  /*59d90*/  LDL.LU R20, [R1+0x1f40] ;  /* 0x001f400001147983 */ /* 0x001ee80000300800 */
[----:B------:R0:W-:Y:S04]  /*59da0*/  STL [R1+0x5120], R18 ;  /* 0x0051201201007387 */ /* 0x0001e80000100800 */
[----:B0-----:R-:W4:Y:S04]  /*59db0*/  LDL.LU R18, [R1+0x1f44] ;  /* 0x001f440001127983 */ /* 0x001f280000300800 */
[----:B------:R0:W-:Y:S04]  /*59dc0*/  STL [R1+0x5124], R16 ;  /* 0x0051241001007387 */ /* 0x0001e80000100800 */
[----:B0-----:R-:W2:Y:S04]  /*59dd0*/  LDL.LU R16, [R1+0x1f48] ;  /* 0x001f480001107983 */ /* 0x001ea80000300800 */
[----:B------:R0:W-:Y:S04]  /*59de0*/  STL [R1+0x5128], R3 ;  /* 0x0051280301007387 */ /* 0x0001e80000100800 */
[----:B0-----:R-:W3:Y:S04]  /*59df0*/  LDL.LU R3, [R1+0x1f4c] ;  /* 0x001f4c0001037983 */ /* 0x001ee80000300800 */
[----:B------:R-:W4:Y:S04]  /*59e00*/  LDL.LU R28, [R1+0x519c] ;  /* 0x00519c00011c7983 */ /* 0x000f280000300800 */
[----:B------:R-:W2:Y:S04]  /*59e10*/  LDL.LU R4, [R1+0x1bc0] ;  /* 0x001bc00001047983 */ /* 0x000ea80000300800 */
        /* <DEDUP_REMOVED lines=239> */
[----:B------:R1:W-:Y:S04]  /*5ad10*/  STS.U8 [R13+UR4+0xedc0], R0 ;  /* 0x00edc0000d007988 */ /* 0x0003e80008000004 */
[----:B0-----:R-:W3:Y:S04]  /*5ad20*/  LDL.LU R17, [R1+0x1f2c] ;  /* 0x001f2c0001117983 */ /* 0x001ee80000300800 */
[----:B-1----:R-:W3:Y:S01]  /*5ad30*/  LDL.LU R0, [R1+0x1f28] ;  /* 0x001f280001007983 */ /* 0x002ee20000300800 */
[----:B------:R-:W-:-:S03]  /*5ad40*/  LOP3.LUT R2, R2, 0x3f, RZ, 0xc0, !PT ;  /* 0x0000003f02027812 */ /* 0x000fc600078ec0ff */
[----:B----4-:R-:W-:Y:S04]  /*5ad50*/  STL [R1+0x512c], R6 ;  /* 0x00512c0601007387 */ /* 0x010fe80000100800 */
[----:B--2---:R-:W-:Y:S04]  /*5ad60*/  STS.U8 [R13+UR4+0xfc40], R5 ;  /* 0x00fc40050d007988 */ /* 0x004fe80008000004 */
[----:B------:R-:W-:Y:S04]  /*5ad70*/  STS.U8 [R13+UR4+0xfc00], R6 ;  /* 0x00fc00060d007988 */ /* 0x000fe80008000004 */
[----:B---3--:R-:W-:Y:S04]  /*5ad80*/  STL [R1+0x5130], R7 ;  /* 0x0051300701007387 */ /* 0x008fe80000100800 */
[----:B------:R-:W-:Y:S04]  /*5ad90*/  STS.U8 [R13+UR4+0xfcc0], R7 ;  /* 0x00fcc0070d007988 */ /* 0x000fe80008000004 */
[----:B------:R-:W-:Y:S04]  /*5ada0*/  STL [R1+0x5134], R8 ;  /* 0x0051340801007387 */ /* 0x000fe80000100800 */
[----:B------:R0:W-:Y:S04]  /*5adb0*/  STS.U8 [R13+UR4+0xfc80], R8 ;  /* 0x00fc80080d007988 */ /* 0x0001e80008000004 */
[----:B------:R-:W-:Y:S04]  /*5adc0*/  STL [R1+0x5138], R9 ;  /* 0x0051380901007387 */ /* 0x000fe80000100800 */
        /* <DEDUP_REMOVED lines=19> */
[----:B------:R-:W4:Y:S01]  /*5af00*/  LDL.LU R21, [R1+0x1cdc] ;  /* 0x001cdc0001157983 */ /* 0x000f220000300800 */
[----:B------:R-:W-:-:S03]  /*5af10*/  LOP3.LUT R15, R2, 0x38, RZ, 0x3c, !PT ;  /* 0x00000038020f7812 */ /* 0x000fc600078e3cff */
[----:B------:R-:W4:Y:S01]  /*5af20*/  LDL.LU R19, [R1+0x1cd8] ;  /* 0x001cd80001137983 */ /* 0x000f220000300800 */
[----:B0-----:R-:W-:-:S03]  /*5af30*/  LOP3.LUT R9, R2, 0x30, RZ, 0x3c, !PT ;  /* 0x0000003002097812 */ /* 0x001fc600078e3cff */
[----:B------:R-:W4:Y:S04]  /*5af40*/  LDL.LU R13, [R1+0x1cd4] ;  /* 0x001cd400010d7983 */ /* 0x000f280000300800 */
[----:B------:R-:W4:Y:S04]  /*5af50*/  LDL.LU R2, [R1+0x1cd0] ;  /* 0x001cd00001027983 */ /* 0x000f280000300800 */
[----:B------:R-:W-:Y:S04]  /*5af60*/  STL [R1+0x513c], R10 ;  /* 0x00513c0a01007387 */ /* 0x000fe80000100800 */
[----:B------:R-:W-:Y:S04]  /*5af70*/  STS.U8 [R9+UR4+0xfd00], R10 ;  /* 0x00fd000a09007988 */ /* 0x000fe80008000004 */
[----:B------:R-:W-:Y:S04]  /*5af80*/  STS.U8 [R9+UR4+0xfdc0], R11 ;  /* 0x00fdc00b09007988 */ /* 0x000fe80008000004 */
[----:B------:R-:W-:Y:S04]  /*5af90*/  STL [R1+0x5140], R11 ;  /* 0x0051400b01007387 */ /* 0x000fe80000100800 */
[----:B------:R-:W-:Y:S04]  /*5afa0*/  STS.U8 [R9+UR4+0xfd80], R12 ;  /* 0x00fd800c09007988 */ /* 0x000fe80008000004 */
[----:B------:R-:W-:Y:S04]  /*5afb0*/  STL [R1+0x5144], R12 ;  /* 0x0051440c01007387 */ /* 0x000fe80000100800 */
[----:B------:R0:W-:Y:S04]  /*5afc0*/  STS.U8 [R15+UR4+0xe00], R17 ;  /* 0x000e00110f007988 */ /* 0x0001e80008000004 */
[----:B------:R1:W-:Y:S04]  /*5afd0*/  STS.U8 [R15+UR4+0xe40], R0 ;  /* 0x000e40000f007988 */ /* 0x0003e80008000004 */
[----:B0-----:R-:W4:Y:S04]  /*5afe0*/  LDL.LU R17, [R1+0x1bb8] ;  /* 0x001bb80001117983 */ /* 0x001f280000300800 */
[----:B-1----:R-:W4:Y:S04]  /*5aff0*/  LDL.LU R0, [R1+0x1bb4] ;  /* 0x001bb40001007983 */ /* 0x002f280000300800 */
[----:B------:R-:W2:Y:S04]  /*5b000*/  LDL.LU R12, [R1+0x1bac] ;  /* 0x001bac00010c7983 */ /* 0x000ea80000300800 */
[----:B--2---:R0:W-:Y:S04]  /*5b010*/  STL [R1+0x5150], R12 ;  /* 0x0051500c01007387 */ /* 0x0041e80000100800 */
[----:B0-----:R-:W2:Y:S04]  /*5b020*/  LDL.LU R12, [R1+0x1bb0] ;  /* 0x001bb000010c7983 */ /* 0x001ea80000300800 */
        /* <DEDUP_REMOVED lines=20> */
[----:B------:R-:W3:Y:S04]  /*5b170*/  LDL.LU R11, [R1+0x1ba8] ;  /* 0x001ba800010b7983 */ /* 0x000ee80000300800 */
[----:B------:R0:W-:Y:S04]  /*5b180*/  STS.U8 [R15+UR4+0x2f80], R13 ;  /* 0x002f800d0f007988 */ /* 0x0001e80008000004 */
[----:B------:R-:W4:Y:S04]  /*5b190*/  LDL.LU R10, [R1+0x1ba4] ;  /* 0x001ba400010a7983 */ /* 0x000f280000300800 */
        /* <DEDUP_REMOVED lines=30> */
[----:B--2---:R-:W-:Y:S04]  /*5b380*/  STS.U8 [R15+UR4+0x3e80], R12 ;  /* 0x003e800c0f007988 */ /* 0x004fe80008000004 */
[----:B---3--:R-:W-:Y:S04]  /*5b390*/  STS.U8 [R15+UR4+0x3f40], R11 ;  /* 0x003f400b0f007988 */ /* 0x008fe80008000004 */
[----:B----4-:R-:W-:Y:S04]  /*5b3a0*/  STS.U8 [R15+UR4+0x3f00], R10 ;  /* 0x003f000a0f007988 */ /* 0x010fe80008000004 */
[----:B------:R0:W-:Y:S04]  /*5b3b0*/  STS.U8 [R15+UR4+0x3fc0], R13 ;  /* 0x003fc00d0f007988 */ /* 0x0001e80008000004 */
[----:B------:R1:W-:Y:S04]  /*5b3c0*/  STS.U8 [R15+UR4+0x3f80], R2 ;  /* 0x003f80020f007988 */ /* 0x0003e80008000004 */
[----:B0-----:R-:W2:Y:S04]  /*5b3d0*/  LDL.LU R13, [R1+0x156c] ;  /* 0x00156c00010d7983 */ /* 0x001ea80000300800 */
[----:B-1----:R-:W3:Y:S04]  /*5b3e0*/  LDL.LU R2, [R1+0x1488] ;  /* 0x0014880001027983 */ /* 0x002ee80000300800 */
[----:B------:R-:W4:Y:S04]  /*5b3f0*/  LDL.LU R12, [R1+0x1480] ;  /* 0x00148000010c7983 */ /* 0x000f280000300800 */
        /* <DEDUP_REMOVED lines=51> */
[----:B---3--:R1:W-:Y:S04]  /*5b730*/  STS.U8 [R15+UR4+0x7e40], R2 ;  /* 0x007e40020f007988 */ /* 0x0083e80008000004 */
[----:B0-----:R-:W3:Y:S04]  /*5b740*/  LDL.LU R13, [R1+0x4b8] ;  /* 0x0004b800010d7983 */ /* 0x001ee80000300800 */
[----:B-1----:R-:W3:Y:S04]  /*5b750*/  LDL.LU R2, [R1+0x4b4] ;  /* 0x0004b40001027983 */ /* 0x002ee80000300800 */
[----:B----4-:R0:W-:Y:S04]  /*5b760*/  STS.U8 [R15+UR4+0x7e00], R12 ;  /* 0x007e000c0f007988 */ /* 0x0101e80008000004 */
[----:B0-----:R-:W4:Y:S04]  /*5b770*/  LDL.LU R12, [R1+0x514c] ;  /* 0x00514c00010c7983 */ /* 0x001f280000300800 */
[----:B----4-:R-:W-:Y:S04]  /*5b780*/  STS.U8 [R15+UR4+0x7ec0], R12 ;  /* 0x007ec00c0f007988 */ /* 0x010fe80008000004 */
[----:B------:R-:W-:Y:S04]  /*5b790*/  STS.U8 [R15+UR4+0x7e80], R11 ;  /* 0x007e800b0f007988 */ /* 0x000fe80008000004 */
[----:B------:R0:W-:Y:S04]  /*5b7a0*/  STS.U8 [R15+UR4+0x7f40], R17 ;  /* 0x007f40110f007988 */ /* 0x0001e80008000004 */
[----:B------:R1:W-:Y:S04]  /*5b7b0*/  STS.U8 [R15+UR4+0x7f00], R0 ;  /* 0x007f00000f007988 */ /* 0x0003e80008000004 */
[----:B0-----:R-:W4:Y:S04]  /*5b7c0*/  LDL.LU R17, [R1+0x4b0] ;  /* 0x0004b00001117983 */ /* 0x001f280000300800 */
[----:B-1----:R-:W4:Y:S04]  /*5b7d0*/  LDL.LU R0, [R1+0x4ac] ;  /* 0x0004ac0001007983 */ /* 0x002f280000300800 */
        /* <DEDUP_REMOVED lines=25> */
[----:B----4-:R0:W-:Y:S04]  /*5b970*/  STL [R1+0x5148], R12 ;  /* 0x0051480c01007387 */ /* 0x0101e80000100800 */
        /* <DEDUP_REMOVED lines=43> */
[----:B------:R-:W3:Y:S04]  /*5bc30*/  LDL.LU R9, [R1+0x5138] ;  /* 0x0051380001097983 */ /* 0x000ee80000300800 */
[----:B------:R0:W-:Y:S04]  /*5bc40*/  STS.U8 [R15+UR4+0xbf80], R8 ;  /* 0x00bf80080f007988 */ /* 0x0001e80008000004 */
        /* <DEDUP_REMOVED lines=8> */
[----:B------:R-:W3:Y:S04]  /*5bcd0*/  LDL.LU R3, [R1+0x5128] ;  /* 0x0051280001037983 */ /* 0x000ee80000300800 */
[----:B------:R-:W4:Y:S04]  /*5bce0*/  LDL.LU R16, [R1+0x5124] ;  /* 0x0051240001107983 */ /* 0x000f280000300800 */
[----:B------:R-:W4:Y:S04]  /*5bcf0*/  LDL.LU R18, [R1+0x5120] ;  /* 0x0051200001127983 */ /* 0x000f280000300800 */
        /* <DEDUP_REMOVED lines=19> */
[----:B-1----:R-:W3:Y:S04]  /*5be30*/  LDL.LU R27, [R1+0x5100] ;  /* 0x00510000011b7983 */ /* 0x002ee80000300800 */
[----:B------:R-:W4:Y:S04]  /*5be40*/  LDL.LU R25, [R1+0x50fc] ;  /* 0x0050fc0001197983 */ /* 0x000f280000300800 */
[----:B------:R-:W3:Y:S04]  /*5be50*/  LDL.LU R23, [R1+0x50f8] ;  /* 0x0050f80001177983 */ /* 0x000ee80000300800 */
[----:B------:R-:W4:Y:S04]  /*5be60*/  LDL.LU R21, [R1+0x50f4] ;  /* 0x0050f40001157983 */ /* 0x000f280000300800 */
[----:B------:R-:W3:Y:S04]  /*5be70*/  LDL.LU R19, [R1+0x50f0] ;  /* 0x0050f00001137983 */ /* 0x000ee80000300800 */
[----:B------:R0:W-:Y:S04]  /*5be80*/  STS.U8 [R15+UR4+0xee40], R17 ;  /* 0x00ee40110f007988 */ /* 0x0001e80008000004 */
[----:B------:R1:W-:Y:S04]  /*5be90*/  STS.U8 [R15+UR4+0xee80], R0 ;  /* 0x00ee80000f007988 */ /* 0x0003e80008000004 */
[----:B0-----:R-:W4:Y:S04]  /*5bea0*/  LDL.LU R17, [R1+0x50ec] ;  /* 0x0050ec0001117983 */ /* 0x001f280000300800 */
[----:B-1----:R-:W2:Y:S04]  /*5beb0*/  LDL.LU R0, [R1+0x50e8] ;  /* 0x0050e80001007983 */ /* 0x002ea80000300800 */
[----:B------:R0:W-:Y:S04]  /*5bec0*/  STS.U8 [R15+UR4+0xeec0], R5 ;  /* 0x00eec0050f007988 */ /* 0x0001e80008000004 */
[----:B------:R1:W-:Y:S04]  /*5bed0*/  STS.U8 [R15+UR4+0xef00], R4 ;  /* 0x00ef00040f007988 */ /* 0x0003e80008000004 */
[----:B0-----:R-:W3:Y:S04]  /*5bee0*/  LDL R5, [R1+0x4b9c] ;  /* 0x004b9c0001057983 */ /* 0x001ee80000100800 */
[----:B-1----:R-:W3:Y:S04]  /*5bef0*/  LDL R4, [R1+0x4ba0] ;  /* 0x004ba00001047983 */ /* 0x002ee80000100800 */
[----:B--2---:R-:W-:Y:S04]  /*5bf00*/  STS.U8 [R15+UR4+0xef40], R0 ;  /* 0x00ef40000f007988 */ /* 0x004fe80008000004 */
[----:B------:R0:W-:Y:S04]  /*5bf10*/  STS.U8 [R15+UR4+0xef80], R13 ;  /* 0x00ef800d0f007988 */ /* 0x0001e80008000004 */
[----:B0-----:R-:W2:Y:S04]  /*5bf20*/  LDL.LU R13, [R1+0x50e4] ;  /* 0x0050e400010d7983 */ /* 0x001ea80000300800 */
[----:B------:R0:W-:Y:S04]  /*5bf30*/  STS.U8 [R15+UR4+0xefc0], R2 ;  /* 0x00efc0020f007988 */ /* 0x0001e80008000004 */
[----:B0-----:R-:W3:Y:S04]  /*5bf40*/  LDL.LU R2, [R1+0x50e0] ;  /* 0x0050e00001027983 */ /* 0x001ee80000300800 */
[----:B--2---:R-:W-:Y:S04]  /*5bf50*/  STS.U8 [R15+UR4+0xfe40], R13 ;  /* 0x00fe400d0f007988 */ /* 0x004fe80008000004 */
[----:B----4-:R-:W-:Y:S04]  /*5bf60*/  STS.U8 [R15+UR4+0xfe00], R17 ;  /* 0x00fe00110f007988 */ /* 0x010fe80008000004 */
[----:B---3--:R-:W-:Y:S04]  /*5bf70*/  STS.U8 [R15+UR4+0xfec0], R19 ;  /* 0x00fec0130f007988 */ /* 0x008fe80008000004 */
[----:B------:R-:W-:Y:S04]  /*5bf80*/  STS.U8 [R15+UR4+0xfe80], R21 ;  /* 0x00fe80150f007988 */ /* 0x000fe80008000004 */
[----:B------:R-:W-:Y:S04]  /*5bf90*/  STS.U8 [R15+UR4+0xff40], R23 ;  /* 0x00ff40170f007988 */ /* 0x000fe80008000004 */
[----:B------:R-:W-:Y:S04]  /*5bfa0*/  STS.U8 [R15+UR4+0xff00], R25 ;  /* 0x00ff00190f007988 */ /* 0x000fe80008000004 */
[----:B------:R-:W-:Y:S04]  /*5bfb0*/  STS.U8 [R15+UR4+0xffc0], R27 ;  /* 0x00ffc01b0f007988 */ /* 0x000fe80008000004 */
[----:B------:R0:W-:Y:S04]  /*5bfc0*/  STS.U8 [R15+UR4+0xff80], R29 ;  /* 0x00ff801d0f007988 */ /* 0x0001e80008000004 */
[----:B0-----:R-:W2:Y:S02]  /*5bfd0*/  LDL.LU R15, [R1+0x50dc] ;  /* 0x0050dc00010f7983 */ /* 0x001ea40000300800 */
[----:B--2---:R-:W-:-:S05]  /*5bfe0*/  PRMT R15, RZ, 0x7610, R15 ;  /* 0x00007610ff0f7816 */ /* 0x004fca000000000f */
[----:B------:R0:W-:Y:S04]  /*5bff0*/  STL.S16 [R1+0x394], R15 ;  /* 0x0003940f01007387 */ /* 0x0001e80000100600 */
[----:B0-----:R-:W2:Y:S01]  /*5c000*/  LDL.LU R15, [R1+0x50d8] ;  /* 0x0050d800010f7983 */ /* 0x001ea20000300800 */
[C---:B------:R-:W-:Y:S02]  /*5c010*/  LOP3.LUT R0, R14.reuse, 0x40, RZ, 0xfc, !PT ;  /* 0x000000400e007812 */ /* 0x040fe400078efcff */
[CC--:B------:R-:W-:Y:S02]  /*5c020*/  ISETP.GE.AND P1, PT, R14.reuse, R2.reuse, PT ;  /* 0x000000020e00720c */ /* 0x0c0fe40003f26270 */
[-C--:B------:R-:W-:Y:S02]  /*5c030*/  ISETP.GE.AND P2, PT, R14, R2.reuse, PT ;  /* 0x000000020e00720c */ /* 0x080fe40003f46270 */
[----:B------:R-:W3:Y:S01]  /*5c040*/  LDL.LU R14, [R1+0x50d4] ;  /* 0x0050d400010e7983 */ /* 0x000ee20000300800 */
[----:B------:R-:W-:-:S02]  /*5c050*/  ISETP.GE.AND P3, PT, R0, R2, PT ;  /* 0x000000020000720c */ /* 0x000fc40003f66270 */
[----:B------:R-:W-:Y:S02]  /*5c060*/  ISETP.GE.AND P0, PT, R0, R2, PT ;  /* 0x000000020000720c */ /* 0x000fe40003f06270 */
[----:B--2---:R-:W-:-:S05]  /*5c070*/  PRMT R15, RZ, 0x7610, R15 ;  /* 0x00007610ff0f7816 */ /* 0x004fca000000000f */
[----:B------:R0:W-:Y:S04]  /*5c080*/  STL.S16 [R1+0x390], R15 ;  /* 0x0003900f01007387 */ /* 0x0001e80000100600 */
[----:B0-----:R-:W2:Y:S04]  /*5c090*/  LDL.LU R15, [R1+0x50d0] ;  /* 0x0050d000010f7983 */ /* 0x001ea80000300800 */
[----:B------:R-:W4:Y:S04]  /*5c0a0*/  LDL.LU R0, [R1+0x50cc] ;  /* 0x0050cc0001007983 */ /* 0x000f280000300800 */
[----:B------:R0:W-:Y:S04]  /*5c0b0*/  STL [R1+0x6ed4], R2 ;  /* 0x006ed40201007387 */ /* 0x0001e80000100800 */
[----:B0-----:R-:W3:Y:S01]  /*5c0c0*/  LDL R2, [R1+0x394] ;  /* 0x0003940001027983 */ /* 0x001ee20000100800 */
[----:B------:R-:W-:Y:S06]  /*5c0d0*/  BAR.SYNC.DEFER_BLOCKING 0x0 ;  /* 0x0000000000007b1d */ /* 0x000fec0000010000 */
        /* <DEDUP_REMOVED lines=72> */
[----:B---3--:R-:W3:Y:S04]  /*5c560*/  @!P3 LDG.E.U8 R2, desc[UR24][R4.64] ;  /* 0x000000180402b981 */ /* 0x008ee8000c1e1100 */
        /* <DEDUP_REMOVED lines=121> */
[----:B0-----:R-:W3:Y:S04]  /*5cd00*/  LDL R13, [R1+0x390] ;  /* 0x00039000010d7983 */ /* 0x001ee80000100800 */
[----:B------:R-:W-:Y:S04]  /*5cd10*/  STL [R1+0x6bc4], R9 ;  /* 0x006bc40901007387 */ /* 0x000fe80000100800 */
[----:B------:R-:W-:Y:S04]  /*5cd20*/  STL [R1+0x6cec], R9 ;  /* 0x006cec0901007387 */ /* 0x000fe80000100800 */
[----:B------:R-:W-:Y:S04]  /*5cd30*/  STL [R1+0x6bc0], R7 ;  /* 0x006bc00701007387 */ /* 0x000fe80000100800 */
[----:B------:R-:W-:Y:S04]  /*5cd40*/  STL [R1+0x6cf0], R7 ;  /* 0x006cf00701007387 */ /* 0x000fe80000100800 */
[----:B------:R-:W-:Y:S04]  /*5cd50*/  STL [R1+0x6bbc], R8 ;  /* 0x006bbc0801007387 */ /* 0x000fe80000100800 */
[----:B------:R-:W-:Y:S04]  /*5cd60*/  STL [R1+0x6bb8], R6 ;  /* 0x006bb80601007387 */ /* 0x000fe80000100800 */
[----:B--2---:R-:W-:Y:S04]  /*5cd70*/  STL [R1+0x6bb4], R15 ;  /* 0x006bb40f01007387 */ /* 0x004fe80000100800 */
        /* <DEDUP_REMOVED lines=17> */
[----:B----4-:R-:W-:Y:S04]  /*5ce90*/  STL [R1+0x6b6c], R0 ;  /* 0x006b6c0001007387 */ /* 0x010fe80000100800 */
[----:B---3--:R0:W-:Y:S01]  /*5cea0*/  @!P3 STL [R1+0x394], R2 ;  /* 0x000394020100b387 */ /* 0x0081e20000100800 */
[----:B------:R-:W-:Y:S01]  /*5ceb0*/  PRMT R3, RZ, 0x7610, R3 ;  /* 0x00007610ff037816 */ /* 0x000fe20000000003 */
[----:B------:R-:W1:Y:S02]  /*5cec0*/  S2R R12, SR_TID.X ;  /* 0x00000000000c7919 */ /* 0x000e640000002100 */
[----:B0-----:R-:W2:Y:S04]  /*5ced0*/  LDL.LU R2, [R1+0x6ed4] ;  /* 0x006ed40001027983 */ /* 0x001ea80000300800 */
[----:B------:R-:W3:Y:S04]  /*5cee0*/  LDL R4, [R1+0x2384] ;  /* 0x0023840001047983 */ /* 0x000ee80000100800 */
[----:B------:R-:W3:Y:S01]  /*5cef0*/  LDL R5, [R1+0x4360] ;  /* 0x0043600001057983 */ /* 0x000ee20000100800 */
[----:B-1----:R-:W-:-:S04]  /*5cf00*/  LOP3.LUT R7, R12, 0x3f, RZ, 0xc0, !PT ;  /* 0x0000003f0c077812 */ /* 0x002fc800078ec0ff */
[----:B------:R-:W-:Y:S02]  /*5cf10*/  LOP3.LUT R12, R7, 0x40, RZ, 0xfc, !PT ;  /* 0x00000040070c7812 */ /* 0x000fe400078efcff */
[----:B---3--:R-:W-:-:S04]  /*5cf20*/  @!P1 LOP3.LUT R5, R5, R4, RZ, 0x3c, !PT ;  /* 0x0000000405059212 */ /* 0x008fc800078e3cff */
[----:B------:R-:W-:-:S04]  /*5cf30*/  @!P1 LOP3.LUT R4, R5, R4, RZ, 0x3c, !PT ;  /* 0x0000000405049212 */ /* 0x000fc800078e3cff */
[----:B------:R-:W-:-:S05]  /*5cf40*/  @!P1 LOP3.LUT R5, R5, R4, RZ, 0x3c, !PT ;  /* 0x0000000405059212 */ /* 0x000fca00078e3cff */
[----:B------:R-:W3:Y:S04]  /*5cf50*/  @!P1 LDG.E.U8 R13, desc[UR24][R4.64] ;  /* 0x00000018040d9981 */ /* 0x000ee8000c1e1100 */
[----:B---3--:R0:W-:Y:S04]  /*5cf60*/  @!P1 STL [R1+0x390], R13 ;  /* 0x0003900d01009387 */ /* 0x0081e80000100800 */
[----:B0-----:R-:W3:Y:S04]  /*5cf70*/  LDL.LU R13, [R1+0x6ed0] ;  /* 0x006ed000010d7983 */ /* 0x001ee80000300800 */
[----:B------:R-:W4:Y:S04]  /*5cf80*/  LDL R4, [R1+0x4b1c] ;  /* 0x004b1c0001047983 */ /* 0x000f280000100800 */
[----:B------:R-:W4:Y:S02]  /*5cf90*/  LDL R5, [R1+0x4b38] ;  /* 0x004b380001057983 */ /* 0x000f240000100800 */
[----:B----4-:R-:W-:-:S04]  /*5cfa0*/  @!P2 LOP3.LUT R5, R5, R4, RZ, 0x3c, !PT ;  /* 0x000000040505a212 */ /* 0x010fc800078e3cff */
[----:B------:R-:W-:-:S04]  /*5cfb0*/  @!P2 LOP3.LUT R4, R5, R4, RZ, 0x3c, !PT ;  /* 0x000000040504a212 */ /* 0x000fc800078e3cff */
[----:B------:R-:W-:-:S05]  /*5cfc0*/  @!P2 LOP3.LUT R5, R5, R4, RZ, 0x3c, !PT ;  /* 0x000000040505a212 */ /* 0x000fca00078e3cff */
[----:B------:R-:W4:Y:S04]  /*5cfd0*/  @!P2 LDG.E.U8 R3, desc[UR24][R4.64] ;  /* 0x000000180403a981 */ /* 0x000f28000c1e1100 */
[----:B----4-:R0:W-:Y:S04]  /*5cfe0*/  STL [R1+0x38c], R3 ;  /* 0x00038c0301007387 */ /* 0x0101e80000100800 */
[----:B0-----:R-:W4:Y:S04]  /*5cff0*/  LDL.LU R3, [R1+0x6ecc] ;  /* 0x006ecc0001037983 */ /* 0x001f280000300800 */
[----:B------:R-:W2:Y:S04]  /*5d000*/  LDL R4, [R1+0x4b14] ;  /* 0x004b140001047983 */ /* 0x000ea80000100800 */
[----:B------:R-:W2:Y:S01]  /*5d010*/  LDL R5, [R1+0x4b34] ;  /* 0x004b340001057983 */ /* 0x000ea20000100800 */
[----:B---3--:R-:W-:-:S02]  /*5d020*/  PRMT R13, RZ, 0x7610, R13 ;  /* 0x00007610ff0d7816 */ /* 0x008fc4000000000d */
[----:B--2---:R-:W-:-:S04]  /*5d030*/  @!P0 LOP3.LUT R5, R5, R4, RZ, 0x3c, !PT ;  /* 0x0000000405058212 */ /* 0x004fc800078e3cff */
[----:B------:R-:W-:-:S04]  /*5d040*/  @!P0 LOP3.LUT R4, R5, R4, RZ, 0x3c, !PT ;  /* 0x0000000405048212 */ /* 0x000fc800078e3cff */
[----:B------:R-:W-:-:S05]  /*5d050*/  @!P0 LOP3.LUT R5, R5, R4, RZ, 0x3c, !PT ;  /* 0x0000000405058212 */ /* 0x000fca00078e3cff */
[----:B------:R-:W2:Y:S01]  /*5d060*/  @!P0 LDG.E.U8 R13, desc[UR24][R4.64] ;  /* 0x00000018040d8981 */ /* 0x000ea2000c1e1100 */
[----:B------:R-:W-:-:S03]  /*5d070*/  ISETP.GE.AND P3, PT, R12, R2, PT ;  /* 0x000000020c00720c */ /* 0x000fc60003f66270 */
[----:B--2---:R0:W-:Y:S04]  /*5d080*/  STL [R1+0x388], R13 ;  /* 0x0003880d01007387 */ /* 0x0041e80000100800 */
[----:B0-----:R-:W2:Y:S04]  /*5d090*/  LDL.LU R13, [R1+0x6ec8] ;  /* 0x006ec800010d7983 */ /* 0x001ea80000300800 */
[----:B------:R-:W3:Y:S04]  /*5d0a0*/  LDL R4, [R1+0x4b08] ;  /* 0x004b080001047983 */ /* 0x000ee80000100800 */
[----:B------:R-:W3:Y:S01]  /*5d0b0*/  LDL R5, [R1+0x4b30] ;  /* 0x004b300001057983 */ /* 0x000ee20000100800 */
[----:B----4-:R-:W-:-:S02]  /*5d0c0*/  PRMT R3, RZ, 0x7610, R3 ;  /* 0x00007610ff037816 */ /* 0x010fc40000000003 */
[----:B---3--:R-:W-:-:S04]  /*5d0d0*/  @!P3 LOP3.LUT R5, R5, R4, RZ, 0x3c, !PT ;  /* 0x000000040505b212 */ /* 0x008fc800078e3cff */
[----:B------:R-:W-:-:S04]  /*5d0e0*/  @!P3 LOP3.LUT R4, R5, R4, RZ, 0x3c, !PT ;  /* 0x000000040504b212 */ /* 0x000fc800078e3cff */
[----:B------:R-:W-:-:S05]  /*5d0f0*/  @!P3 LOP3.LUT R5, R5, R4, RZ, 0x3c, !PT ;  /* 0x000000040505b212 */ /* 0x000fca00078e3cff */
[----:B------:R-:W3:Y:S01]  /*5d100*/  @!P3 LDG.E.U8 R3, desc[UR24][R4.64] ;  /* 0x000000180403b981 */ /* 0x000ee2000c1e1100 */
[----:B------:R-:W-:-:S03]  /*5d110*/  ISETP.GE.AND P1, PT, R12, R2, PT ;  /* 0x000000020c00720c */ /* 0x000fc60003f26270 */
[----:B---3--:R0:W-:Y:S04]  /*5d120*/  STL [R1+0x384], R3 ;  /* 0x0003840301007387 */ /* 0x0081e80000100800 */
[----:B0-----:R-:W3:Y:S04]  /*5d130*/  LDL.LU R3, [R1+0x6ec4] ;  /* 0x006ec40001037983 */ /* 0x001ee80000300800 */
[----:B------:R-:W4:Y:S04]  /*5d140*/  LDL R4, [R1+0x4af8] ;  /* 0x004af80001047983 */ /* 0x000f280000100800 */
[----:B------:R-:W4:Y:S01]  /*5d150*/  LDL R5, [R1+0x4b28] ;  /* 0x004b280001057983 */ /* 0x000f220000100800 */
[----:B--2---:R-:W-:-:S02]  /*5d160*/  PRMT R13, RZ, 0x7610, R13 ;  /* 0x00007610ff0d7816 */ /* 0x004fc4000000000d */
[----:B----4-:R-:W-:-:S04]  /*5d170*/  @!P1 LOP3.LUT R5, R5, R4, RZ, 0x3c, !PT ;  /* 0x0000000405059212 */ /* 0x010fc800078e3cff */
[----:B------:R-:W-:-:S04]  /*5d180*/  @!P1 LOP3.LUT R4, R5, R4, RZ, 0x3c, !PT ;  /* 0x0000000405049212 */ /* 0x000fc800078e3cff */
[----:B------:R-:W-:-:S05]  /*5d190*/  @!P1 LOP3.LUT R5, R5, R4, RZ, 0x3c, !PT ;  /* 0x0000000405059212 */ /* 0x000fca00078e3cff */
[----:B------:R-:W2:Y:S01]  /*5d1a0*/  @!P1 LDG.E.U8 R13, desc[UR24][R4.64] ;  /* 0x00000018040d9981 */ /* 0x000ea2000c1e1100 */
[----:B------:R-:W-:-:S03]  /*5d1b0*/  ISETP.GE.AND P2, PT, R12, R2, PT ;  /* 0x000000020c00720c */ /* 0x000fc60003f46270 */
[----:B--2---:R0:W-:Y:S04]  /*5d1c0*/  STL [R1+0x380], R13 ;  /* 0x0003800d01007387 */ /* 0x0041e80000100800 */
[----:B0-----:R-:W2:Y:S04]  /*5d1d0*/  LDL.LU R13, [R1+0x6ec0] ;  /* 0x006ec000010d7983 */ /* 0x001ea80000300800 */
[----:B------:R-:W4:Y:S04]  /*5d1e0*/  LDL R4, [R1+0x4ae8] ;  /* 0x004ae80001047983 */ /* 0x000f280000100800 */
[----:B------:R-:W4:Y:S01]  /*5d1f0*/  LDL R5, [R1+0x4b18] ;  /* 0x004b180001057983 */ /* 0x000f220000100800 */
[----:B---3--:R-:W-:-:S02]  /*5d200*/  PRMT R3, RZ, 0x7610, R3 ;  /* 0x00007610ff037816 */ /* 0x008fc40000000003 */
[----:B----4-:R-:W-:-:S04]  /*5d210*/  @!P2 LOP3.LUT R5, R5, R4, RZ, 0x3c, !PT ;  /* 0x000000040505a212 */ /* 0x010fc800078e3cff */
        /* <DEDUP_REMOVED lines=1142> */
[----:B------:R0:W3:Y:S04]  /*61980*/  @!P3 LDG.E.U8 R3, desc[UR24][R4.64] ;  /* 0x000000180403b981 */ /* 0x0000e8000c1e1100 */
[----:B------:R-:W0:Y:S04]  /*61990*/  LDL R4, [R1+0x43b8] ;  /* 0x0043b80001047983 */ /* 0x000e280000100800 */
[----:B------:R-:W0:Y:S01]  /*619a0*/  LDL R5, [R1+0x43f0] ;  /* 0x0043f00001057983 */ /* 0x000e220000100800 */
[----:B------:R-:W-:Y:S02]  /*619b0*/  ISETP.GE.AND P1, PT, R12, R2, PT ;  /* 0x000000020c00720c */ /* 0x000fe40003f26270 */
[----:B--2---:R-:W-:-:S11]  /*619c0*/  PRMT R13, RZ, 0x7610, R13 ;  /* 0x00007610ff0d7816 */ /* 0x004fd6000000000d */
[----:B0-----:R-:W-:-:S04]  /*619d0*/  @!P1 LOP3.LUT R5, R5, R4, RZ, 0x3c, !PT ;  /* 0x0000000405059212 */ /* 0x001fc800078e3cff */
[----:B------:R-:W-:-:S04]  /*619e0*/  @!P1 LOP3.LUT R4, R5, R4, RZ, 0x3c, !PT ;  /* 0x0000000405049212 */ /* 0x000fc800078e3cff */
[----:B------:R-:W-:-:S05]  /*619f0*/  @!P1 LOP3.LUT R5, R5, R4, RZ, 0x3c, !PT ;  /* 0x0000000405059212 */ /* 0x000fca00078e3cff */
[----:B------:R-:W2:Y:S04]  /*61a00*/  @!P1 LDG.E.U8 R13, desc[UR24][R4.64] ;  /* 0x00000018040d9981 */ /* 0x000ea8000c1e1100 */
[----:B---3--:R0:W-:Y:S04]  /*61a10*/  STL [R1+0x1e4], R3 ;  /* 0x0001e40301007387 */ /* 0x0081e80000100800 */
[----:B0-----:R-:W3:Y:S04]  /*61a20*/  LDL R3, [R1+0x4b2c] ;  /* 0x004b2c0001037983 */ /* 0x001ee80000100800 */
[----:B--2---:R0:W-:Y:S04]  /*61a30*/  STL [R1+0x1dc], R13 ;  /* 0x0001dc0d01007387 */ /* 0x0041e80000100800 */
[----:B0-----:R-:W2:Y:S04]  /*61a40*/  LDL.LU R13, [R1+0x6cf4] ;  /* 0x006cf400010d7983 */ /* 0x001ea80000300800 */
[----:B------:R-:W4:Y:S04]  /*61a50*/  LDL R4, [R1+0x43a8] ;  /* 0x0043a80001047983 */ /* 0x000f280000100800 */
[----:B------:R-:W4:Y:S01]  /*61a60*/  LDL R5, [R1+0x43e0] ;  /* 0x0043e00001057983 */ /* 0x000f220000100800 */
[----:B------:R-:W-:-:S02]  /*61a70*/  ISETP.GE.AND P2, PT, R12, R2, PT ;  /* 0x000000020c00720c */ /* 0x000fc40003f46270 */
[----:B------:R-:W-:-:S11]  /*61a80*/  PRMT R9, RZ, 0x7610, R9 ;  /* 0x00007610ff097816 */ /* 0x000fd60000000009 */
[----:B----4-:R-:W-:-:S04]  /*61a90*/  @!P2 LOP3.LUT R5, R5, R4, RZ, 0x3c, !PT ;  /* 0x000000040505a212 */ /* 0x010fc800078e3cff */
[----:B------:R-:W-:-:S04]  /*61aa0*/  @!P2 LOP3.LUT R4, R5, R4, RZ, 0x3c, !PT ;  /* 0x000000040504a212 */ /* 0x000fc800078e3cff */
[----:B------:R-:W-:-:S05]  /*61ab0*/  @!P2 LOP3.LUT R5, R5, R4, RZ, 0x3c, !PT ;  /* 0x000000040505a212 */ /* 0x000fca00078e3cff */
[----:B------:R-:W4:Y:S01]  /*61ac0*/  @!P2 LDG.E.U8 R9, desc[UR24][R4.64] ;  /* 0x000000180409a981 */ /* 0x000f22000c1e1100 */
[----:B------:R-:W-:-:S03]  /*61ad0*/  ISETP.GE.AND P0, PT, R7, R2, PT ;  /* 0x000000020700720c */ /* 0x000fc60003f06270 */
[----:B------:R-:W3:Y:S01]  /*61ae0*/  LDL.LU R7, [R1+0x6cf0] ;  /* 0x006cf00001077983 */ /* 0x000ee20000300800 */
[----:B------:R-:W-:-:S03]  /*61af0*/  ISETP.GE.AND P4, PT, R12, R2, PT ;  /* 0x000000020c00720c */ /* 0x000fc60003f86270 */
[----:B----4-:R0:W-:Y:S04]  /*61b00*/  STL [R1+0x1d8], R9 ;  /* 0x0001d80901007387 */ /* 0x0101e80000100800 */
[----:B0-----:R-:W4:Y:S04]  /*61b10*/  LDL.LU R9, [R1+0x6cec] ;  /* 0x006cec0001097983 */ /* 0x001f280000300800 */
[----:B------:R-:W3:Y:S04]  /*61b20*/  LDL R4, [R1+0x4398] ;  /* 0x0043980001047983 */ /* 0x000ee80000100800 */
[----:B------:R-:W3:Y:S01]  /*61b30*/  LDL R5, [R1+0x43d0] ;  /* 0x0043d00001057983 */ /* 0x000ee20000100800 */
[----:B--2---:R-:W-:-:S02]  /*61b40*/  PRMT R13, RZ, 0x7610, R13 ;  /* 0x00007610ff0d7816 */ /* 0x004fc4000000000d */
[----:B---3--:R-:W-:-:S04]  /*61b50*/  @!P4 LOP3.LUT R5, R5, R4, RZ, 0x3c, !PT ;  /* 0x000000040505c212 */ /* 0x008fc800078e3cff */
[----:B------:R-:W-:-:S04]  /*61b60*/  @!P4 LOP3.LUT R4, R5, R4, RZ, 0x3c, !PT ;  /* 0x000000040504c212 */ /* 0x000fc800078e3cff */
[----:B------:R-:W-:-:S05]  /*61b70*/  @!P4 LOP3.LUT R5, R5, R4, RZ, 0x3c, !PT ;  /* 0x000000040505c212 */ /* 0x000fca00078e3cff */
[----:B------:R-:W2:Y:S01]  /*61b80*/  @!P4 LDG.E.U8 R13, desc[UR24][R4.64] ;  /* 0x00000018040dc981 */ /* 0x000ea2000c1e1100 */
[CC--:B------:R-:W-:Y:S02]  /*61b90*/  ISETP.GE.AND P1, PT, R12.reuse, R2.reuse, PT ;  /* 0x000000020c00720c */ /* 0x0c0fe40003f26270 */
[CC--:B------:R-:W-:Y:S02]  /*61ba0*/  ISETP.GE.AND P2, PT, R12.reuse, R2.reuse, PT ;  /* 0x000000020c00720c */ /* 0x0c0fe40003f46270 */
[CC--:B------:R-:W-:Y:S02]  /*61bb0*/  ISETP.GE.AND P3, PT, R12.reuse, R2.reuse, PT ;  /* 0x000000020c00720c */ /* 0x0c0fe40003f66270 */
[CC--:B------:R-:W-:Y:S02]  /*61bc0*/  ISETP.GE.AND P4, PT, R12.reuse, R2.reuse, PT ;  /* 0x000000020c00720c */ /* 0x0c0fe40003f86270 */
[CC--:B------:R-:W-:Y:S02]  /*61bd0*/  ISETP.GE.AND P5, PT, R12.reuse, R2.reuse, PT ;  /* 0x000000020c00720c */ /* 0x0c0fe40003fa6270 */
[----:B------:R-:W-:Y:S01]  /*61be0*/  ISETP.GE.AND P6, PT, R12, R2, PT ;  /* 0x000000020c00720c */ /* 0x000fe20003fc6270 */
[----:B--2---:R0:W-:Y:S04]  /*61bf0*/  STL [R1+0x1d4], R13 ;  /* 0x0001d40d01007387 */ /* 0x0041e80000100800 */
[----:B0-----:R-:W2:Y:S04]  /*61c00*/  LDL.LU R13, [R1+0x6ce8] ;  /* 0x006ce800010d7983 */ /* 0x001ea80000300800 */
[----:B------:R-:W3:Y:S04]  /*61c10*/  LDL.LU R12, [R1+0x6ce4] ;  /* 0x006ce400010c7983 */ /* 0x000ee80000300800 */
[----:B------:R-:W4:Y:S01]  /*61c20*/  LDL R2, [R1+0x4b04] ;  /* 0x004b040001027983 */ /* 0x000f220000100800 */
[----:B--2---:R-:W-:-:S02]  /*61c30*/  PRMT R13, RZ, 0x7610, R13 ;  /* 0x00007610ff0d7816 */ /* 0x004fc4000000000d */
[----:B----4-:R-:W-:-:S04]  /*61c40*/  @!P0 LOP3.LUT R3, R3, R2, RZ, 0x3c, !PT ;  /* 0x0000000203038212 */ /* 0x010fc800078e3cff */
[----:B------:R-:W-:-:S04]  /*61c50*/  @!P0 LOP3.LUT R2, R3, R2, RZ, 0x3c, !PT ;  /* 0x0000000203028212 */ /* 0x000fc800078e3cff */
[----:B------:R-:W-:-:S05]  /*61c60*/  @!P0 LOP3.LUT R3, R3, R2, RZ, 0x3c, !PT ;  /* 0x0000000203038212 */ /* 0x000fca00078e3cff */
[----:B------:R-:W2:Y:S04]  /*61c70*/  @!P0 LDG.E.U8 R13, desc[UR24][R2.64] ;  /* 0x00000018020d8981 */ /* 0x000ea8000c1e1100 */
        /* <DEDUP_REMOVED lines=8> */
[----:B------:R-:W3:Y:S04]  /*61d00*/  @!P1 LDG.E.U8 R12, desc[UR24][R2.64] ;  /* 0x00000018020c9981 */ /* 0x000ee8000c1e1100 */
        /* <DEDUP_REMOVED lines=625> */
[----:B------:R-:W-:-:S02]  /*64420*/  PRMT R9, RZ, 0x7610, R9 ;  /* 0x00007610ff097816 */ /* 0x000fc40000000009 */
[----:B----4-:R-:W-:-:S04]  /*64430*/  @!P0 LOP3.LUT R3, R3, R2, RZ, 0x3c, !PT ;  /* 0x0000000203038212 */ /* 0x010fc800078e3cff */
[----:B------:R-:W-:-:S04]  /*64440*/  @!P0 LOP3.LUT R2, R3, R2, RZ, 0x3c, !PT ;  /* 0x0000000203028212 */ /* 0x000fc800078e3cff */
[----:B------:R-:W-:-:S05]  /*64450*/  @!P0 LOP3.LUT R3, R3, R2, RZ, 0x3c, !PT ;  /* 0x0000000203038212 */ /* 0x000fca00078e3cff */
[----:B------:R-:W4:Y:S04]  /*64460*/  @!P0 LDG.E.U8 R9, desc[UR24][R2.64] ;  /* 0x0000001802098981 */ /* 0x000f28000c1e1100 */
[----:B----4-:R0:W-:Y:S04]  /*64470*/  STL [R1+0x88], R9 ;  /* 0x0000880901007387 */ /* 0x0101e80000100800 */
[----:B0-----:R-:W4:Y:S04]  /*64480*/  LDL.LU R9, [R1+0x6bc4] ;  /* 0x006bc40001097983 */ /* 0x001f280000300800 */
[----:B------:R-:W3:Y:S04]  /*64490*/  LDL R2, [R1+0x4744] ;  /* 0x0047440001027983 */ /* 0x000ee80000100800 */
[----:B------:R-:W3:Y:S01]  /*644a0*/  LDL R3, [R1+0x4780] ;  /* 0x0047800001037983 */ /* 0x000ee20000100800 */
[----:B------:R-:W-:-:S02]  /*644b0*/  PRMT R7, RZ, 0x7610, R7 ;  /* 0x00007610ff077816 */ /* 0x000fc40000000007 */
[----:B---3--:R-:W-:-:S04]  /*644c0*/  @!P0 LOP3.LUT R3, R3, R2, RZ, 0x3c, !PT ;  /* 0x0000000203038212 */ /* 0x008fc800078e3cff */
[----:B------:R-:W-:-:S04]  /*644d0*/  @!P0 LOP3.LUT R2, R3, R2, RZ, 0x3c, !PT ;  /* 0x0000000203028212 */ /* 0x000fc800078e3cff */
[----:B------:R-:W-:-:S05]  /*644e0*/  @!P0 LOP3.LUT R3, R3, R2, RZ, 0x3c, !PT ;  /* 0x0000000203038212 */ /* 0x000fca00078e3cff */
[----:B------:R-:W3:Y:S04]  /*644f0*/  @!P0 LDG.E.U8 R7, desc[UR24][R2.64] ;  /* 0x0000001802078981 */ /* 0x000ee8000c1e1100 */
[----:B---3--:R0:W-:Y:S04]  /*64500*/  STL [R1+0x84], R7 ;  /* 0x0000840701007387 */ /* 0x0081e80000100800 */
[----:B0-----:R-:W3:Y:S04]  /*64510*/  LDL.LU R7, [R1+0x6bc0] ;  /* 0x006bc00001077983 */ /* 0x001ee80000300800 */
[----:B------:R-:W2:Y:S04]  /*64520*/  LDL R2, [R1+0x4754] ;  /* 0x0047540001027983 */ /* 0x000ea80000100800 */
[----:B------:R-:W2:Y:S01]  /*64530*/  LDL R3, [R1+0x4790] ;  /* 0x0047900001037983 */ /* 0x000ea20000100800 */
[----:B------:R-:W-:-:S02]  /*64540*/  PRMT R8, RZ, 0x7610, R8 ;  /* 0x00007610ff087816 */ /* 0x000fc40000000008 */
[----:B--2---:R-:W-:-:S04]  /*64550*/  @!P0 LOP3.LUT R3, R3, R2, RZ, 0x3c, !PT ;  /* 0x0000000203038212 */ /* 0x004fc800078e3cff */
        /* <DEDUP_REMOVED lines=101> */
[----:B------:R0:W3:Y:S04]  /*64bb0*/  @!P0 LDG.E.U8 R12, desc[UR24][R2.64] ;  /* 0x00000018020c8981 */ /* 0x0000e8000c1e1100 */
[----:B------:R-:W0:Y:S04]  /*64bc0*/  LDL R2, [R1+0x4814] ;  /* 0x0048140001027983 */ /* 0x000e280000100800 */
[----:B------:R-:W0:Y:S01]  /*64bd0*/  LDL R3, [R1+0x4850] ;  /* 0x0048500001037983 */ /* 0x000e220000100800 */
[----:B------:R-:W-:Y:S02]  /*64be0*/  PRMT R20, RZ, 0x7610, R20 ;  /* 0x00007610ff147816 */ /* 0x000fe40000000014 */
        /* <DEDUP_REMOVED lines=32> */
[----:B------:R0:W2:Y:S04]  /*64df0*/  @!P0 LDG.E.U8 R13, desc[UR24][R2.64] ;  /* 0x00000018020d8981 */ /* 0x0000a8000c1e1100 */
[----:B------:R-:W0:Y:S04]  /*64e00*/  LDL R2, [R1+0x4854] ;  /* 0x0048540001027983 */ /* 0x000e280000100800 */
[----:B------:R-:W0:Y:S01]  /*64e10*/  LDL R3, [R1+0x4890] ;  /* 0x0048900001037983 */ /* 0x000e220000100800 */
[----:B------:R-:W-:Y:S02]  /*64e20*/  PRMT R17, RZ, 0x7610, R17 ;  /* 0x00007610ff117816 */ /* 0x000fe40000000011 */
[----:B0-----:R-:W-:-:S04]  /*64e30*/  @!P0 LOP3.LUT R3, R3, R2, RZ, 0x3c, !PT ;  /* 0x0000000203038212 */ /* 0x001fc800078e3cff */
[----:B------:R-:W-:-:S04]  /*64e40*/  @!P0 LOP3.LUT R2, R3, R2, RZ, 0x3c, !PT ;  /* 0x0000000203028212 */ /* 0x000fc800078e3cff */
[----:B------:R-:W-:-:S05]  /*64e50*/  @!P0 LOP3.LUT R3, R3, R2, RZ, 0x3c, !PT ;  /* 0x0000000203038212 */ /* 0x000fca00078e3cff */
[----:B------:R-:W4:Y:S04]  /*64e60*/  @!P0 LDG.E.U8 R17, desc[UR24][R2.64] ;  /* 0x0000001802118981 */ /* 0x000f28000c1e1100 */
[----:B--2---:R0:W-:Y:S04]  /*64e70*/  STL [R1+0x44], R13 ;  /* 0x0000440d01007387 */ /* 0x0041e80000100800 */
[----:B0-----:R-:W2:Y:S04]  /*64e80*/  LDL R13, [R1+0x48e0] ;  /* 0x0048e000010d7983 */ /* 0x001ea80000100800 */
[----:B----4-:R0:W-:Y:S04]  /*64e90*/  STL [R1+0x40], R17 ;  /* 0x0000401101007387 */ /* 0x0101e80000100800 */
[----:B0-----:R-:W4:Y:S04]  /*64ea0*/  LDL.LU R17, [R1+0x6b84] ;  /* 0x006b840001117983 */ /* 0x001f280000300800 */
[----:B------:R-:W3:Y:S01]  /*64eb0*/  LDL R3, [R1+0x4864] ;  /* 0x0048640001037983 */ /* 0x000ee20000100800 */
[----:B------:R-:W-:Y:S01]  /*64ec0*/  PRMT R19, RZ, 0x7610, R19 ;  /* 0x00007610ff137816 */ /* 0x000fe20000000013 */
[----:B------:R-:W-:-:S02]  /*64ed0*/  @!P0 IMAD.MOV.U32 R2, RZ, RZ, R12 ;  /* 0x000000ffff028224 */ /* 0x000fc400078e000c */
[----:B------:R-:W4:Y:S04]  /*64ee0*/  LDL R12, [R1+0x48f0] ;  /* 0x0048f000010c7983 */ /* 0x000f280000100800 */
[----:B---3--:R-:W3:Y:S04]  /*64ef0*/  @!P0 LDG.E.U8 R19, desc[UR24][R2.64] ;  /* 0x0000001802138981 */ /* 0x008ee8000c1e1100 */
        /* <DEDUP_REMOVED lines=26> */
[----:B------:R-:W3:Y:S01]  /*650a0*/  @!P0 LDG.E.U8 R24, desc[UR24][R2.64] ;  /* 0x0000001802188981 */ /* 0x000ee2000c1e1100 */
[----:B------:R-:W-:-:S03]  /*650b0*/  PRMT R9, RZ, 0x7610, R9 ;  /* 0x00007610ff097816 */ /* 0x000fc60000000009 */
[----:B---3--:R0:W-:Y:S04]  /*650c0*/  STL [R1+0x30], R24 ;  /* 0x0000301801007387 */ /* 0x0081e80000100800 */
[----:B0-----:R-:W3:Y:S04]  /*650d0*/  LDL.LU R24, [R1+0x6b74] ;  /* 0x006b740001187983 */ /* 0x001ee80000300800 */
[----:B------:R-:W2:Y:S01]  /*650e0*/  LDL R3, [R1+0x48a4] ;  /* 0x0048a40001037983 */ /* 0x000ea20000100800 */
[----:B------:R-:W-:Y:S01]  /*650f0*/  @!P0 IMAD.MOV.U32 R2, RZ, RZ, R13 ;  /* 0x000000ffff028224 */ /* 0x000fe200078e000d */
[----:B------:R-:W-:-:S02]  /*65100*/  PRMT R7, RZ, 0x7610, R7 ;  /* 0x00007610ff077816 */ /* 0x000fc40000000007 */
[----:B------:R-:W4:Y:S04]  /*65110*/  LDL R13, [R1+0x48f4] ;  /* 0x0048f400010d7983 */ /* 0x000f280000100800 */
[----:B--2---:R0:W2:Y:S04]  /*65120*/  @!P0 LDG.E.U8 R9, desc[UR24][R2.64] ;  /* 0x0000001802098981 */ /* 0x0040a8000c1e1100 */
[----:B------:R-:W3:Y:S01]  /*65130*/  LDL R3, [R1+0x48b4] ;  /* 0x0048b40001037983 */ /* 0x000ee20000100800 */
[----:B0-----:R-:W-:-:S03]  /*65140*/  @!P0 IMAD.MOV.U32 R2, RZ, RZ, R12 ;  /* 0x000000ffff028224 */ /* 0x001fc600078e000c */
[----:B--2---:R0:W-:Y:S01]  /*65150*/  STL [R1+0x2c], R9 ;  /* 0x00002c0901007387 */ /* 0x0041e20000100800 */
[----:B------:R-:W-:-:S03]  /*65160*/  PRMT R25, RZ, 0x7610, R25 ;  /* 0x00007610ff197816 */ /* 0x000fc60000000019 */
[----:B------:R-:W2:Y:S04]  /*65170*/  LDL R12, [R1+0x4904] ;  /* 0x00490400010c7983 */ /* 0x000ea80000100800 */
[----:B---3--:R1:W3:Y:S04]  /*65180*/  @!P0 LDG.E.U8 R7, desc[UR24][R2.64] ;  /* 0x0000001802078981 */ /* 0x0082e8000c1e1100 */
[----:B0-----:R-:W4:Y:S04]  /*65190*/  LDL R9, [R1+0x4930] ;  /* 0x0049300001097983 */ /* 0x001f280000100800 */
[----:B------:R-:W1:Y:S04]  /*651a0*/  LDL R2, [R1+0x48c4] ;  /* 0x0048c40001027983 */ /* 0x000e680000100800 */
[----:B------:R-:W1:Y:S02]  /*651b0*/  LDL R3, [R1+0x4900] ;  /* 0x0049000001037983 */ /* 0x000e640000100800 */
[----:B-1----:R-:W-:-:S04]  /*651c0*/  @!P0 LOP3.LUT R3, R3, R2, RZ, 0x3c, !PT ;  /* 0x0000000203038212 */ /* 0x002fc800078e3cff */
        /* <DEDUP_REMOVED lines=13> */
[----:B------:R0:W4:Y:S04]  /*652a0*/  @!P0 LDG.E.U8 R5, desc[UR24][R2.64] ;  /* 0x0000001802058981 */ /* 0x000128000c1e1100 */
[----:B------:R-:W0:Y:S04]  /*652b0*/  LDL R2, [R1+0x48e4] ;  /* 0x0048e40001027983 */ /* 0x000e280000100800 */
[----:B------:R-:W0:Y:S01]  /*652c0*/  LDL R3, [R1+0x4920] ;  /* 0x0049200001037983 */ /* 0x000e220000100800 */
[----:B------:R-:W-:Y:S02]  /*652d0*/  PRMT R0, RZ, 0x7610, R0 ;  /* 0x00007610ff007816 */ /* 0x000fe40000000000 */
[----:B------:R-:W-:-:S02]  /*652e0*/  PRMT R8, RZ, 0x7610, R8 ;  /* 0x00007610ff087816 */ /* 0x000fc40000000008 */
[----:B0-----:R-:W-:-:S04]  /*652f0*/  @!P0 LOP3.LUT R3, R3, R2, RZ, 0x3c, !PT ;  /* 0x0000000203038212 */ /* 0x001fc800078e3cff */
[----:B------:R-:W-:-:S04]  /*65300*/  @!P0 LOP3.LUT R2, R3, R2, RZ, 0x3c, !PT ;  /* 0x0000000203028212 */ /* 0x000fc800078e3cff */
[----:B------:R-:W-:-:S05]  /*65310*/  @!P0 LOP3.LUT R3, R3, R2, RZ, 0x3c, !PT ;  /* 0x0000000203038212 */ /* 0x000fca00078e3cff */
[----:B------:R0:W2:Y:S02]  /*65320*/  @!P0 LDG.E.U8 R0, desc[UR24][R2.64] ;  /* 0x0000001802008981 */ /* 0x0000a4000c1e1100 */
[----:B0-----:R-:W-:Y:S02]  /*65330*/  @!P0 IMAD.MOV.U32 R2, RZ, RZ, R9 ;  /* 0x000000ffff028224 */ /* 0x001fe400078e0009 */
[----:B------:R-:W-:-:S05]  /*65340*/  @!P0 IMAD.MOV.U32 R3, RZ, RZ, R13 ;  /* 0x000000ffff038224 */ /* 0x000fca00078e000d */
[----:B------:R3:W2:Y:S01]  /*65350*/  @!P0 LDG.E.U8 R8, desc[UR24][R2.64] ;  /* 0x0000001802088981 */ /* 0x0006a2000c1e1100 */
[----:B------:R-:W-:-:S03]  /*65360*/  PRMT R6, RZ, 0x7610, R6 ;  /* 0x00007610ff067816 */ /* 0x000fc60000000006 */
[----:B----4-:R0:W-:Y:S01]  /*65370*/  STL [R1+0x20], R5 ;  /* 0x0000200501007387 */ /* 0x0101e20000100800 */
[----:B---3--:R-:W-:Y:S02]  /*65380*/  @!P0 IMAD.MOV.U32 R2, RZ, RZ, R7 ;  /* 0x000000ffff028224 */ /* 0x008fe400078e0007 */
[----:B------:R-:W-:Y:S01]  /*65390*/  @!P0 IMAD.MOV.U32 R3, RZ, RZ, R12 ;  /* 0x000000ffff038224 */ /* 0x000fe200078e000c */
[----:B0-----:R-:W3:Y:S04]  /*653a0*/  LDL R5, [R1+0x4950] ;  /* 0x0049500001057983 */ /* 0x001ee80000100800 */
[----:B------:R3:W4:Y:S04]  /*653b0*/  @!P0 LDG.E.U8 R6, desc[UR24][R2.64] ;  /* 0x0000001802068981 */ /* 0x000728000c1e1100 */
[----:B--2---:R0:W-:Y:S04]  /*653c0*/  STL [R1+0x1c], R0 ;  /* 0x00001c0001007387 */ /* 0x0041e80000100800 */
[----:B0-----:R-:W2:Y:S04]  /*653d0*/  LDL.LU R0, [R1+0x6b6c] ;  /* 0x006b6c0001007983 */ /* 0x001ea80000300800 */
[----:B------:R-:W2:Y:S04]  /*653e0*/  LDL R9, [R1+0x4934] ;  /* 0x0049340001097983 */ /* 0x000ea80000100800 */
[----:B------:R0:W-:Y:S04]  /*653f0*/  STL [R1+0x18], R8 ;  /* 0x0000180801007387 */ /* 0x0001e80000100800 */
[----:B------:R-:W2:Y:S01]  /*65400*/  LDL R3, [R1+0x4914] ;  /* 0x0049140001037983 */ /* 0x000ea20000100800 */
[----:B------:R-:W-:-:S03]  /*65410*/  PRMT R4, RZ, 0x7610, R4 ;  /* 0x00007610ff047816 */ /* 0x000fc60000000004 */
[----:B------:R-:W2:Y:S04]  /*65420*/  LDL R13, [R1+0x4944] ;  /* 0x00494400010d7983 */ /* 0x000ea80000100800 */
[----:B------:R-:W2:Y:S04]  /*65430*/  LDL R12, [R1+0x4980] ;  /* 0x00498000010c7983 */ /* 0x000ea80000100800 */
[----:B------:R-:W2:Y:S04]  /*65440*/  LDL R7, [R1+0x4954] ;  /* 0x0049540001077983 */ /* 0x000ea80000100800 */
[----:B0-----:R-:W2:Y:S01]  /*65450*/  LDL R8, [R1+0x4970] ;  /* 0x0049700001087983 */ /* 0x001ea20000100800 */
[----:B---3--:R-:W-:-:S03]  /*65460*/  @!P0 IMAD.MOV.U32 R2, RZ, RZ, R5 ;  /* 0x000000ffff028224 */ /* 0x008fc600078e0005 */
[----:B----4-:R0:W-:Y:S04]  /*65470*/  STL [R1+0x14], R6 ;  /* 0x0000140601007387 */ /* 0x0101e80000100800 */
[----:B------:R-:W3:Y:S04]  /*65480*/  LDL R5, [R1+0x4964] ;  /* 0x0049640001057983 */ /* 0x000ee80000100800 */
[----:B0-----:R-:W4:Y:S04]  /*65490*/  LDL R6, [R1+0x4990] ;  /* 0x0049900001067983 */ /* 0x001f280000100800 */
[----:B--2---:R-:W2:Y:S04]  /*654a0*/  @!P0 LDG.E.U8 R4, desc[UR24][R2.64] ;  /* 0x0000001802048981 */ /* 0x004ea8000c1e1100 */
[----:B------:R-:W3:Y:S04]  /*654b0*/  LDL R2, [R1+0x4924] ;  /* 0x0049240001027983 */ /* 0x000ee80000100800 */
[----:B------:R-:W3:Y:S01]  /*654c0*/  LDL R3, [R1+0x4960] ;  /* 0x0049600001037983 */ /* 0x000ee20000100800 */
[----:B------:R-:W-:-:S02]  /*654d0*/  PRMT R15, RZ, 0x7610, R15 ;  /* 0x00007610ff0f7816 */ /* 0x000fc4000000000f */
[----:B------:R-:W-:Y:S01]  /*654e0*/  PRMT R14, RZ, 0x7610, R14 ;  /* 0x00007610ff0e7816 */ /* 0x000fe2000000000e */
[----:B--2---:R0:W-:Y:S04]  /*654f0*/  STL [R1+0x10], R4 ;  /* 0x0000100401007387 */ /* 0x0041e80000100800 */
[----:B0-----:R-:W2:Y:S01]  /*65500*/  LDL R4, [R1+0x49a0] ;  /* 0x0049a00001047983 */ /* 0x001ea20000100800 */
[----:B---3--:R-:W-:-:S04]  /*65510*/  @!P0 LOP3.LUT R3, R3, R2, RZ, 0x3c, !PT ;  /* 0x0000000203038212 */ /* 0x008fc800078e3cff */
[----:B------:R-:W-:-:S04]  /*65520*/  @!P0 LOP3.LUT R2, R3, R2, RZ, 0x3c, !PT ;  /* 0x0000000203028212 */ /* 0x000fc800078e3cff */
[----:B------:R-:W-:-:S05]  /*65530*/  @!P0 LOP3.LUT R3, R3, R2, RZ, 0x3c, !PT ;  /* 0x0000000203038212 */ /* 0x000fca00078e3cff */
[----:B------:R0:W3:Y:S02]  /*65540*/  @!P0 LDG.E.U8 R15, desc[UR24][R2.64] ;  /* 0x00000018020f8981 */ /* 0x0000e4000c1e1100 */
[----:B0-----:R-:W-:Y:S02]  /*65550*/  @!P0 IMAD.MOV.U32 R2, RZ, RZ, R8 ;  /* 0x000000ffff028224 */ /* 0x001fe400078e0008 */
[----:B------:R-:W-:Y:S01]  /*65560*/  @!P0 IMAD.MOV.U32 R3, RZ, RZ, R9 ;  /* 0x000000ffff038224 */ /* 0x000fe200078e0009 */
[----:B------:R-:W3:Y:S04]  /*65570*/  LDL R8, [R1+0x49b0] ;  /* 0x0049b00001087983 */ /* 0x000ee80000100800 */
[----:B------:R-:W3:Y:S01]  /*65580*/  LDL R9, [R1+0x4974] ;  /* 0x0049740001097983 */ /* 0x000ee20000100800 */
[----:B------:R-:W-:-:S03]  /*65590*/  PRMT R11, RZ, 0x7610, R11 ;  /* 0x00007610ff0b7816 */ /* 0x000fc6000000000b */
[----:B------:R0:W3:Y:S01]  /*655a0*/  @!P0 LDG.E.U8 R14, desc[UR24][R2.64] ;  /* 0x00000018020e8981 */ /* 0x0000e2000c1e1100 */
[----:B------:R-:W-:Y:S01]  /*655b0*/  PRMT R10, RZ, 0x7610, R10 ;  /* 0x00007610ff0a7816 */ /* 0x000fe2000000000a */
[----:B0-----:R-:W-:Y:S02]  /*655c0*/  @!P0 IMAD.MOV.U32 R2, RZ, RZ, R12 ;  /* 0x000000ffff028224 */ /* 0x001fe400078e000c */
[----:B------:R-:W-:-:S05]  /*655d0*/  @!P0 IMAD.MOV.U32 R3, RZ, RZ, R13 ;  /* 0x000000ffff038224 */ /* 0x000fca00078e000d */
[----:B------:R4:W3:Y:S01]  /*655e0*/  @!P0 LDG.E.U8 R11, desc[UR24][R2.64] ;  /* 0x00000018020b8981 */ /* 0x0008e2000c1e1100 */
[----:B------:R-:W-:Y:S01]  /*655f0*/  PRMT R29, RZ, 0x7610, R29 ;  /* 0x00007610ff1d7816 */ /* 0x000fe2000000001d */
[----:B----4-:R-:W-:Y:S02]  /*65600*/  @!P0 IMAD.MOV.U32 R2, RZ, RZ, R6 ;  /* 0x000000ffff028224 */ /* 0x010fe400078e0006 */
[----:B------:R-:W-:Y:S01]  /*65610*/  @!P0 IMAD.MOV.U32 R3, RZ, RZ, R7 ;  /* 0x000000ffff038224 */ /* 0x000fe200078e0007 */
[----:B------:R-:W-:Y:S01]  /*65620*/  PRMT R28, RZ, 0x7610, R28 ;  /* 0x00007610ff1c7816 */ /* 0x000fe2000000001c */
[----:B------:R-:W4:Y:S04]  /*65630*/  LDL R7, [R1+0x4984] ;  /* 0x0049840001077983 */ /* 0x000f280000100800 */
[----:B------:R0:W4:Y:S04]  /*65640*/  @!P0 LDG.E.U8 R10, desc[UR24][R2.64] ;  /* 0x00000018020a8981 */ /* 0x000128000c1e1100 */
[----:B------:R-:W4:Y:S01]  /*65650*/  LDL R6, [R1+0x49c0] ;  /* 0x0049c00001067983 */ /* 0x000f220000100800 */
[----:B0-----:R-:W-:-:S03]  /*65660*/  @!P0 IMAD.MOV.U32 R3, RZ, RZ, R5 ;  /* 0x000000ffff038224 */ /* 0x001fc600078e0005 */
[----:B------:R-:W4:Y:S01]  /*65670*/  LDL R5, [R1+0x4994] ;  /* 0x0049940001057983 */ /* 0x000f220000100800 */
[----:B--2---:R-:W-:-:S03]  /*65680*/  @!P0 IMAD.MOV.U32 R2, RZ, RZ, R4 ;  /* 0x000000ffff028224 */ /* 0x004fc600078e0004 */
[----:B------:R-:W2:Y:S04]  /*65690*/  LDL R4, [R1+0x49d0] ;  /* 0x0049d00001047983 */ /* 0x000ea80000100800 */
[----:B------:R3:W2:Y:S02]  /*656a0*/  @!P0 LDG.E.U8 R29, desc[UR24][R2.64] ;  /* 0x00000018021d8981 */ /* 0x0006a4000c1e1100 */
[----:B---3--:R-:W-:Y:S02]  /*656b0*/  @!P0 IMAD.MOV.U32 R2, RZ, RZ, R8 ;  /* 0x000000ffff028224 */ /* 0x008fe400078e0008 */
[----:B------:R-:W-:-:S05]  /*656c0*/  @!P0 IMAD.MOV.U32 R3, RZ, RZ, R9 ;  /* 0x000000ffff038224 */ /* 0x000fca00078e0009 */
[----:B------:R4:W3:Y:S01]  /*656d0*/  @!P0 LDG.E.U8 R28, desc[UR24][R2.64] ;  /* 0x00000018021c8981 */ /* 0x0008e2000c1e1100 */
[----:B------:R-:W-:Y:S01]  /*656e0*/  PRMT R27, RZ, 0x7610, R27 ;  /* 0x00007610ff1b7816 */ /* 0x000fe2000000001b */
[----:B----4-:R-:W-:Y:S02]  /*656f0*/  @!P0 IMAD.MOV.U32 R3, RZ, RZ, R7 ;  /* 0x000000ffff038224 */ /* 0x010fe400078e0007 */
[----:B------:R-:W-:-:S05]  /*65700*/  @!P0 IMAD.MOV.U32 R2, RZ, RZ, R6 ;  /* 0x000000ffff028224 */ /* 0x000fca00078e0006 */
[----:B------:R0:W4:Y:S04]  /*65710*/  @!P0 LDG.E.U8 R27, desc[UR24][R2.64] ;  /* 0x00000018021b8981 */ /* 0x000128000c1e1100 */
[----:B--2---:R-:W-:Y:S04]  /*65720*/  STL [R1+0x6b30], R29 ;  /* 0x006b301d01007387 */ /* 0x004fe80000100800 */
[----:B------:R1:W-:Y:S04]  /*65730*/  STL [R1+0x4], R11 ;  /* 0x0000040b01007387 */ /* 0x0003e80000100800 */
[----:B-1----:R-:W2:Y:S04]  /*65740*/  LDL R11, [R1+0x49a4] ;  /* 0x0049a400010b7983 */ /* 0x002ea80000100800 */
[----:B------:R1:W-:Y:S04]  /*65750*/  STL [R1], R10 ;  /* 0x0000000a01007387 */ /* 0x0003e80000100800 */
[----:B------:R-:W2:Y:S04]  /*65760*/  LDL R9, [R1+0x49b4] ;  /* 0x0049b40001097983 */ /* 0x000ea80000100800 */
[----:B------:R-:W2:Y:S04]  /*65770*/  LDL R8, [R1+0x49f0] ;  /* 0x0049f00001087983 */ /* 0x000ea80000100800 */
[----:B-1----:R-:W2:Y:S04]  /*65780*/  LDL R10, [R1+0x49e0] ;  /* 0x0049e000010a7983 */ /* 0x002ea80000100800 */
[----:B---3--:R-:W-:Y:S04]  /*65790*/  STL [R1+0x6afc], R28 ;  /* 0x006afc1c01007387 */ /* 0x008fe80000100800 */
[----:B------:R-:W-:Y:S04]  /*657a0*/  STL [R1+0xc], R15 ;  /* 0x00000c0f01007387 */ /* 0x000fe80000100800 */
[----:B------:R-:W3:Y:S04]  /*657b0*/  LDL R7, [R1+0x49c4] ;  /* 0x0049c40001077983 */ /* 0x000ee80000100800 */
[----:B------:R-:W3:Y:S01]  /*657c0*/  LDL R6, [R1+0x4a00] ;  /* 0x004a000001067983 */ /* 0x000ee20000100800 */
[----:B------:R-:W-:Y:S01]  /*657d0*/  PRMT R26, RZ, 0x7610, R26 ;  /* 0x00007610ff1a7816 */ /* 0x000fe2000000001a */
[----:B0-----:R-:W-:-:S02]  /*657e0*/  @!P0 IMAD.MOV.U32 R2, RZ, RZ, R4 ;  /* 0x000000ffff028224 */ /* 0x001fc400078e0004 */
[----:B------:R-:W-:Y:S01]  /*657f0*/  @!P0 IMAD.MOV.U32 R3, RZ, RZ, R5 ;  /* 0x000000ffff038224 */ /* 0x000fe200078e0005 */
[----:B------:R-:W-:-:S04]  /*65800*/  PRMT R22, RZ, 0x7610, R22 ;  /* 0x00007610ff167816 */ /* 0x000fc80000000016 */
[----:B------:R2:W3:Y:S01]  /*65810*/  @!P0 LDG.E.U8 R26, desc[UR24][R2.64] ;  /* 0x00000018021a8981 */ /* 0x0004e2000c1e1100 */
[----:B------:R-:W-:Y:S02]  /*65820*/  PRMT R20, RZ, 0x7610, R20 ;  /* 0x00007610ff147816 */ /* 0x000fe40000000014 */
[----:B------:R-:W-:Y:S01]  /*65830*/  PRMT R18, RZ, 0x7610, R18 ;  /* 0x00007610ff127816 */ /* 0x000fe20000000012 */
[----:B----4-:R-:W-:Y:S04]  /*65840*/  STL [R1+0x6b00], R27 ;  /* 0x006b001b01007387 */ /* 0x010fe80000100800 */
[----:B------:R0:W-:Y:S04]  /*65850*/  STL [R1+0x8], R14 ;  /* 0x0000080e01007387 */ /* 0x0001e80000100800 */
[----:B------:R-:W4:Y:S04]  /*65860*/  LDL R5, [R1+0x49d4] ;  /* 0x0049d40001057983 */ /* 0x000f280000100800 */
[----:B------:R-:W4:Y:S01]  /*65870*/  LDL R4, [R1+0x4a10] ;  /* 0x004a100001047983 */ /* 0x000f220000100800 */
[----:B--2---:R-:W-:-:S02]  /*65880*/  @!P0 IMAD.MOV.U32 R3, RZ, RZ, R11 ;  /* 0x000000ffff038224 */ /* 0x004fc400078e000b */
[----:B------:R-:W-:-:S05]  /*65890*/  @!P0 IMAD.MOV.U32 R2, RZ, RZ, R10 ;  /* 0x000000ffff028224 */ /* 0x000fca00078e000a */
[----:B------:R1:W2:Y:S02]  /*658a0*/  @!P0 LDG.E.U8 R22, desc[UR24][R2.64] ;  /* 0x0000001802168981 */ /* 0x0002a4000c1e1100 */
[----:B-1----:R-:W-:Y:S02]  /*658b0*/  @!P0 IMAD.MOV.U32 R2, RZ, RZ, R8 ;  /* 0x000000ffff028224 */ /* 0x002fe400078e0008 */
[----:B------:R-:W-:-:S05]  /*658c0*/  @!P0 IMAD.MOV.U32 R3, RZ, RZ, R9 ;  /* 0x000000ffff038224 */ /* 0x000fca00078e0009 */
[----:B------:R3:W2:Y:S02]  /*658d0*/  @!P0 LDG.E.U8 R20, desc[UR24][R2.64] ;  /* 0x0000001802148981 */ /* 0x0006a4000c1e1100 */
[----:B---3--:R-:W-:Y:S02]  /*658e0*/  @!P0 IMAD.MOV.U32 R2, RZ, RZ, R6 ;  /* 0x000000ffff028224 */ /* 0x008fe400078e0006 */
[----:B------:R-:W-:-:S05]  /*658f0*/  @!P0 IMAD.MOV.U32 R3, RZ, RZ, R7 ;  /* 0x000000ffff038224 */ /* 0x000fca00078e0007 */
[----:B------:R-:W3:Y:S04]  /*65900*/  @!P0 LDG.E.U8 R18, desc[UR24][R2.64] ;  /* 0x0000001802128981 */ /* 0x000ee8000c1e1100 */
[----:B------:R-:W-:Y:S01]  /*65910*/  STL [R1+0x6b50], R26 ;  /* 0x006b501a01007387 */ /* 0x000fe20000100800 */
[----:B------:R-:W-:-:S06]  /*65920*/  PRMT R16, RZ, 0x7610, R16 ;  /* 0x00007610ff107816 */ /* 0x000fcc0000000010 */
[----:B----4-:R-:W4:Y:S04]  /*65930*/  @!P0 LDG.E.U8 R16, desc[UR24][R4.64] ;  /* 0x0000001804108981 */ /* 0x010f28000c1e1100 */
[----:B--2---:R-:W-:Y:S04]  /*65940*/  STL [R1+0x6b34], R22 ;  /* 0x006b341601007387 */ /* 0x004fe80000100800 */
[----:B------:R-:W2:Y:S04]  /*65950*/  LDL R11, [R1+0x49e4] ;  /* 0x0049e400010b7983 */ /* 0x000ea80000100800 */
[----:B------:R-:W2:Y:S04]  /*65960*/  LDL R10, [R1+0x4a20] ;  /* 0x004a2000010a7983 */ /* 0x000ea80000100800 */
[----:B------:R-:W-:Y:S04]  /*65970*/  STL [R1+0x6b04], R20 ;  /* 0x006b041401007387 */ /* 0x000fe80000100800 */
[----:B------:R-:W2:Y:S04]  /*65980*/  LDL R7, [R1+0x49f4] ;  /* 0x0049f40001077983 */ /* 0x000ea80000100800 */
[----:B------:R-:W2:Y:S04]  /*65990*/  LDL R6, [R1+0x4a30] ;  /* 0x004a300001067983 */ /* 0x000ea80000100800 */
[----:B---3--:R-:W-:Y:S04]  /*659a0*/  STL [R1+0x6b08], R18 ;  /* 0x006b081201007387 */ /* 0x008fe80000100800 */
[----:B0-----:R-:W3:Y:S04]  /*659b0*/  LDL R14, [R1+0x4a04] ;  /* 0x004a0400010e7983 */ /* 0x001ee80000100800 */
[----:B------:R-:W3:Y:S04]  /*659c0*/  LDL R13, [R1+0x4a40] ;  /* 0x004a4000010d7983 */ /* 0x000ee80000100800 */
[----:B------:R-:W3:Y:S04]  /*659d0*/  LDL R9, [R1+0x4a14] ;  /* 0x004a140001097983 */ /* 0x000ee80000100800 */
[----:B------:R-:W3:Y:S01]  /*659e0*/  LDL R8, [R1+0x4a50] ;  /* 0x004a500001087983 */ /* 0x000ee20000100800 */
[----:B------:R-:W-:-:S02]  /*659f0*/  PRMT R2, RZ, 0x7610, R2 ;  /* 0x00007610ff027816 */ /* 0x000fc40000000002 */
[----:B------:R-:W-:Y:S01]  /*65a00*/  PRMT R3, RZ, 0x7610, R3 ;  /* 0x00007610ff037816 */ /* 0x000fe20000000003 */
[----:B----4-:R-:W-:Y:S04]  /*65a10*/  STL [R1+0x6b54], R16 ;  /* 0x006b541001007387 */ /* 0x010fe80000100800 */
[----:B------:R-:W4:Y:S01]  /*65a20*/  LDL R12, [R1+0x4a24] ;  /* 0x004a2400010c7983 */ /* 0x000f220000100800 */
[----:B--2---:R-:W-:Y:S02]  /*65a30*/  @!P0 IMAD.MOV.U32 R5, RZ, RZ, R11 ;  /* 0x000000ffff058224 */ /* 0x004fe400078e000b */
[----:B------:R-:W-:Y:S01]  /*65a40*/  @!P0 IMAD.MOV.U32 R4, RZ, RZ, R10 ;  /* 0x000000ffff048224 */ /* 0x000fe200078e000a */
[----:B------:R-:W2:Y:S04]  /*65a50*/  LDL R11, [R1+0x4a60] ;  /* 0x004a6000010b7983 */ /* 0x000ea80000100800 */
[----:B------:R0:W2:Y:S02]  /*65a60*/  @!P0 LDG.E.U8 R2, desc[UR24][R4.64] ;  /* 0x0000001804028981 */ /* 0x0000a4000c1e1100 */
[----:B0-----:R-:W-:-:S02]  /*65a70*/  PRMT R4, RZ, 0x7610, R4 ;  /* 0x00007610ff047816 */ /* 0x001fc40000000004 */
[----:B------:R3:W2:Y:S01]  /*65a80*/  @!P0 LDG.E.U8 R3, desc[UR24][R6.64] ;  /* 0x0000001806038981 */ /* 0x0006a2000c1e1100 */
[----:B------:R-:W-:Y:S01]  /*65a90*/  PRMT R5, RZ, 0x7610, R5 ;  /* 0x00007610ff057816 */ /* 0x000fe20000000005 */
[----:B---3--:R-:W-:Y:S02]  /*65aa0*/  @!P0 IMAD.MOV.U32 R7, RZ, RZ, R14 ;  /* 0x000000ffff078224 */ /* 0x008fe400078e000e */
[----:B------:R-:W-:-:S03]  /*65ab0*/  @!P0 IMAD.MOV.U32 R6, RZ, RZ, R13 ;  /* 0x000000ffff068224 */ /* 0x000fc600078e000d */
[----:B------:R4:W3:Y:S04]  /*65ac0*/  @!P0 LDG.E.U8 R5, desc[UR24][R8.64] ;  /* 0x0000001808058981 */ /* 0x0008e8000c1e1100 */
[----:B------:R0:W3:Y:S01]  /*65ad0*/  @!P0 LDG.E.U8 R4, desc[UR24][R6.64] ;  /* 0x0000001806048981 */ /* 0x0000e2000c1e1100 */
[----:B----4-:R-:W-:Y:S01]  /*65ae0*/  @!P0 IMAD.MOV.U32 R9, RZ, RZ, R12 ;  /* 0x000000ffff098224 */ /* 0x010fe200078e000c */
[----:B0-----:R-:W-:Y:S02]  /*65af0*/  PRMT R6, RZ, 0x7610, R6 ;  /* 0x00007610ff067816 */ /* 0x001fe40000000006 */
[----:B--2---:R0:W-:Y:S04]  /*65b00*/  STL [R1+0x6b38], R2 ;  /* 0x006b380201007387 */ /* 0x0041e80000100800 */
[----:B------:R-:W2:Y:S04]  /*65b10*/  LDL R10, [R1+0x4a34] ;  /* 0x004a3400010a7983 */ /* 0x000ea80000100800 */
[----:B0-----:R-:W4:Y:S04]  /*65b20*/  LDL R2, [R1+0x4a70] ;  /* 0x004a700001027983 */ /* 0x001f280000100800 */
[----:B------:R-:W-:Y:S01]  /*65b30*/  STL [R1+0x6b0c], R3 ;  /* 0x006b0c0301007387 */ /* 0x000fe20000100800 */
[----:B------:R-:W-:-:S05]  /*65b40*/  @!P0 IMAD.MOV.U32 R8, RZ, RZ, R11 ;  /* 0x000000ffff088224 */ /* 0x000fca00078e000b */
[----:B------:R0:W4:Y:S04]  /*65b50*/  @!P0 LDG.E.U8 R6, desc[UR24][R8.64] ;  /* 0x0000001808068981 */ /* 0x000128000c1e1100 */
[----:B---3--:R1:W-:Y:S04]  /*65b60*/  STL [R1+0x6b10], R4 ;  /* 0x006b100401007387 */ /* 0x0083e80000100800 */
[----:B------:R-:W3:Y:S04]  /*65b70*/  LDL R15, [R1+0x4a44] ;  /* 0x004a4400010f7983 */ /* 0x000ee80000100800 */
[----:B------:R-:W3:Y:S04]  /*65b80*/  LDL R13, [R1+0x4a80] ;  /* 0x004a8000010d7983 */ /* 0x000ee80000100800 */
[----:B------:R4:W-:Y:S04]  /*65b90*/  STL [R1+0x6b58], R5 ;  /* 0x006b580501007387 */ /* 0x0009e80000100800 */
[----:B------:R-:W3:Y:S04]  /*65ba0*/  LDL R12, [R1+0x4a54] ;  /* 0x004a5400010c7983 */ /* 0x000ee80000100800 */
[----:B-1----:R-:W3:Y:S01]  /*65bb0*/  LDL R4, [R1+0x4a90] ;  /* 0x004a900001047983 */ /* 0x002ee20000100800 */
[----:B------:R-:W-:-:S02]  /*65bc0*/  PRMT R7, RZ, 0x7610, R7 ;  /* 0x00007610ff077816 */ /* 0x000fc40000000007 */
[----:B0-----:R-:W-:Y:S02]  /*65bd0*/  PRMT R8, RZ, 0x7610, R8 ;  /* 0x00007610ff087816 */ /* 0x001fe40000000008 */
[----:B------:R-:W-:Y:S01]  /*65be0*/  PRMT R9, RZ, 0x7610, R9 ;  /* 0x00007610ff097816 */ /* 0x000fe20000000009 */
[----:B--2---:R-:W-:Y:S02]  /*65bf0*/  @!P0 IMAD.MOV.U32 R11, RZ, RZ, R10 ;  /* 0x000000ffff0b8224 */ /* 0x004fe400078e000a */
[----:B----4-:R-:W-:-:S05]  /*65c00*/  @!P0 IMAD.MOV.U32 R10, RZ, RZ, R2 ;  /* 0x000000ffff0a8224 */ /* 0x010fca00078e0002 */
[----:B------:R3:W2:Y:S04]  /*65c10*/  @!P0 LDG.E.U8 R7, desc[UR24][R10.64] ;  /* 0x000000180a078981 */ /* 0x0006a8000c1e1100 */
[----:B------:R0:W-:Y:S04]  /*65c20*/  STL [R1+0x6b3c], R6 ;  /* 0x006b3c0601007387 */ /* 0x0001e80000100800 */
[----:B------:R-:W4:Y:S04]  /*65c30*/  LDL R14, [R1+0x4a64] ;  /* 0x004a6400010e7983 */ /* 0x000f280000100800 */
[----:B------:R-:W4:Y:S04]  /*65c40*/  LDL R5, [R1+0x4aa0] ;  /* 0x004aa00001057983 */ /* 0x000f280000100800 */
[----:B------:R-:W4:Y:S04]  /*65c50*/  LDL R3, [R1+0x4a74] ;  /* 0x004a740001037983 */ /* 0x000f280000100800 */
[----:B------:R-:W4:Y:S01]  /*65c60*/  LDL R2, [R1+0x4ab0] ;  /* 0x004ab00001027983 */ /* 0x000f220000100800 */
[----:B---3--:R-:W-:-:S02]  /*65c70*/  @!P0 IMAD.MOV.U32 R11, RZ, RZ, R15 ;  /* 0x000000ffff0b8224 */ /* 0x008fc400078e000f */
[----:B------:R-:W-:Y:S02]  /*65c80*/  @!P0 IMAD.MOV.U32 R10, RZ, RZ, R13 ;  /* 0x000000ffff0a8224 */ /* 0x000fe400078e000d */
[----:B------:R-:W-:-:S03]  /*65c90*/  @!P0 IMAD.MOV.U32 R13, RZ, RZ, R12 ;  /* 0x000000ffff0d8224 */ /* 0x000fc600078e000c */
[----:B------:R1:W3:Y:S01]  /*65ca0*/  @!P0 LDG.E.U8 R8, desc[UR24][R10.64] ;  /* 0x000000180a088981 */ /* 0x0002e2000c1e1100 */
[----:B------:R-:W-:-:S05]  /*65cb0*/  @!P0 IMAD.MOV.U32 R12, RZ, RZ, R4 ;  /* 0x000000ffff0c8224 */ /* 0x000fca00078e0004 */
[----:B------:R4:W3:Y:S01]  /*65cc0*/  @!P0 LDG.E.U8 R9, desc[UR24][R12.64] ;  /* 0x000000180c098981 */ /* 0x0008e2000c1e1100 */
[----:B-1----:R-:W-:-:S03]  /*65cd0*/  PRMT R10, RZ, 0x7610, R10 ;  /* 0x00007610ff0a7816 */ /* 0x002fc6000000000a */
[----:B--2---:R1:W-:Y:S04]  /*65ce0*/  STL [R1+0x6b14], R7 ;  /* 0x006b140701007387 */ /* 0x0043e80000100800 */
[----:B0-----:R-:W2:Y:S04]  /*65cf0*/  LDL R6, [R1+0x4ac0] ;  /* 0x004ac00001067983 */ /* 0x001ea80000100800 */
[----:B-1----:R-:W2:Y:S01]  /*65d00*/  LDL R7, [R1+0x4a84] ;  /* 0x004a840001077983 */ /* 0x002ea20000100800 */
[----:B----4-:R-:W-:Y:S02]  /*65d10*/  @!P0 IMAD.MOV.U32 R12, RZ, RZ, R5 ;  /* 0x000000ffff0c8224 */ /* 0x010fe400078e0005 */
[----:B------:R-:W-:-:S05]  /*65d20*/  @!P0 IMAD.MOV.U32 R13, RZ, RZ, R14 ;  /* 0x000000ffff0d8224 */ /* 0x000fca00078e000e */
[----:B------:R0:W4:Y:S04]  /*65d30*/  @!P0 LDG.E.U8 R10, desc[UR24][R12.64] ;  /* 0x000000180c0a8981 */ /* 0x000128000c1e1100 */
[----:B---3--:R-:W-:Y:S04]  /*65d40*/  STL [R1+0x6b18], R8 ;  /* 0x006b180801007387 */ /* 0x008fe80000100800 */
[----:B------:R-:W3:Y:S04]  /*65d50*/  LDL R4, [R1+0x4ad0] ;  /* 0x004ad00001047983 */ /* 0x000ee80000100800 */
[----:B------:R-:W-:Y:S04]  /*65d60*/  STL [R1+0x6b5c], R9 ;  /* 0x006b5c0901007387 */ /* 0x000fe80000100800 */
[----:B------:R-:W3:Y:S01]  /*65d70*/  LDL R5, [R1+0x4a94] ;  /* 0x004a940001057983 */ /* 0x000ee20000100800 */
[----:B------:R-:W-:Y:S01]  /*65d80*/  PRMT R11, RZ, 0x7610, R11 ;  /* 0x00007610ff0b7816 */ /* 0x000fe2000000000b */
[----:B------:R-:W-:-:S02]  /*65d90*/  @!P0 IMAD.MOV.U32 R14, RZ, RZ, R2 ;  /* 0x000000ffff0e8224 */ /* 0x000fc400078e0002 */
[----:B------:R-:W-:Y:S01]  /*65da0*/  @!P0 IMAD.MOV.U32 R15, RZ, RZ, R3 ;  /* 0x000000ffff0f8224 */ /* 0x000fe200078e0003 */
[----:B0-----:R-:W-:-:S04]  /*65db0*/  PRMT R12, RZ, 0x7610, R12 ;  /* 0x00007610ff0c7816 */ /* 0x001fc8000000000c */
[----:B------:R2:W3:Y:S01]  /*65dc0*/  @!P0 LDG.E.U8 R11, desc[UR24][R14.64] ;  /* 0x000000180e0b8981 */ /* 0x0004e2000c1e1100 */
[----:B------:R-:W-:Y:S01]  /*65dd0*/  PRMT R13, RZ, 0x7610, R13 ;  /* 0x00007610ff0d7816 */ /* 0x000fe2000000000d */
[----:B--2---:R-:W-:Y:S02]  /*65de0*/  @!P0 IMAD.MOV.U32 R14, RZ, RZ, R6 ;  /* 0x000000ffff0e8224 */ /* 0x004fe400078e0006 */
[----:B------:R-:W-:-:S05]  /*65df0*/  @!P0 IMAD.MOV.U32 R15, RZ, RZ, R7 ;  /* 0x000000ffff0f8224 */ /* 0x000fca00078e0007 */
[----:B------:R3:W2:Y:S04]  /*65e00*/  @!P0 LDG.E.U8 R12, desc[UR24][R14.64] ;  /* 0x000000180e0c8981 */ /* 0x0006a8000c1e1100 */
[----:B----4-:R0:W-:Y:S04]  /*65e10*/  STL [R1+0x6b40], R10 ;  /* 0x006b400a01007387 */ /* 0x0101e80000100800 */
[----:B------:R-:W4:Y:S04]  /*65e20*/  LDL R3, [R1+0x4aa4] ;  /* 0x004aa40001037983 */ /* 0x000f280000100800 */
[----:B------:R-:W4:Y:S01]  /*65e30*/  LDL R2, [R1+0x4ae0] ;  /* 0x004ae00001027983 */ /* 0x000f220000100800 */
[----:B---3--:R-:W-:-:S02]  /*65e40*/  @!P0 IMAD.MOV.U32 R14, RZ, RZ, R4 ;  /* 0x000000ffff0e8224 */ /* 0x008fc400078e0004 */
[----:B------:R-:W-:-:S05]  /*65e50*/  @!P0 IMAD.MOV.U32 R15, RZ, RZ, R5 ;  /* 0x000000ffff0f8224 */ /* 0x000fca00078e0005 */
[----:B------:R4:W3:Y:S04]  /*65e60*/  @!P0 LDG.E.U8 R13, desc[UR24][R14.64] ;  /* 0x000000180e0d8981 */ /* 0x0008e8000c1e1100 */
[----:B------:R1:W-:Y:S04]  /*65e70*/  STL [R1+0x6b1c], R11 ;  /* 0x006b1c0b01007387 */ /* 0x0003e80000100800 */
[----:B0-----:R-:W3:Y:S04]  /*65e80*/  LDL R10, [R1+0x4af0] ;  /* 0x004af000010a7983 */ /* 0x001ee80000100800 */
[----:B------:R-:W3:Y:S04]  /*65e90*/  LDL R8, [R1+0x4b00] ;  /* 0x004b000001087983 */ /* 0x000ee80000100800 */
[----:B-1----:R-:W3:Y:S04]  /*65ea0*/  LDL R11, [R1+0x4ab4] ;  /* 0x004ab400010b7983 */ /* 0x002ee80000100800 */
[----:B--2---:R-:W-:Y:S04]  /*65eb0*/  STL [R1+0x6b20], R12 ;  /* 0x006b200c01007387 */ /* 0x004fe80000100800 */
[----:B------:R-:W2:Y:S04]  /*65ec0*/  LDL R9, [R1+0x4ac4] ;  /* 0x004ac40001097983 */ /* 0x000ea80000100800 */
[----:B------:R-:W2:Y:S04]  /*65ed0*/  LDL R7, [R1+0x4ad4] ;  /* 0x004ad40001077983 */ /* 0x000ea80000100800 */
[----:B------:R-:W2:Y:S04]  /*65ee0*/  LDL R6, [R1+0x4b10] ;  /* 0x004b100001067983 */ /* 0x000ea80000100800 */
[----:B------:R-:W2:Y:S04]  /*65ef0*/  LDL R5, [R1+0x4ae4] ;  /* 0x004ae40001057983 */ /* 0x000ea80000100800 */
[----:B------:R-:W2:Y:S01]  /*65f00*/  LDL R4, [R1+0x4b20] ;  /* 0x004b200001047983 */ /* 0x000ea20000100800 */
[----:B----4-:R-:W-:-:S02]  /*65f10*/  @!P0 IMAD.MOV.U32 R14, RZ, RZ, R2 ;  /* 0x000000ffff0e8224 */ /* 0x010fc400078e0002 */
[----:B------:R-:W-:Y:S01]  /*65f20*/  @!P0 IMAD.MOV.U32 R15, RZ, RZ, R3 ;  /* 0x000000ffff0f8224 */ /* 0x000fe200078e0003 */
[----:B---3--:R-:W-:Y:S04]  /*65f30*/  STL [R1+0x6b60], R13 ;  /* 0x006b600d01007387 */ /* 0x008fe80000100800 */
[----:B------:R-:W3:Y:S04]  /*65f40*/  LDL R3, [R1+0x4af4] ;  /* 0x004af40001037983 */ /* 0x000ee80000100800 */
[----:B------:R-:W4:Y:S01]  /*65f50*/  LDL R2, [R1+0x4b24] ;  /* 0x004b240001027983 */ /* 0x000f220000100800 */
[----:B------:R-:W-:-:S02]  /*65f60*/  PRMT R17, RZ, 0x7610, R17 ;  /* 0x00007610ff117816 */ /* 0x000fc40000000011 */
[----:B------:R-:W-:-:S04]  /*65f70*/  PRMT R19, RZ, 0x7610, R19 ;  /* 0x00007610ff137816 */ /* 0x000fc80000000013 */
[----:B------:R0:W3:Y:S01]  /*65f80*/  @!P0 LDG.E.U8 R17, desc[UR24][R14.64] ;  /* 0x000000180e118981 */ /* 0x0000e2000c1e1100 */
[----:B------:R-:W-:Y:S01]  /*65f90*/  PRMT R21, RZ, 0x7610, R21 ;  /* 0x00007610ff157816 */ /* 0x000fe20000000015 */
[----:B0-----:R-:W-:Y:S02]  /*65fa0*/  @!P0 IMAD.MOV.U32 R14, RZ, RZ, R10 ;  /* 0x000000ffff0e8224 */ /* 0x001fe400078e000a */
[----:B------:R-:W-:-:S05]  /*65fb0*/  @!P0 IMAD.MOV.U32 R15, RZ, RZ, R11 ;  /* 0x000000ffff0f8224 */ /* 0x000fca00078e000b */
[----:B------:R0:W4:Y:S01]  /*65fc0*/  @!P0 LDG.E.U8 R19, desc[UR24][R14.64] ;  /* 0x000000180e138981 */ /* 0x000122000c1e1100 */
[----:B------:R-:W-:Y:S01]  /*65fd0*/  PRMT R23, RZ, 0x7610, R23 ;  /* 0x00007610ff177816 */ /* 0x000fe20000000017 */
[----:B0-----:R-:W-:Y:S01]  /*65fe0*/  @!P0 IMAD.MOV.U32 R14, RZ, RZ, R8 ;  /* 0x000000ffff0e8224 */ /* 0x001fe200078e0008 */
[----:B------:R-:W-:Y:S02]  /*65ff0*/  PRMT R24, RZ, 0x7610, R24 ;  /* 0x00007610ff187816 */ /* 0x000fe40000000018 */
[----:B------:R-:W-:Y:S01]  /*66000*/  PRMT R25, RZ, 0x7610, R25 ;  /* 0x00007610ff197816 */ /* 0x000fe20000000019 */
[----:B--2---:R-:W-:-:S05]  /*66010*/  @!P0 IMAD.MOV.U32 R15, RZ, RZ, R9 ;  /* 0x000000ffff0f8224 */ /* 0x004fca00078e0009 */
[----:B------:R0:W2:Y:S02]  /*66020*/  @!P0 LDG.E.U8 R21, desc[UR24][R14.64] ;  /* 0x000000180e158981 */ /* 0x0000a4000c1e1100 */
[----:B0-----:R-:W-:Y:S02]  /*66030*/  @!P0 IMAD.MOV.U32 R14, RZ, RZ, R6 ;  /* 0x000000ffff0e8224 */ /* 0x001fe400078e0006 */
[----:B------:R-:W-:-:S05]  /*66040*/  @!P0 IMAD.MOV.U32 R15, RZ, RZ, R7 ;  /* 0x000000ffff0f8224 */ /* 0x000fca00078e0007 */
[----:B------:R0:W2:Y:S02]  /*66050*/  @!P0 LDG.E.U8 R23, desc[UR24][R14.64] ;  /* 0x000000180e178981 */ /* 0x0000a4000c1e1100 */
[----:B0-----:R-:W-:Y:S02]  /*66060*/  @!P0 IMAD.MOV.U32 R14, RZ, RZ, R4 ;  /* 0x000000ffff0e8224 */ /* 0x001fe400078e0004 */
[----:B------:R-:W-:Y:S01]  /*66070*/  @!P0 IMAD.MOV.U32 R15, RZ, RZ, R5 ;  /* 0x000000ffff0f8224 */ /* 0x000fe200078e0005 */
[----:B---3--:R-:W-:Y:S04]  /*66080*/  STL [R1+0x6b44], R17 ;  /* 0x006b441101007387 */ /* 0x008fe80000100800 */
[----:B------:R-:W-:Y:S04]  /*66090*/  LDS.U8 R4, [R0+UR4+0x2000] ;  /* 0x0020000400047984 */ /* 0x000fe80008000000 */
[----:B------:R4:W3:Y:S02]  /*660a0*/  @!P0 LDG.E.U8 R24, desc[UR24][R14.64] ;  /* 0x000000180e188981 */ /* 0x0008e4000c1e1100 */
[----:B----4-:R-:W-:-:S02]  /*660b0*/  @!P0 IMAD.MOV.U32 R14, RZ, RZ, R2 ;  /* 0x000000ffff0e8224 */ /* 0x010fc400078e0002 */
[----:B------:R-:W-:Y:S01]  /*660c0*/  @!P0 IMAD.MOV.U32 R15, RZ, RZ, R3 ;  /* 0x000000ffff0f8224 */ /* 0x000fe200078e0003 */
[----:B------:R-:W-:Y:S04]  /*660d0*/  LDS.U8 R2, [R0+UR4+0x8] ;  /* 0x0000080400027984 */ /* 0x000fe80008000000 */
[----:B------:R-:W-:Y:S04]  /*660e0*/  STL [R1+0x6b24], R19 ;  /* 0x006b241301007387 */ /* 0x000fe80000100800 */
[----:B------:R0:W4:Y:S04]  /*660f0*/  @!P0 LDG.E.U8 R25, desc[UR24][R14.64] ;  /* 0x000000180e198981 */ /* 0x000128000c1e1100 */
[----:B------:R-:W-:Y:S04]  /*66100*/  LDS.U8 R3, [R0+UR4+0x200] ;  /* 0x0002000400037984 */ /* 0x000fe80008000000 */
[----:B0-----:R-:W0:Y:S04]  /*66110*/  LDS.U8 R15, [R0+UR4] ;  /* 0x00000004000f7984 */ /* 0x001e280008000000 */
[----:B------:R-:W1:Y:S04]  /*66120*/  LDS.U8 R14, [R0+UR4+0x208] ;  /* 0x00020804000e7984 */ /* 0x000e680008000000 */
[----:B--2---:R-:W-:Y:S04]  /*66130*/  STL [R1+0x6b28], R21 ;  /* 0x006b281501007387 */ /* 0x004fe80000100800 */
[----:B------:R-:W-:Y:S04]  /*66140*/  STL [R1+0x6b64], R23 ;  /* 0x006b641701007387 */ /* 0x000fe80000100800 */
[----:B---3--:R-:W-:Y:S04]  /*66150*/  STL [R1+0x6b2c], R24 ;  /* 0x006b2c1801007387 */ /* 0x008fe80000100800 */
[----:B----4-:R-:W-:Y:S04]  /*66160*/  STL [R1+0x6b48], R25 ;  /* 0x006b481901007387 */ /* 0x010fe80000100800 */
[----:B0-----:R-:W-:Y:S04]  /*66170*/  STL [R1+0x6b4c], R15 ;  /* 0x006b4c0f01007387 */ /* 0x001fe80000100800 */
[----:B-1----:R-:W-:Y:S04]  /*66180*/  STL [R1+0x6b68], R14 ;  /* 0x006b680e01007387 */ /* 0x002fe80000100800 */
[----:B------:R-:W-:Y:S04]  /*66190*/  STL [R1+0x39c], R2 ;  /* 0x00039c0201007387 */ /* 0x000fe80000100800 */
[----:B------:R-:W0:Y:S04]  /*661a0*/  LDS.U8 R2, [R0+UR4+0x2208] ;  /* 0x0022080400027984 */ /* 0x000e280008000000 */
[----:B------:R-:W-:Y:S04]  /*661b0*/  STL [R1+0x398], R3 ;  /* 0x0003980301007387 */ /* 0x000fe80000100800 */
[----:B------:R-:W1:Y:S04]  /*661c0*/  LDS.U8 R3, [R0+UR4+0x2008] ;  /* 0x0020080400037984 */ /* 0x000e680008000000 */
[----:B------:R-:W-:Y:S04]  /*661d0*/  STL [R1+0x3a4], R4 ;  /* 0x0003a40401007387 */ /* 0x000fe80000100800 */
[----:B------:R-:W2:Y:S04]  /*661e0*/  LDS.U8 R4, [R0+UR4+0x2200] ;  /* 0x0022000400047984 */ /* 0x000ea80008000000 */
[----:B0-----:R-:W-:Y:S04]  /*661f0*/  STL [R1+0x3a0], R2 ;  /* 0x0003a00201007387 */ /* 0x001fe80000100800 */
[----:B------:R-:W0:Y:S04]  /*66200*/  LDS.U8 R2, [R0+UR4+0x4000] ;  /* 0x0040000400027984 */ /* 0x000e280008000000 */
[----:B-1----:R-:W-:Y:S04]  /*66210*/  STL [R1+0x3ac], R3 ;  /* 0x0003ac0301007387 */ /* 0x002fe80000100800 */
[----:B------:R-:W1:Y:S04]  /*66220*/  LDS.U8 R3, [R0+UR4+0x4208] ;  /* 0x0042080400037984 */ /* 0x000e680008000000 */
[----:B--2---:R-:W-:Y:S04]  /*66230*/  STL [R1+0x3a8], R4 ;  /* 0x0003a80401007387 */ /* 0x004fe80000100800 */
        /* <DEDUP_REMOVED lines=231> */
[----:B-1----:R1:W-:Y:S04]  /*670b0*/  STL [R1+0x4e4c], R3 ;  /* 0x004e4c0301007387 */ /* 0x0023e80000100800 */
[----:B--2---:R-:W-:Y:S04]  /*670c0*/  STL [R1+0x4e58], R4 ;  /* 0x004e580401007387 */ /* 0x004fe80000100800 */
[----:B------:R-:W2:Y:S04]  /*670d0*/  LDS.U8 R4, [R0+UR4+0xe188] ;  /* 0x00e1880400047984 */ /* 0x000ea80008000000 */
[----:B0-----:R-:W-:Y:S04]  /*670e0*/  STL [R1+0x4e54], R2 ;  /* 0x004e540201007387 */ /* 0x001fe80000100800 */
[----:B------:R-:W0:Y:S01]  /*670f0*/  LDS.U8 R2, [R0+UR4+0xe380] ;  /* 0x00e3800400027984 */ /* 0x000e220008000000 */
[----:B-1----:R-:W-:-:S03]  /*67100*/  LOP3.LUT R3, R0, 0x410, RZ, 0x3c, !PT ;  /* 0x0000041000037812 */ /* 0x002fc600078e3cff */
[----:B------:R-:W-:Y:S04]  /*67110*/  STL [R1+0x5140], R0 ;  /* 0x0051400001007387 */ /* 0x000fe80000100800 */
[----:B--2---:R-:W-:Y:S04]  /*67120*/  STL [R1+0x4e60], R4 ;  /* 0x004e600401007387 */ /* 0x004fe80000100800 */
[----:B------:R-:W1:Y:S04]  /*67130*/  LDS.U8 R4, [R3+UR4] ;  /* 0x0000000403047984 */ /* 0x000e680008000000 */
[----:B------:R-:W2:Y:S04]  /*67140*/  LDS.U8 R0, [R3+UR4+0x208] ;  /* 0x0002080403007984 */ /* 0x000ea80008000000 */
[----:B------:R-:W-:Y:S04]  /*67150*/  LDS.U8 R5, [R3+UR4+0x8388] ;  /* 0x0083880403057984 */ /* 0x000fe80008000000 */
        /* <DEDUP_REMOVED lines=219> */
[----:B--2---:R-:W-:Y:S04]  /*67f10*/  STL [R1+0x2074], R0 ;  /* 0x0020740001007387 */ /* 0x004fe80000100800 */
[----:B------:R-:W1:Y:S04]  /*67f20*/  LDS.U8 R4, [R3+UR4+0x6380] ;  /* 0x0063800403047984 */ /* 0x000e680008000000 */
[----:B------:R-:W2:Y:S04]  /*67f30*/  LDS.U8 R0, [R3+UR4+0x8180] ;  /* 0x0081800403007984 */ /* 0x000ea80008000000 */
[----:B0-----:R0:W-:Y:S04]  /*67f40*/  STL [R1+0x2080], R2 ;  /* 0x0020800201007387 */ /* 0x0011e80000100800 */
[----:B0-----:R-:W3:Y:S04]  /*67f50*/  LDL R2, [R1+0x20b4] ;  /* 0x0020b40001027983 */ /* 0x001ee80000100800 */
[----:B-1----:R-:W-:Y:S04]  /*67f60*/  STL [R1+0x207c], R4 ;  /* 0x00207c0401007387 */ /* 0x002fe80000100800 */
[----:B--2---:R-:W-:Y:S04]  /*67f70*/  STL [R1+0x4c48], R0 ;  /* 0x004c480001007387 */ /* 0x004fe80000100800 */
[----:B------:R-:W0:Y:S04]  /*67f80*/  LDS.U8 R0, [R3+UR4+0x8188] ;  /* 0x0081880403007984 */ /* 0x000e280008000000 */
        /* <DEDUP_REMOVED lines=26> */
[----:B0-----:R-:W-:Y:S04]  /*68130*/  STL [R1+0x5060], R0 ;  /* 0x0050600001007387 */ /* 0x001fe80000100800 */
[----:B-1----:R-:W-:Y:S04]  /*68140*/  STL [R1+0x505c], R4 ;  /* 0x00505c0401007387 */ /* 0x002fe80000100800 */
[----:B---3--:R-:W0:Y:S04]  /*68150*/  LDS.U8 R3, [R2+UR4] ;  /* 0x0000000402037984 */ /* 0x008e280008000000 */
[----:B------:R-:W1:Y:S04]  /*68160*/  LDS.U8 R0, [R2+UR4+0x208] ;  /* 0x0002080402007984 */ /* 0x000e680008000000 */
        /* <DEDUP_REMOVED lines=201> */
[----:B-1----:R-:W-:Y:S04]  /*68e00*/  STL [R1+0x1904], R0 ;  /* 0x0019040001007387 */ /* 0x002fe80000100800 */
[----:B------:R-:W0:Y:S04]  /*68e10*/  LDS.U8 R0, [R2+UR4+0x2380] ;  /* 0x0023800402007984 */ /* 0x000e280008000000 */
[----:B------:R-:W1:Y:S04]  /*68e20*/  LDS.U8 R3, [R2+UR4+0x2188] ;  /* 0x0021880402037984 */ /* 0x000e680008000000 */
[----:B--2---:R-:W-:Y:S04]  /*68e30*/  STL [R1+0x1900], R4 ;  /* 0x0019000401007387 */ /* 0x004fe80000100800 */
[----:B------:R-:W-:Y:S04]  /*68e40*/  LDS.U8 R4, [R2+UR4+0x4388] ;  /* 0x0043880402047984 */ /* 0x000fe80008000000 */
[----:B0-----:R-:W-:Y:S04]  /*68e50*/  STL [R1+0x6098], R0 ;  /* 0x0060980001007387 */ /* 0x001fe80000100800 */
[----:B------:R-:W0:Y:S04]  /*68e60*/  LDS.U8 R0, [R2+UR4+0x4180] ;  /* 0x0041800402007984 */ /* 0x000e280008000000 */
[----:B-1----:R-:W-:Y:S04]  /*68e70*/  STL [R1+0x190c], R3 ;  /* 0x00190c0301007387 */ /* 0x002fe80000100800 */
[----:B------:R-:W1:Y:S04]  /*68e80*/  LDS.U8 R3, [R2+UR4+0x4188] ;  /* 0x0041880402037984 */ /* 0x000e680008000000 */
[----:B0-----:R-:W-:Y:S04]  /*68e90*/  STL [R1+0x1e68], R0 ;  /* 0x001e680001007387 */ /* 0x001fe80000100800 */
[----:B------:R-:W0:Y:S04]  /*68ea0*/  LDS.U8 R0, [R2+UR4+0x4380] ;  /* 0x0043800402007984 */ /* 0x000e280008000000 */
[----:B------:R-:W-:Y:S04]  /*68eb0*/  STL [R1+0x1e64], R4 ;  /* 0x001e640401007387 */ /* 0x000fe80000100800 */
[----:B------:R-:W2:Y:S04]  /*68ec0*/  LDS.U8 R4, [R2+UR4+0x6180] ;  /* 0x0061800402047984 */ /* 0x000ea80008000000 */
[----:B-1----:R-:W-:Y:S04]  /*68ed0*/  STL [R1+0x1e70], R3 ;  /* 0x001e700301007387 */ /* 0x002fe80000100800 */
[----:B------:R-:W1:Y:S04]  /*68ee0*/  LDS.U8 R3, [R2+UR4+0x6388] ;  /* 0x0063880402037984 */ /* 0x000e680008000000 */
[----:B0-----:R-:W-:Y:S04]  /*68ef0*/  STL [R1+0x1e6c], R0 ;  /* 0x001e6c0001007387 */ /* 0x001fe80000100800 */
[----:B------:R-:W0:Y:S04]  /*68f00*/  LDS.U8 R0, [R2+UR4+0x6188] ;  /* 0x0061880402007984 */ /* 0x000e280008000000 */
[----:B--2---:R-:W-:Y:S04]  /*68f10*/  STL [R1+0x1e78], R4 ;  /* 0x001e780401007387 */ /* 0x004fe80000100800 */
[----:B------:R-:W2:Y:S04]  /*68f20*/  LDS.U8 R4, [R2+UR4+0x6380] ;  /* 0x0063800402047984 */ /* 0x000ea80008000000 */
[----:B-1----:R-:W-:Y:S04]  /*68f30*/  STL [R1+0x1e74], R3 ;  /* 0x001e740301007387 */ /* 0x002fe80000100800 */
[----:B------:R-:W1:Y:S04]  /*68f40*/  LDS.U8 R3, [R2+UR4+0x8180] ;  /* 0x0081800402037984 */ /* 0x000e680008000000 */
[----:B0-----:R0:W-:Y:S04]  /*68f50*/  STL [R1+0x1e80], R0 ;  /* 0x001e800001007387 */ /* 0x0011e80000100800 */
[----:B0-----:R-:W3:Y:S04]  /*68f60*/  LDL R0, [R1+0x20b0] ;  /* 0x0020b00001007983 */ /* 0x001ee80000100800 */
[----:B--2---:R-:W-:Y:S04]  /*68f70*/  STL [R1+0x1e7c], R4 ;  /* 0x001e7c0401007387 */ /* 0x004fe80000100800 */
[----:B------:R-:W0:Y:S04]  /*68f80*/  LDS.U8 R4, [R2+UR4+0x8388] ;  /* 0x0083880402047984 */ /* 0x000e280008000000 */
[----:B-1----:R-:W-:Y:S04]  /*68f90*/  STL [R1+0x22a8], R3 ;  /* 0x0022a80301007387 */ /* 0x002fe80000100800 */
[----:B------:R-:W1:Y:S04]  /*68fa0*/  LDS.U8 R3, [R2+UR4+0x8188] ;  /* 0x0081880402037984 */ /* 0x000e680008000000 */
[----:B0-----:R-:W-:Y:S04]  /*68fb0*/  STL [R1+0x22a4], R4 ;  /* 0x0022a40401007387 */ /* 0x001fe80000100800 */
[----:B------:R-:W0:Y:S04]  /*68fc0*/  LDS.U8 R4, [R2+UR4+0xa180] ;  /* 0x00a1800402047984 */ /* 0x000e280008000000 */
[----:B-1----:R-:W-:Y:S04]  /*68fd0*/  STL [R1+0x22b0], R3 ;  /* 0x0022b00301007387 */ /* 0x002fe80000100800 */
        /* <DEDUP_REMOVED lines=19> */
[----:B------:R-:W4:Y:S04]  /*69110*/  LDS.U8 R2, [R2+UR4+0xe380] ;  /* 0x00e3800402027984 */ /* 0x000f280008000000 */
[----:B--2---:R-:W-:Y:S04]  /*69120*/  STL [R1+0x4e78], R5 ;  /* 0x004e780501007387 */ /* 0x004fe80000100800 */
[----:B0-----:R-:W-:Y:S04]  /*69130*/  STL [R1+0x4e74], R4 ;  /* 0x004e740401007387 */ /* 0x001fe80000100800 */
[----:B-1----:R-:W-:Y:S04]  /*69140*/  STL [R1+0x4e80], R3 ;  /* 0x004e800301007387 */ /* 0x002fe80000100800 */
[----:B----4-:R-:W-:Y:S04]  /*69150*/  STL [R1+0x4e7c], R2 ;  /* 0x004e7c0201007387 */ /* 0x010fe80000100800 */
        /* <DEDUP_REMOVED lines=224> */
[----:B--2---:R2:W-:Y:S04]  /*69f60*/  STL [R1+0x20bc], R2 ;  /* 0x0020bc0201007387 */ /* 0x0045e80000100800 */
[----:B--2---:R-:W2:Y:S04]  /*69f70*/  LDL R2, [R1+0x20ac] ;  /* 0x0020ac0001027983 */ /* 0x004ea80000100800 */
[----:B0-----:R-:W-:Y:S04]  /*69f80*/  STL [R1+0x209c], R4 ;  /* 0x00209c0401007387 */ /* 0x001fe80000100800 */
        /* <DEDUP_REMOVED lines=8> */
[----:B------:R-:W3:Y:S04]  /*6a010*/  LDS.U8 R5, [R0+UR4+0xa188] ;  /* 0x00a1880400057984 */ /* 0x000ee80008000000 */
[----:B0-----:R-:W-:Y:S04]  /*6a020*/  STL [R1+0x4c78], R4 ;  /* 0x004c780401007387 */ /* 0x001fe80000100800 */
[----:B------:R-:W0:Y:S04]  /*6a030*/  LDS.U8 R4, [R0+UR4+0xa380] ;  /* 0x00a3800400047984 */ /* 0x000e280008000000 */
[----:B-1----:R-:W-:Y:S04]  /*6a040*/  STL [R1+0x4c74], R3 ;  /* 0x004c740301007387 */ /* 0x002fe80000100800 */
[----:B------:R-:W1:Y:S04]  /*6a050*/  LDS.U8 R3, [R0+UR4+0xc180] ;  /* 0x00c1800400037984 */ /* 0x000e680008000000 */
[----:B---3--:R-:W-:Y:S04]  /*6a060*/  STL [R1+0x4c80], R5 ;  /* 0x004c800501007387 */ /* 0x008fe80000100800 */
        /* <DEDUP_REMOVED lines=11> */
[----:B------:R-:W4:Y:S04]  /*6a120*/  LDS.U8 R0, [R0+UR4+0xe380] ;  /* 0x00e3800400007984 */ /* 0x000f280008000000 */
[----:B---3--:R-:W-:Y:S04]  /*6a130*/  STL [R1+0x5078], R5 ;  /* 0x0050780501007387 */ /* 0x008fe80000100800 */
[----:B0-----:R-:W-:Y:S04]  /*6a140*/  STL [R1+0x5074], R4 ;  /* 0x0050740401007387 */ /* 0x001fe80000100800 */
[----:B-1----:R-:W-:Y:S04]  /*6a150*/  STL [R1+0x5080], R3 ;  /* 0x0050800301007387 */ /* 0x002fe80000100800 */
[----:B----4-:R-:W-:Y:S04]  /*6a160*/  STL [R1+0x507c], R0 ;  /* 0x00507c0001007387 */ /* 0x010fe80000100800 */
[----:B--2---:R-:W0:Y:S04]  /*6a170*/  LDS.U8 R4, [R2+UR4] ;  /* 0x0000000402047984 */ /* 0x004e280008000000 */
        /* <DEDUP_REMOVED lines=652> */
[----:B------:R-:W-:Y:S04]  /*6ca40*/  LDS.U8 R3, [R2+UR4+0x2108] ;  /* 0x0021080402037984 */ /* 0x000fe80008000000 */
[----:B--2---:R-:W-:Y:S04]  /*6ca50*/  STL [R1+0x18c4], R0 ;  /* 0x0018c40001007387 */ /* 0x004fe80000100800 */
[----:B------:R-:W1:Y:S04]  /*6ca60*/  LDS.U8 R0, [R2+UR4+0x2300] ;  /* 0x0023000402007984 */ /* 0x000e680008000000 */
[----:B0-----:R-:W-:Y:S04]  /*6ca70*/  STL [R1+0x18c0], R4 ;  /* 0x0018c00401007387 */ /* 0x001fe80000100800 */
[----:B-1----:R-:W-:Y:S04]  /*6ca80*/  STL [R1+0x6208], R0 ;  /* 0x0062080001007387 */ /* 0x002fe80000100800 */
[----:B------:R-:W-:Y:S04]  /*6ca90*/  STL [R1+0x18cc], R3 ;  /* 0x0018cc0301007387 */ /* 0x000fe80000100800 */
[----:B------:R-:W0:Y:S04]  /*6caa0*/  LDS.U8 R3, [R2+UR4+0x4100] ;  /* 0x0041000402037984 */ /* 0x000e280008000000 */
[----:B------:R-:W1:Y:S04]  /*6cab0*/  LDS.U8 R4, [R2+UR4+0x4308] ;  /* 0x0043080402047984 */ /* 0x000e680008000000 */
        /* <DEDUP_REMOVED lines=85> */
[----:B------:R-:W-:Y:S04]  /*6d010*/  STL [R1+0x22f0], R5 ;  /* 0x0022f00501007387 */ /* 0x000fe80000100800 */
[----:B------:R-:W3:Y:S04]  /*6d020*/  LDS.U8 R5, [R2+UR4+0xa388] ;  /* 0x00a3880402057984 */ /* 0x000ee80008000000 */
[----:B-1----:R-:W-:Y:S04]  /*6d030*/  STL [R1+0x22ec], R4 ;  /* 0x0022ec0401007387 */ /* 0x002fe80000100800 */
[----:B------:R-:W1:Y:S04]  /*6d040*/  LDS.U8 R4, [R2+UR4+0xa188] ;  /* 0x00a1880402047984 */ /* 0x000e680008000000 */
[----:B0-----:R-:W-:Y:S04]  /*6d050*/  STL [R1+0x22f8], R3 ;  /* 0x0022f80301007387 */ /* 0x001fe80000100800 */
[----:B------:R-:W0:Y:S04]  /*6d060*/  LDS.U8 R3, [R2+UR4+0xa380] ;  /* 0x00a3800402037984 */ /* 0x000e280008000000 */
[----:B---3--:R-:W-:Y:S04]  /*6d070*/  STL [R1+0x22f4], R5 ;  /* 0x0022f40501007387 */ /* 0x008fe80000100800 */
        /* <DEDUP_REMOVED lines=16> */
[----:B---3--:R-:W-:Y:S04]  /*6d180*/  STL [R1+0x4ec0], R5 ;  /* 0x004ec00501007387 */ /* 0x008fe80000100800 */
[----:B-1----:R-:W-:Y:S04]  /*6d190*/  STL [R1+0x4ebc], R4 ;  /* 0x004ebc0401007387 */ /* 0x002fe80000100800 */
[----:B--2---:R-:W0:Y:S04]  /*6d1a0*/  LDS.U8 R3, [R0+UR4] ;  /* 0x0000000400037984 */ /* 0x004e280008000000 */
[----:B------:R-:W1:Y:S04]  /*6d1b0*/  LDS.U8 R2, [R0+UR4+0x208] ;  /* 0x0002080400027984 */ /* 0x000e680008000000 */
[----:B------:R-:W2:Y:S04]  /*6d1c0*/  LDS.U8 R4, [R0+UR4+0x8] ;  /* 0x0000080400047984 */ /* 0x000ea80008000000 */
[----:B------:R-:W-:Y:S04]  /*6d1d0*/  LDS.U8 R14, [R0+UR4+0xc188] ;  /* 0x00c18804000e7984 */ /* 0x000fe80008000000 */
        /* <DEDUP_REMOVED lines=239> */
[----:B--2---:R2:W-:Y:S04]  /*6e0d0*/  STL [R1+0x4cbc], R4 ;  /* 0x004cbc0401007387 */ /* 0x0045e80000100800 */
[----:B------:R-:W3:Y:S04]  /*6e0e0*/  LDL.LU R21, [R1+0x38c] ;  /* 0x00038c0001157983 */ /* 0x000ee80000300800 */
[----:B0-----:R0:W-:Y:S04]  /*6e0f0*/  STL [R1+0x50a8], R3 ;  /* 0x0050a80301007387 */ /* 0x0011e80000100800 */
[----:B------:R-:W4:Y:S04]  /*6e100*/  LDL.LU R19, [R1+0x394] ;  /* 0x0003940001137983 */ /* 0x000f280000300800 */
[----:B-1----:R1:W-:Y:S04]  /*6e110*/  STL [R1+0x50a4], R2 ;  /* 0x0050a40201007387 */ /* 0x0023e80000100800 */
        /* <DEDUP_REMOVED lines=10> */
[----:B--2---:R-:W2:Y:S04]  /*6e1c0*/  LDL.LU R4, [R1+0x130] ;  /* 0x0001300001047983 */ /* 0x004ea80000300800 */
[----:B0-----:R-:W2:Y:S04]  /*6e1d0*/  LDL.LU R3, [R1+0x218] ;  /* 0x0002180001037983 */ /* 0x001ea80000300800 */
[----:B-1----:R-:W2:Y:S04]  /*6e1e0*/  LDL.LU R2, [R1+0x120] ;  /* 0x0001200001027983 */ /* 0x002ea80000300800 */
[----:B------:R-:W2:Y:S04]  /*6e1f0*/  LDL.LU R16, [R1+0x228] ;  /* 0x0002280001107983 */ /* 0x000ea80000300800 */
[----:B------:R-:W2:Y:S04]  /*6e200*/  LDL.LU R18, [R1+0x110] ;  /* 0x0001100001127983 */ /* 0x000ea80000300800 */
[----:B------:R-:W2:Y:S04]  /*6e210*/  LDL.LU R29, [R1+0x1cc] ;  /* 0x0001cc00011d7983 */ /* 0x000ea80000300800 */
[----:B------:R-:W2:Y:S04]  /*6e220*/  LDL.LU R20, [R1+0x100] ;  /* 0x0001000001147983 */ /* 0x000ea80000300800 */
[----:B------:R-:W2:Y:S04]  /*6e230*/  LDL.LU R22, [R1+0x1bc] ;  /* 0x0001bc0001167983 */ /* 0x000ea80000300800 */
[----:B------:R-:W-:Y:S04]  /*6e240*/  STL [R1+0x50b0], R14 ;  /* 0x0050b00e01007387 */ /* 0x000fe80000100800 */
[----:B------:R-:W2:Y:S04]  /*6e250*/  LDL.LU R26, [R1+0xf0] ;  /* 0x0000f000011a7983 */ /* 0x000ea80000300800 */
[----:B------:R-:W-:Y:S04]  /*6e260*/  STL [R1+0x50ac], R15 ;  /* 0x0050ac0f01007387 */ /* 0x000fe80000100800 */
[----:B------:R-:W2:Y:S04]  /*6e270*/  LDL.LU R27, [R1+0x1ac] ;  /* 0x0001ac00011b7983 */ /* 0x000ea80000300800 */
[----:B------:R-:W0:Y:S04]  /*6e280*/  LDS.U8 R14, [R0+UR4+0xe180] ;  /* 0x00e18004000e7984 */ /* 0x000e280008000000 */
[----:B0-----:R-:W-:Y:S04]  /*6e290*/  STL [R1+0x50b8], R14 ;  /* 0x0050b80e01007387 */ /* 0x001fe80000100800 */
[----:B------:R-:W2:Y:S04]  /*6e2a0*/  LDL.LU R28, [R1+0xe0] ;  /* 0x0000e000011c7983 */ /* 0x000ea80000300800 */
[----:B------:R-:W0:Y:S01]  /*6e2b0*/  LDS.U8 R14, [R0+UR4+0xe388] ;  /* 0x00e38804000e7984 */ /* 0x000e220008000000 */
[----:B------:R-:W1:Y:S03]  /*6e2c0*/  S2R R23, SR_TID.X ;  /* 0x0000000000177919 */ /* 0x000e660000002100 */
[----:B0-----:R-:W-:Y:S04]  /*6e2d0*/  STL [R1+0x50b4], R14 ;  /* 0x0050b40e01007387 */ /* 0x001fe80000100800 */
[----:B------:R-:W0:Y:S04]  /*6e2e0*/  LDS.U8 R14, [R0+UR4+0xe188] ;  /* 0x00e18804000e7984 */ /* 0x000e280008000000 */
[----:B------:R-:W0:Y:S01]  /*6e2f0*/  LDS.U8 R0, [R0+UR4+0xe380] ;  /* 0x00e3800400007984 */ /* 0x000e220008000000 */
[----:B------:R-:W-:Y:S01]  /*6e300*/  BAR.SYNC.DEFER_BLOCKING 0x0 ;  /* 0x0000000000007b1d */ /* 0x000fe20000010000 */
[----:B-1----:R-:W-:-:S05]  /*6e310*/  LOP3.LUT R24, R23, 0x3f, RZ, 0xc0, !PT ;  /* 0x0000003f17187812 */ /* 0x002fca00078ec0ff */
[----:B0-----:R-:W-:Y:S04]  /*6e320*/  STL [R1+0x50c0], R14 ;  /* 0x0050c00e01007387 */ /* 0x001fe80000100800 */
[----:B------:R-:W-:Y:S04]  /*6e330*/  STL [R1+0x50bc], R0 ;  /* 0x0050bc0001007387 */ /* 0x000fe80000100800 */
[----:B---3--:R-:W-:Y:S04]  /*6e340*/  STS.U8 [R24+UR4], R21 ;  /* 0x0000001518007988 */ /* 0x008fe80008000004 */
        /* <DEDUP_REMOVED lines=12> */
[----:B------:R-:W-:Y:S04]  /*6e410*/  STS.U8 [R24+UR4+0xc40], R3 ;  /* 0x000c400318007988 */ /* 0x000fe80008000004 */
[----:B------:R-:W-:Y:S04]  /*6e420*/  STS.U8 [R24+UR4+0xe40], R2 ;  /* 0x000e400218007988 */ /* 0x000fe80008000004 */
[----:B------:R-:W-:Y:S04]  /*6e430*/  STS.U8 [R24+UR4+0xe00], R16 ;  /* 0x000e001018007988 */ /* 0x000fe80008000004 */
[----:B------:R-:W-:Y:S04]  /*6e440*/  STS.U8 [R24+UR4+0x1000], R18 ;  /* 0x0010001218007988 */ /* 0x000fe80008000004 */
[----:B------:R0:W-:Y:S04]  /*6e450*/  STS.U8 [R24+UR4+0x1040], R29 ;  /* 0x0010401d18007988 */ /* 0x0001e80008000004 */
[----:B------:R-:W-:Y:S04]  /*6e460*/  STS.U8 [R24+UR4+0x1240], R20 ;  /* 0x0012401418007988 */ /* 0x000fe80008000004 */
[----:B------:R1:W-:Y:S04]  /*6e470*/  STS.U8 [R24+UR4+0x1200], R22 ;  /* 0x0012001618007988 */ /* 0x0003e80008000004 */
[----:B------:R-:W-:Y:S04]  /*6e480*/  STS.U8 [R24+UR4+0x1400], R26 ;  /* 0x0014001a18007988 */ /* 0x000fe80008000004 */
[----:B------:R2:W-:Y:S04]  /*6e490*/  STS.U8 [R24+UR4+0x1440], R27 ;  /* 0x0014401b18007988 */ /* 0x0005e80008000004 */
[----:B0-----:R-:W3:Y:S04]  /*6e4a0*/  LDL.LU R29, [R1+0x23c] ;  /* 0x00023c00011d7983 */ /* 0x001ee80000300800 */
[----:B------:R-:W4:Y:S04]  /*6e4b0*/  LDL.LU R14, [R1+0xd0] ;  /* 0x0000d000010e7983 */ /* 0x000f280000300800 */
[----:B-1----:R-:W4:Y:S04]  /*6e4c0*/  LDL.LU R22, [R1+0x24c] ;  /* 0x00024c0001167983 */ /* 0x002f280000300800 */
[----:B--2---:R-:W2:Y:S04]  /*6e4d0*/  LDL.LU R27, [R1+0xc0] ;  /* 0x0000c000011b7983 */ /* 0x004ea80000300800 */
        /* <DEDUP_REMOVED lines=22> */
[----:B0-----:R-:W2:Y:S04]  /*6e640*/  LDL.LU R28, [R1+0x10] ;  /* 0x00001000011c7983 */ /* 0x001ea80000300800 */
[----:B------:R-:W2:Y:S04]  /*6e650*/  LDL.LU R18, [R1+0x30c] ;  /* 0x00030c0001127983 */ /* 0x000ea80000300800 */
[----:B------:R-:W2:Y:S04]  /*6e660*/  LDL.LU R20, [R1] ;  /* 0x0000000001147983 */ /* 0x000ea80000300800 */
[----:B---3--:R0:W-:Y:S04]  /*6e670*/  STS.U8 [R24+UR4+0x1600], R29 ;  /* 0x0016001d18007988 */ /* 0x0081e80008000004 */
[----:B----4-:R1:W-:Y:S04]  /*6e680*/  STS.U8 [R24+UR4+0x1800], R14 ;  /* 0x0018000e18007988 */ /* 0x0103e80008000004 */
[----:B------:R3:W-:Y:S04]  /*6e690*/  STS.U8 [R24+UR4+0x1840], R22 ;  /* 0x0018401618007988 */ /* 0x0007e80008000004 */
[----:B--2---:R2:W-:Y:S04]  /*6e6a0*/  STS.U8 [R24+UR4+0x1a40], R27 ;  /* 0x001a401b18007988 */ /* 0x0045e80008000004 */
[----:B------:R4:W-:Y:S04]  /*6e6b0*/  STS.U8 [R24+UR4+0x1a00], R23 ;  /* 0x001a001718007988 */ /* 0x0009e80008000004 */
[----:B0-----:R-:W4:Y:S04]  /*6e6c0*/  LDL.LU R29, [R1+0x31c] ;  /* 0x00031c00011d7983 */ /* 0x001f280000300800 */
[----:B-1----:R-:W4:Y:S04]  /*6e6d0*/  LDL.LU R14, [R1+0x6b68] ;  /* 0x006b6800010e7983 */ /* 0x002f280000300800 */
[----:B---3--:R-:W3:Y:S04]  /*6e6e0*/  LDL.LU R22, [R1+0x32c] ;  /* 0x00032c0001167983 */ /* 0x008ee80000300800 */
[----:B------:R0:W-:Y:S04]  /*6e6f0*/  STS.U8 [R24+UR4+0x1c00], R13 ;  /* 0x001c000d18007988 */ /* 0x0001e80008000004 */
[----:B--2---:R-:W2:Y:S04]  /*6e700*/  LDL.LU R27, [R1+0x33c] ;  /* 0x00033c00011b7983 */ /* 0x004ea80000300800 */
[----:B----4-:R-:W4:Y:S04]  /*6e710*/  LDL.LU R23, [R1+0x6b64] ;  /* 0x006b640001177983 */ /* 0x010f280000300800 */
[----:B------:R1:W-:Y:S04]  /*6e720*/  STS.U8 [R24+UR4+0x1c40], R9 ;  /* 0x001c400918007988 */ /* 0x0003e80008000004 */
[----:B------:R1:W-:Y:S04]  /*6e730*/  STS.U8 [R24+UR4+0x1e40], R5 ;  /* 0x001e400518007988 */ /* 0x0003e80008000004 */
[----:B------:R1:W-:Y:S04]  /*6e740*/  STS.U8 [R24+UR4+0x1e00], R16 ;  /* 0x001e001018007988 */ /* 0x0003e80008000004 */
[----:B------:R1:W-:Y:S04]  /*6e750*/  STS.U8 [R24+UR4+0x2000], R26 ;  /* 0x0020001a18007988 */ /* 0x0003e80008000004 */
[----:B0-----:R-:W4:Y:S04]  /*6e760*/  LDL.LU R13, [R1+0x6b60] ;  /* 0x006b6000010d7983 */ /* 0x001f280000300800 */
[----:B-1----:R-:W4:Y:S04]  /*6e770*/  LDL.LU R9, [R1+0x6b5c] ;  /* 0x006b5c0001097983 */ /* 0x002f280000300800 */
[----:B------:R-:W4:Y:S04]  /*6e780*/  LDL.LU R5, [R1+0x6b58] ;  /* 0x006b580001057983 */ /* 0x000f280000300800 */
[----:B------:R-:W2:Y:S04]  /*6e790*/  LDL.LU R16, [R1+0x6b54] ;  /* 0x006b540001107983 */ /* 0x000ea80000300800 */
[----:B------:R-:W3:Y:S04]  /*6e7a0*/  LDL.LU R26, [R1+0x6b50] ;  /* 0x006b5000011a7983 */ /* 0x000ee80000300800 */
        /* <DEDUP_REMOVED lines=17> */
[----:B------:R-:W-:Y:S04]  /*6e8c0*/  STS.U8 [R24+UR4+0x3040], R18 ;  /* 0x0030401218007988 */ /* 0x000fe80008000004 */
[----:B------:R-:W-:Y:S04]  /*6e8d0*/  STS.U8 [R24+UR4+0x3240], R20 ;  /* 0x0032401418007988 */ /* 0x000fe80008000004 */
[----:B------:R0:W-:Y:S04]  /*6e8e0*/  STS.U8 [R24+UR4+0x3200], R29 ;  /* 0x0032001d18007988 */ /* 0x0001e80008000004 */
[----:B0-----:R-:W4:Y:S04]  /*6e8f0*/  LDL.LU R29, [R1+0x35c] ;  /* 0x00035c00011d7983 */ /* 0x001f280000300800 */
[----:B---3--:R-:W-:Y:S04]  /*6e900*/  STS.U8 [R24+UR4+0x3400], R26 ;  /* 0x0034001a18007988 */ /* 0x008fe80008000004 */
[----:B------:R-:W-:Y:S04]  /*6e910*/  STS.U8 [R24+UR4+0x3440], R22 ;  /* 0x0034401618007988 */ /* 0x000fe80008000004 */
[----:B--2---:R0:W-:Y:S04]  /*6e920*/  STS.U8 [R24+UR4+0x3640], R16 ;  /* 0x0036401018007988 */ /* 0x0041e80008000004 */
[----:B------:R1:W-:Y:S04]  /*6e930*/  STS.U8 [R24+UR4+0x3600], R27 ;  /* 0x0036001b18007988 */ /* 0x0003e80008000004 */
[----:B0-----:R-:W2:Y:S01]  /*6e940*/  LDL.LU R16, [R1+0x37c] ;  /* 0x00037c0001107983 */ /* 0x001ea20000300800 */
[----:B-1----:R-:W0:Y:S03]  /*6e950*/  S2R R27, SR_TID.X ;  /* 0x00000000001b7919 */ /* 0x002e260000002100 */
[----:B------:R-:W3:Y:S04]  /*6e960*/  LDL.LU R26, [R1+0x390] ;  /* 0x00039000011a7983 */ /* 0x000ee80000300800 */
        /* <DEDUP_REMOVED lines=12> */
[----:B----4-:R0:W-:Y:S04]  /*6ea30*/  STS.U8 [R24+UR4+0x3800], R5 ;  /* 0x0038000518007988 */ /* 0x0101e80008000004 */
        /* <DEDUP_REMOVED lines=8> */
[----:B------:R-:W-:Y:S04]  /*6eac0*/  STS.U8 [R5+UR4+0x3840], R28 ;  /* 0x0038401c05007988 */ /* 0x000fe80008000004 */
[----:B------:R0:W-:Y:S04]  /*6ead0*/  STS.U8 [R5+UR4+0x3a40], R9 ;  /* 0x003a400905007988 */ /* 0x0001e80008000004 */
[----:B0-----:R-:W2:Y:S04]  /*6eae0*/  LDL.LU R9, [R1+0x36c] ;  /* 0x00036c0001097983 */ /* 0x001ea80000300800 */
[----:B------:R-:W4:Y:S01]  /*6eaf0*/  LDL.LU R28, [R1+0xec] ;  /* 0x0000ec00011c7983 */ /* 0x000f220000300800 */
[----:B------:R-:W-:-:S03]  /*6eb00*/  LOP3.LUT R24, R5, 0x10, RZ, 0x3c, !PT ;  /* 0x0000001005187812 */ /* 0x000fc600078e3cff */
[----:B------:R0:W-:Y:S04]  /*6eb10*/  STS.U8 [R5+UR4+0x3a00], R29 ;  /* 0x003a001d05007988 */ /* 0x0001e80008000004 */
[----:B0-----:R-:W4:Y:S04]  /*6eb20*/  LDL.LU R29, [R1+0x1a8] ;  /* 0x0001a800011d7983 */ /* 0x001f280000300800 */
[----:B------:R-:W-:Y:S04]  /*6eb30*/  STS.U8 [R5+UR4+0x3c00], R13 ;  /* 0x003c000d05007988 */ /* 0x000fe80008000004 */
[----:B--2---:R-:W-:Y:S04]  /*6eb40*/  STS.U8 [R5+UR4+0x3c40], R9 ;  /* 0x003c400905007988 */ /* 0x004fe80008000004 */
[----:B------:R-:W-:Y:S04]  /*6eb50*/  STS.U8 [R5+UR4+0x3e40], R23 ;  /* 0x003e401705007988 */ /* 0x000fe80008000004 */
[----:B------:R-:W-:Y:S04]  /*6eb60*/  STS.U8 [R5+UR4+0x3e00], R16 ;  /* 0x003e001005007988 */ /* 0x000fe80008000004 */
[----:B---3--:R-:W-:Y:S04]  /*6eb70*/  STS.U8 [R24+UR4+0x80], R26 ;  /* 0x0000801a18007988 */ /* 0x008fe80008000004 */
[----:B------:R-:W-:Y:S04]  /*6eb80*/  STS.U8 [R24+UR4+0xc0], R0 ;  /* 0x0000c00018007988 */ /* 0x000fe80008000004 */
[----:B------:R-:W-:Y:S04]  /*6eb90*/  STS.U8 [R24+UR4+0x2c0], R15 ;  /* 0x0002c00f18007988 */ /* 0x000fe80008000004 */
[----:B------:R-:W-:Y:S04]  /*6eba0*/  STS.U8 [R24+UR4+0x280], R25 ;  /* 0x0002801918007988 */ /* 0x000fe80008000004 */
[----:B------:R0:W-:Y:S04]  /*6ebb0*/  STS.U8 [R24+UR4+0x480], R3 ;  /* 0x0004800318007988 */ /* 0x0001e80008000004 */
        /* <DEDUP_REMOVED lines=9> */
[----:B----4-:R-:W-:Y:S04]  /*6ec50*/  STS.U8 [R24+UR4+0xcc0], R6 ;  /* 0x000cc00618007988 */ /* 0x010fe80008000004 */
[----:B------:R-:W-:Y:S04]  /*6ec60*/  STS.U8 [R24+UR4+0xec0], R4 ;  /* 0x000ec00418007988 */ /* 0x000fe80008000004 */
[----:B------:R-:W-:Y:S04]  /*6ec70*/  STS.U8 [R24+UR4+0xe80], R2 ;  /* 0x000e800218007988 */ /* 0x000fe80008000004 */
[----:B------:R-:W-:Y:S04]  /*6ec80*/  STS.U8 [R24+UR4+0x1080], R18 ;  /* 0x0010801218007988 */ /* 0x000fe80008000004 */
[----:B------:R0:W-:Y:S04]  /*6ec90*/  STS.U8 [R24+UR4+0x10c0], R20 ;  /* 0x0010c01418007988 */ /* 0x0001e80008000004 */
[----:B------:R-:W-:Y:S04]  /*6eca0*/  STS.U8 [R24+UR4+0x12c0], R22 ;  /* 0x0012c01618007988 */ /* 0x000fe80008000004 */
[----:B------:R-:W3:Y:S04]  /*6ecb0*/  LDL.LU R15, [R1+0x240] ;  /* 0x00024000010f7983 */ /* 0x000ee80000300800 */
[----:B------:R1:W-:Y:S04]  /*6ecc0*/  STS.U8 [R24+UR4+0x1280], R27 ;  /* 0x0012801b18007988 */ /* 0x0003e80008000004 */
[----:B------:R4:W-:Y:S04]  /*6ecd0*/  STS.U8 [R24+UR4+0x1480], R28 ;  /* 0x0014801c18007988 */ /* 0x0009e80008000004 */
[----:B0-----:R-:W3:Y:S04]  /*6ece0*/  LDL.LU R20, [R1+0xcc] ;  /* 0x0000cc0001147983 */ /* 0x001ee80000300800 */
[----:B-1----:R-:W3:Y:S04]  /*6ecf0*/  LDL.LU R27, [R1+0x250] ;  /* 0x00025000011b7983 */ /* 0x002ee80000300800 */
[----:B------:R-:W3:Y:S04]  /*6ed00*/  LDL.LU R25, [R1+0xbc] ;  /* 0x0000bc0001197983 */ /* 0x000ee80000300800 */
[----:B----4-:R-:W4:Y:S04]  /*6ed10*/  LDL.LU R28, [R1+0x260] ;  /* 0x00026000011c7983 */ /* 0x010f280000300800 */
        /* <DEDUP_REMOVED lines=25> */
[----:B------:R1:W-:Y:S04]  /*6eeb0*/  STS.U8 [R24+UR4+0x1880], R20 ;  /* 0x0018801418007988 */ /* 0x0003e80008000004 */
[----:B0-----:R-:W3:Y:S04]  /*6eec0*/  LDL.LU R15, [R1+0x6b4c] ;  /* 0x006b4c00010f7983 */ /* 0x001ee80000300800 */
[----:B------:R0:W-:Y:S04]  /*6eed0*/  STS.U8 [R24+UR4+0x18c0], R27 ;  /* 0x0018c01b18007988 */ /* 0x0001e80008000004 */
[----:B------:R0:W-:Y:S04]  /*6eee0*/  STS.U8 [R24+UR4+0x1ac0], R25 ;  /* 0x001ac01918007988 */ /* 0x0001e80008000004 */
[----:B----4-:R4:W-:Y:S04]  /*6eef0*/  STS.U8 [R24+UR4+0x1a80], R28 ;  /* 0x001a801c18007988 */ /* 0x0109e80008000004 */
[----:B------:R4:W-:Y:S04]  /*6ef00*/  STS.U8 [R24+UR4+0x1c80], R17 ;  /* 0x001c801118007988 */ /* 0x0009e80008000004 */
[----:B------:R4:W-:Y:S04]  /*6ef10*/  STS.U8 [R24+UR4+0x1cc0], R10 ;  /* 0x001cc00a18007988 */ /* 0x0009e80008000004 */
[----:B-1----:R-:W3:Y:S04]  /*6ef20*/  LDL.LU R20, [R1+0x320] ;  /* 0x0003200001147983 */ /* 0x002ee80000300800 */
[----:B0-----:R-:W3:Y:S04]  /*6ef30*/  LDL.LU R27, [R1+0x330] ;  /* 0x00033000011b7983 */ /* 0x001ee80000300800 */
[----:B------:R-:W3:Y:S04]  /*6ef40*/  LDL.LU R25, [R1+0x6b48] ;  /* 0x006b480001197983 */ /* 0x000ee80000300800 */
[----:B----4-:R-:W4:Y:S04]  /*6ef50*/  LDL.LU R28, [R1+0x340] ;  /* 0x00034000011c7983 */ /* 0x010f280000300800 */
[----:B------:R-:W4:Y:S04]  /*6ef60*/  LDL.LU R17, [R1+0x6b44] ;  /* 0x006b440001117983 */ /* 0x000f280000300800 */
[----:B------:R-:W4:Y:S04]  /*6ef70*/  LDL.LU R10, [R1+0x6b40] ;  /* 0x006b4000010a7983 */ /* 0x000f280000300800 */
[----:B------:R0:W-:Y:S04]  /*6ef80*/  STS.U8 [R24+UR4+0x1ec0], R6 ;  /* 0x001ec00618007988 */ /* 0x0001e80008000004 */
[----:B------:R1:W-:Y:S04]  /*6ef90*/  STS.U8 [R24+UR4+0x1e80], R2 ;  /* 0x001e800218007988 */ /* 0x0003e80008000004 */
[----:B------:R1:W-:Y:S04]  /*6efa0*/  STS.U8 [R24+UR4+0x2080], R22 ;  /* 0x0020801618007988 */ /* 0x0003e80008000004 */
[----:B0-----:R-:W4:Y:S04]  /*6efb0*/  LDL.LU R6, [R1+0x6b3c] ;  /* 0x006b3c0001067983 */ /* 0x001f280000300800 */
[----:B-1----:R-:W4:Y:S04]  /*6efc0*/  LDL.LU R2, [R1+0x6b38] ;  /* 0x006b380001027983 */ /* 0x002f280000300800 */
[----:B------:R-:W4:Y:S04]  /*6efd0*/  LDL.LU R22, [R1+0x6b34] ;  /* 0x006b340001167983 */ /* 0x000f280000300800 */
[----:B------:R0:W-:Y:S04]  /*6efe0*/  STS.U8 [R24+UR4+0x20c0], R29 ;  /* 0x0020c01d18007988 */ /* 0x0001e80008000004 */
[----:B------:R-:W-:Y:S04]  /*6eff0*/  STS.U8 [R24+UR4+0x22c0], R23 ;  /* 0x0022c01718007988 */ /* 0x000fe80008000004 */
[----:B------:R1:W-:Y:S04]  /*6f000*/  STS.U8 [R24+UR4+0x2280], R18 ;  /* 0x0022801218007988 */ /* 0x0003e80008000004 */
[----:B0-----:R-:W3:Y:S04]  /*6f010*/  LDL.LU R29, [R1+0x6b30] ;  /* 0x006b3000011d7983 */ /* 0x001ee80000300800 */
        /* <DEDUP_REMOVED lines=16> */
[----:B---3--:R-:W-:Y:S04]  /*6f120*/  STS.U8 [R24+UR4+0x32c0], R29 ;  /* 0x0032c01d18007988 */ /* 0x008fe80008000004 */
[----:B------:R0:W-:Y:S04]  /*6f130*/  STS.U8 [R24+UR4+0x3280], R20 ;  /* 0x0032801418007988 */ /* 0x0001e80008000004 */
[----:B----4-:R-:W-:Y:S04]  /*6f140*/  STS.U8 [R24+UR4+0x3480], R22 ;  /* 0x0034801618007988 */ /* 0x010fe80008000004 */
[----:B------:R1:W-:Y:S04]  /*6f150*/  STS.U8 [R24+UR4+0x34c0], R27 ;  /* 0x0034c01b18007988 */ /* 0x0003e80008000004 */
[----:B------:R3:W-:Y:S04]  /*6f160*/  STS.U8 [R24+UR4+0x36c0], R2 ;  /* 0x0036c00218007988 */ /* 0x0007e80008000004 */
[----:B------:R-:W-:Y:S04]  /*6f170*/  STS.U8 [R24+UR4+0x3680], R28 ;  /* 0x0036801c18007988 */ /* 0x000fe80008000004 */
[----:B------:R-:W-:Y:S04]  /*6f180*/  STS.U8 [R24+UR4+0x3880], R6 ;  /* 0x0038800618007988 */ /* 0x000fe80008000004 */
[----:B------:R4:W-:Y:S04]  /*6f190*/  STS.U8 [R24+UR4+0x38c0], R18 ;  /* 0x0038c01218007988 */ /* 0x0009e80008000004 */
[----:B0-----:R-:W2:Y:S04]  /*6f1a0*/  LDL.LU R20, [R1+0x370] ;  /* 0x0003700001147983 */ /* 0x001ea80000300800 */
[----:B-1----:R-:W2:Y:S04]  /*6f1b0*/  LDL.LU R27, [R1+0x19c] ;  /* 0x00019c00011b7983 */ /* 0x002ea80000300800 */
[----:B---3--:R-:W3:Y:S04]  /*6f1c0*/  LDL.LU R2, [R1+0x198] ;  /* 0x0001980001027983 */ /* 0x008ee80000300800 */
[----:B------:R-:W3:Y:S04]  /*6f1d0*/  LDL.LU R29, [R1+0x17c] ;  /* 0x00017c00011d7983 */ /* 0x000ee80000300800 */
[----:B------:R-:W3:Y:S01]  /*6f1e0*/  LDL.LU R23, [R1+0x178] ;  /* 0x0001780001177983 */ /* 0x000ee20000300800 */
[----:B----4-:R-:W0:Y:S03]  /*6f1f0*/  S2R R18, SR_TID.X ;  /* 0x0000000000127919 */ /* 0x010e260000002100 */
[----:B------:R-:W4:Y:S04]  /*6f200*/  LDL.LU R13, [R1+0x168] ;  /* 0x00016800010d7983 */ /* 0x000f280000300800 */
[----:B------:R-:W4:Y:S04]  /*6f210*/  LDL.LU R28, [R1+0x1e4] ;  /* 0x0001e400011c7983 */ /* 0x000f280000300800 */
        /* <DEDUP_REMOVED lines=13> */
[----:B------:R-:W4:Y:S01]  /*6f2f0*/  LDL.LU R4, [R1+0x1c4] ;  /* 0x0001c40001047983 */ /* 0x000f220000300800 */
[----:B0-----:R-:W-:-:S02]  /*6f300*/  LOP3.LUT R22, R18, 0x3f, RZ, 0xc0, !PT ;  /* 0x0000003f12167812 */ /* 0x001fc400078ec0ff */
[----:B-1----:R-:W-:Y:S01]  /*6f310*/  LOP3.LUT R10, R18, 0x3f, RZ, 0xc0, !PT ;  /* 0x0000003f120a7812 */ /* 0x002fe200078ec0ff */
[----:B--2---:R0:W-:Y:S04]  /*6f320*/  STS.U8 [R24+UR4+0x3a80], R3 ;  /* 0x003a800318007988 */ /* 0x0041e80008000004 */
[----:B------:R1:W-:Y:S04]  /*6f330*/  STS.U8 [R24+UR4+0x3c80], R17 ;  /* 0x003c801118007988 */ /* 0x0003e80008000004 */
[----:B0-----:R-:W2:Y:S04]  /*6f340*/  LDL.LU R3, [R1+0xf8] ;  /* 0x0000f80001037983 */ /* 0x001ea80000300800 */
[----:B------:R-:W2:Y:S04]  /*6f350*/  LDL.LU R18, [R1+0x1b4] ;  /* 0x0001b40001127983 */ /* 0x000ea80000300800 */
[----:B-1----:R-:W3:Y:S01]  /*6f360*/  LDL.LU R24, [R1+0x6b2c] ;  /* 0x006b2c0001187983 */ /* 0x002ee20000300800 */
[----:B------:R-:W-:-:S02]  /*6f370*/  LOP3.LUT R17, R10, 0x10, RZ, 0x3c, !PT ;  /* 0x000000100a117812 */ /* 0x000fc400078e3cff */
[----:B------:R-:W-:-:S03]  /*6f380*/  LOP3.LUT R10, R22, 0x20, RZ, 0x3c, !PT ;  /* 0x00000020160a7812 */ /* 0x000fc600078e3cff */
[----:B------:R0:W-:Y:S04]  /*6f390*/  STS.U8 [R17+UR4+0x3cc0], R20 ;  /* 0x003cc01411007988 */ /* 0x0001e80008000004 */
[----:B0-----:R-:W2:Y:S04]  /*6f3a0*/  LDL.LU R20, [R1+0xe8] ;  /* 0x0000e80001147983 */ /* 0x001ea80000300800 */
[----:B---3--:R-:W-:Y:S04]  /*6f3b0*/  STS.U8 [R17+UR4+0x3ec0], R24 ;  /* 0x003ec01811007988 */ /* 0x008fe80008000004 */
[----:B------:R-:W-:Y:S04]  /*6f3c0*/  STS.U8 [R17+UR4+0x3e80], R6 ;  /* 0x003e800611007988 */ /* 0x000fe80008000004 */
[----:B------:R0:W-:Y:S04]  /*6f3d0*/  STS.U8 [R10+UR4+0x100], R27 ;  /* 0x0001001b0a007988 */ /* 0x0001e80008000004 */
[----:B------:R-:W-:Y:S04]  /*6f3e0*/  STS.U8 [R10+UR4+0x140], R2 ;  /* 0x000140020a007988 */ /* 0x000fe80008000004 */
[----:B------:R-:W-:Y:S04]  /*6f3f0*/  STS.U8 [R10+UR4+0x340], R29 ;  /* 0x0003401d0a007988 */ /* 0x000fe80008000004 */
[----:B------:R-:W-:Y:S04]  /*6f400*/  STS.U8 [R10+UR4+0x300], R23 ;  /* 0x000300170a007988 */ /* 0x000fe80008000004 */
[----:B----4-:R-:W-:Y:S04]  /*6f410*/  STS.U8 [R10+UR4+0x500], R13 ;  /* 0x0005000d0a007988 */ /* 0x010fe80008000004 */
[----:B------:R1:W-:Y:S04]  /*6f420*/  STS.U8 [R10+UR4+0x540], R28 ;  /* 0x0005401c0a007988 */ /* 0x0003e80008000004 */
[----:B0-----:R-:W3:Y:S04]  /*6f430*/  LDL.LU R27, [R1+0x234] ;  /* 0x00023400011b7983 */ /* 0x001ee80000300800 */
[----:B-1----:R-:W4:Y:S04]  /*6f440*/  LDL.LU R28, [R1+0xd8] ;  /* 0x0000d800011c7983 */ /* 0x002f280000300800 */
[----:B------:R-:W-:Y:S04]  /*6f450*/  STS.U8 [R10+UR4+0x740], R9 ;  /* 0x000740090a007988 */ /* 0x000fe80008000004 */
[----:B------:R-:W-:Y:S04]  /*6f460*/  STS.U8 [R10+UR4+0x700], R5 ;  /* 0x000700050a007988 */ /* 0x000fe80008000004 */
[----:B------:R-:W-:Y:S04]  /*6f470*/  STS.U8 [R10+UR4+0x900], R16 ;  /* 0x000900100a007988 */ /* 0x000fe80008000004 */
[----:B------:R0:W-:Y:S04]  /*6f480*/  STS.U8 [R10+UR4+0x940], R26 ;  /* 0x0009401a0a007988 */ /* 0x0001e80008000004 */
[----:B------:R-:W4:Y:S04]  /*6f490*/  LDL.LU R29, [R1+0x244] ;  /* 0x00024400011d7983 */ /* 0x000f280000300800 */
[----:B0-----:R-:W4:Y:S04]  /*6f4a0*/  LDL.LU R26, [R1+0xc8] ;  /* 0x0000c800011a7983 */ /* 0x001f280000300800 */
[----:B------:R-:W-:Y:S04]  /*6f4b0*/  STS.U8 [R10+UR4+0xb40], R0 ;  /* 0x000b40000a007988 */ /* 0x000fe80008000004 */
[----:B------:R-:W4:Y:S04]  /*6f4c0*/  LDL.LU R23, [R1+0x254] ;  /* 0x0002540001177983 */ /* 0x000f280000300800 */
[----:B------:R0:W-:Y:S04]  /*6f4d0*/  STS.U8 [R10+UR4+0xb00], R21 ;  /* 0x000b00150a007988 */ /* 0x0001e80008000004 */
[----:B------:R-:W4:Y:S04]  /*6f4e0*/  LDL.LU R13, [R1+0xb8] ;  /* 0x0000b800010d7983 */ /* 0x000f280000300800 */
[----:B------:R1:W-:Y:S04]  /*6f4f0*/  STS.U8 [R10+UR4+0xd00], R19 ;  /* 0x000d00130a007988 */ /* 0x0003e80008000004 */
[----:B------:R1:W-:Y:S04]  /*6f500*/  STS.U8 [R10+UR4+0xd40], R12 ;  /* 0x000d400c0a007988 */ /* 0x0003e80008000004 */
[----:B------:R1:W-:Y:S04]  /*6f510*/  STS.U8 [R10+UR4+0xf40], R11 ;  /* 0x000f400b0a007988 */ /* 0x0003e80008000004 */
[----:B------:R1:W-:Y:S04]  /*6f520*/  STS.U8 [R10+UR4+0xf00], R8 ;  /* 0x000f00080a007988 */ /* 0x0003e80008000004 */
[----:B0-----:R-:W4:Y:S04]  /*6f530*/  LDL.LU R21, [R1+0x264] ;  /* 0x0002640001157983 */ /* 0x001f280000300800 */
[----:B------:R-:W4:Y:S04]  /*6f540*/  LDL.LU R16, [R1+0xa8] ;  /* 0x0000a80001107983 */ /* 0x000f280000300800 */
[----:B-1----:R-:W4:Y:S04]  /*6f550*/  LDL.LU R19, [R1+0x274] ;  /* 0x0002740001137983 */ /* 0x002f280000300800 */
[----:B------:R-:W4:Y:S04]  /*6f560*/  LDL.LU R12, [R1+0x98] ;  /* 0x00009800010c7983 */ /* 0x000f280000300800 */
[----:B------:R-:W4:Y:S04]  /*6f570*/  LDL.LU R5, [R1+0x284] ;  /* 0x0002840001057983 */ /* 0x000f280000300800 */
[----:B------:R-:W4:Y:S04]  /*6f580*/  LDL.LU R11, [R1+0x88] ;  /* 0x00008800010b7983 */ /* 0x000f280000300800 */
[----:B------:R0:W-:Y:S04]  /*6f590*/  STS.U8 [R10+UR4+0x1100], R7 ;  /* 0x001100070a007988 */ /* 0x0001e80008000004 */
[----:B------:R-:W4:Y:S04]  /*6f5a0*/  LDL.LU R8, [R1+0x294] ;  /* 0x0002940001087983 */ /* 0x000f280000300800 */
[----:B------:R1:W-:Y:S04]  /*6f5b0*/  STS.U8 [R10+UR4+0x1140], R4 ;  /* 0x001140040a007988 */ /* 0x0003e80008000004 */
[----:B--2---:R2:W-:Y:S04]  /*6f5c0*/  STS.U8 [R10+UR4+0x1340], R3 ;  /* 0x001340030a007988 */ /* 0x0045e80008000004 */
[----:B------:R2:W-:Y:S04]  /*6f5d0*/  STS.U8 [R10+UR4+0x1300], R18 ;  /* 0x001300120a007988 */ /* 0x0005e80008000004 */
[----:B0-----:R-:W4:Y:S04]  /*6f5e0*/  LDL.LU R7, [R1+0x78] ;  /* 0x0000780001077983 */ /* 0x001f280000300800 */
[----:B-1----:R-:W4:Y:S04]  /*6f5f0*/  LDL.LU R4, [R1+0x2a4] ;  /* 0x0002a40001047983 */ /* 0x002f280000300800 */
[----:B------:R-:W4:Y:S04]  /*6f600*/  LDL.LU R0, [R1+0x68] ;  /* 0x0000680001007983 */ /* 0x000f280000300800 */
[----:B--2---:R-:W2:Y:S04]  /*6f610*/  LDL.LU R3, [R1+0x2b4] ;  /* 0x0002b40001037983 */ /* 0x004ea80000300800 */
[----:B------:R-:W2:Y:S04]  /*6f620*/  LDL.LU R18, [R1+0x58] ;  /* 0x0000580001127983 */ /* 0x000ea80000300800 */
[----:B------:R0:W-:Y:S04]  /*6f630*/  STS.U8 [R10+UR4+0x1500], R20 ;  /* 0x001500140a007988 */ /* 0x0001e80008000004 */
[----:B0-----:R-:W2:Y:S04]  /*6f640*/  LDL.LU R20, [R1+0x2c4] ;  /* 0x0002c40001147983 */ /* 0x001ea80000300800 */
[----:B---3--:R0:W-:Y:S04]  /*6f650*/  STS.U8 [R10+UR4+0x1540], R27 ;  /* 0x0015401b0a007988 */ /* 0x0081e80008000004 */
[----:B----4-:R1:W-:Y:S04]  /*6f660*/  STS.U8 [R10+UR4+0x1740], R28 ;  /* 0x0017401c0a007988 */ /* 0x0103e80008000004 */
[----:B0-----:R-:W3:Y:S04]  /*6f670*/  LDL.LU R27, [R1+0x48] ;  /* 0x00004800011b7983 */ /* 0x001ee80000300800 */
[----:B-1----:R-:W4:Y:S04]  /*6f680*/  LDL.LU R28, [R1+0x2d4] ;  /* 0x0002d400011c7983 */ /* 0x002f280000300800 */
        /* <DEDUP_REMOVED lines=31> */
[----:B--2---:R-:W2:Y:S04]  /*6f880*/  LDL.LU R4, [R1+0x6b10] ;  /* 0x006b100001047983 */ /* 0x004ea80000300800 */
[----:B------:R-:W2:Y:S04]  /*6f890*/  LDL.LU R0, [R1+0x354] ;  /* 0x0003540001007983 */ /* 0x000ea80000300800 */
[----:B------:R0:W-:Y:S04]  /*6f8a0*/  STS.U8 [R10+UR4+0x2540], R3 ;  /* 0x002540030a007988 */ /* 0x0001e80008000004 */
[----:B------:R1:W-:Y:S04]  /*6f8b0*/  STS.U8 [R10+UR4+0x2740], R18 ;  /* 0x002740120a007988 */ /* 0x0003e80008000004 */
[----:B0-----:R-:W2:Y:S04]  /*6f8c0*/  LDL.LU R3, [R1+0x6b0c] ;  /* 0x006b0c0001037983 */ /* 0x001ea80000300800 */
[----:B-1----:R-:W2:Y:S04]  /*6f8d0*/  LDL.LU R18, [R1+0x6b08] ;  /* 0x006b080001127983 */ /* 0x002ea80000300800 */
[----:B------:R0:W-:Y:S04]  /*6f8e0*/  STS.U8 [R10+UR4+0x2700], R20 ;  /* 0x002700140a007988 */ /* 0x0001e80008000004 */
[----:B0-----:R-:W2:Y:S04]  /*6f8f0*/  LDL.LU R20, [R1+0x6b04] ;  /* 0x006b040001147983 */ /* 0x001ea80000300800 */
[----:B---3--:R0:W-:Y:S04]  /*6f900*/  STS.U8 [R10+UR4+0x2900], R27 ;  /* 0x0029001b0a007988 */ /* 0x0081e80008000004 */
[----:B----4-:R1:W-:Y:S04]  /*6f910*/  STS.U8 [R10+UR4+0x2940], R28 ;  /* 0x0029401c0a007988 */ /* 0x0103e80008000004 */
[----:B0-----:R-:W3:Y:S04]  /*6f920*/  LDL.LU R27, [R1+0x6b00] ;  /* 0x006b0000011b7983 */ /* 0x001ee80000300800 */
[----:B-1----:R-:W4:Y:S04]  /*6f930*/  LDL.LU R28, [R1+0x6afc] ;  /* 0x006afc00011c7983 */ /* 0x002f280000300800 */
[----:B------:R0:W-:Y:S04]  /*6f940*/  STS.U8 [R10+UR4+0x2b40], R9 ;  /* 0x002b40090a007988 */ /* 0x0001e80008000004 */
[----:B0-----:R-:W3:Y:S04]  /*6f950*/  LDL.LU R9, [R1+0x364] ;  /* 0x0003640001097983 */ /* 0x001ee80000300800 */
[----:B------:R-:W-:Y:S04]  /*6f960*/  STS.U8 [R10+UR4+0x2b00], R24 ;  /* 0x002b00180a007988 */ /* 0x000fe80008000004 */
[----:B------:R0:W-:Y:S04]  /*6f970*/  STS.U8 [R10+UR4+0x2d00], R17 ;  /* 0x002d00110a007988 */ /* 0x0001e80008000004 */
[----:B------:R-:W-:Y:S04]  /*6f980*/  STS.U8 [R10+UR4+0x2d40], R6 ;  /* 0x002d40060a007988 */ /* 0x000fe80008000004 */
[----:B------:R-:W-:Y:S04]  /*6f990*/  STS.U8 [R10+UR4+0x2f40], R2 ;  /* 0x002f40020a007988 */ /* 0x000fe80008000004 */
[----:B------:R-:W-:Y:S04]  /*6f9a0*/  STS.U8 [R10+UR4+0x2f00], R29 ;  /* 0x002f001d0a007988 */ /* 0x000fe80008000004 */
[----:B------:R1:W-:Y:S04]  /*6f9b0*/  STS.U8 [R10+UR4+0x3100], R26 ;  /* 0x0031001a0a007988 */ /* 0x0003e80008000004 */
[----:B0-----:R-:W3:Y:S04]  /*6f9c0*/  LDL.LU R17, [R1+0x374] ;  /* 0x0003740001117983 */ /* 0x001ee80000300800 */
[----:B-1----:R-:W3:Y:S04]  /*6f9d0*/  LDL.LU R26, [R1+0x384] ;  /* 0x00038400011a7983 */ /* 0x002ee80000300800 */
[----:B------:R-:W-:Y:S04]  /*6f9e0*/  STS.U8 [R10+UR4+0x3140], R23 ;  /* 0x003140170a007988 */ /* 0x000fe80008000004 */
[----:B------:R-:W3:Y:S04]  /*6f9f0*/  LDL.LU R6, [R1+0x194] ;  /* 0x0001940001067983 */ /* 0x000ee80000300800 */
[----:B------:R-:W3:Y:S04]  /*6fa00*/  LDL.LU R2, [R1+0x164] ;  /* 0x0001640001027983 */ /* 0x000ee80000300800 */
[----:B----4-:R-:W-:Y:S04]  /*6fa10*/  STS.U8 [R10+UR4+0x3340], R28 ;  /* 0x0033401c0a007988 */ /* 0x010fe80008000004 */
[----:B------:R-:W-:Y:S04]  /*6fa20*/  STS.U8 [R10+UR4+0x3300], R13 ;  /* 0x0033000d0a007988 */ /* 0x000fe80008000004 */
[----:B--2---:R-:W-:Y:S04]  /*6fa30*/  STS.U8 [R10+UR4+0x3500], R20 ;  /* 0x003500140a007988 */ /* 0x004fe80008000004 */
[----:B------:R0:W-:Y:S04]  /*6fa40*/  STS.U8 [R10+UR4+0x3540], R16 ;  /* 0x003540100a007988 */ /* 0x0001e80008000004 */
[----:B------:R1:W-:Y:S04]  /*6fa50*/  STS.U8 [R10+UR4+0x3740], R3 ;  /* 0x003740030a007988 */ /* 0x0003e80008000004 */
[----:B------:R-:W-:Y:S04]  /*6fa60*/  STS.U8 [R10+UR4+0x3700], R5 ;  /* 0x003700050a007988 */ /* 0x000fe80008000004 */
[----:B------:R2:W-:Y:S04]  /*6fa70*/  STS.U8 [R10+UR4+0x3900], R7 ;  /* 0x003900070a007988 */ /* 0x0005e80008000004 */
[----:B------:R4:W-:Y:S04]  /*6fa80*/  STS.U8 [R10+UR4+0x3940], R0 ;  /* 0x003940000a007988 */ /* 0x0009e80008000004 */
[----:B0-----:R-:W3:Y:S04]  /*6fa90*/  LDL.LU R16, [R1+0x1e0] ;  /* 0x0001e00001107983 */ /* 0x001ee80000300800 */
[----:B------:R-:W3:Y:S04]  /*6faa0*/  LDL.LU R29, [R1+0x154] ;  /* 0x00015400011d7983 */ /* 0x000ee80000300800 */
[----:B-1----:R-:W3:Y:S04]  /*6fab0*/  LDL.LU R3, [R1+0x1f4] ;  /* 0x0001f40001037983 */ /* 0x002ee80000300800 */
[----:B------:R-:W3:Y:S04]  /*6fac0*/  LDL.LU R23, [R1+0x144] ;  /* 0x0001440001177983 */ /* 0x000ee80000300800 */
[----:B--2---:R-:W2:Y:S04]  /*6fad0*/  LDL.LU R7, [R1+0x1d4] ;  /* 0x0001d40001077983 */ /* 0x004ea80000300800 */
[----:B----4-:R-:W4:Y:S04]  /*6fae0*/  LDL.LU R0, [R1+0x204] ;  /* 0x0002040001007983 */ /* 0x010f280000300800 */
[----:B------:R-:W4:Y:S04]  /*6faf0*/  LDL.LU R20, [R1+0x134] ;  /* 0x0001340001147983 */ /* 0x000f280000300800 */
[----:B------:R-:W4:Y:S04]  /*6fb00*/  LDL.LU R13, [R1+0x214] ;  /* 0x00021400010d7983 */ /* 0x000f280000300800 */
[----:B------:R-:W4:Y:S04]  /*6fb10*/  LDL.LU R5, [R1+0x124] ;  /* 0x0001240001057983 */ /* 0x000f280000300800 */
[----:B------:R0:W-:Y:S04]  /*6fb20*/  STS.U8 [R10+UR4+0x3b40], R11 ;  /* 0x003b400b0a007988 */ /* 0x0001e80008000004 */
[----:B---3--:R1:W-:Y:S04]  /*6fb30*/  STS.U8 [R10+UR4+0x3b00], R9 ;  /* 0x003b00090a007988 */ /* 0x0083e80008000004 */
[----:B------:R3:W-:Y:S04]  /*6fb40*/  STS.U8 [R10+UR4+0x3d00], R19 ;  /* 0x003d00130a007988 */ /* 0x0007e80008000004 */
[----:B0-----:R-:W2:Y:S04]  /*6fb50*/  LDL.LU R11, [R1+0x174] ;  /* 0x00017400010b7983 */ /* 0x001ea80000300800 */
[----:B------:R-:W4:Y:S04]  /*6fb60*/  LDL.LU R28, [R1+0x224] ;  /* 0x00022400011c7983 */ /* 0x000f280000300800 */
[----:B-1----:R-:W4:Y:S04]  /*6fb70*/  LDL.LU R9, [R1+0x114] ;  /* 0x0001140001097983 */ /* 0x002f280000300800 */
[----:B---3--:R-:W3:Y:S04]  /*6fb80*/  LDL.LU R19, [R1+0x190] ;  /* 0x0001900001137983 */ /* 0x008ee80000300800 */
[----:B------:R0:W-:Y:S04]  /*6fb90*/  STS.U8 [R10+UR4+0x3d40], R17 ;  /* 0x003d40110a007988 */ /* 0x0001e80008000004 */
[----:B------:R-:W-:Y:S04]  /*6fba0*/  STS.U8 [R10+UR4+0x3f40], R25 ;  /* 0x003f40190a007988 */ /* 0x000fe80008000004 */
[----:B------:R-:W4:Y:S04]  /*6fbb0*/  LDL.LU R24, [R1+0x1d0] ;  /* 0x0001d00001187983 */ /* 0x000f280000300800 */
[----:B------:R1:W-:Y:S04]  /*6fbc0*/  STS.U8 [R10+UR4+0x3f00], R26 ;  /* 0x003f001a0a007988 */ /* 0x0003e80008000004 */
[----:B0-----:R-:W4:Y:S04]  /*6fbd0*/  LDL.LU R17, [R1+0x104] ;  /* 0x0001040001117983 */ /* 0x001f280000300800 */
[----:B-1----:R-:W4:Y:S04]  /*6fbe0*/  LDL.LU R10, [R1+0x1c0] ;  /* 0x0001c000010a7983 */ /* 0x002f280000300800 */
[----:B------:R-:W4:Y:S01]  /*6fbf0*/  LDL.LU R26, [R1+0xf4] ;  /* 0x0000f400011a7983 */ /* 0x000f220000300800 */
[----:B------:R-:W-:-:S05]  /*6fc00*/  LOP3.LUT R22, R22, 0x30, RZ, 0x3c, !PT ;  /* 0x0000003016167812 */ /* 0x000fca00078e3cff */
[----:B------:R0:W-:Y:S04]  /*6fc10*/  STS.U8 [R22+UR4+0x180], R6 ;  /* 0x0001800616007988 */ /* 0x0001e80008000004 */
[----:B0-----:R-:W4:Y:S04]  /*6fc20*/  LDL.LU R6, [R1+0x1b0] ;  /* 0x0001b00001067983 */ /* 0x001f280000300800 */
[----:B---3--:R-:W-:Y:S04]  /*6fc30*/  STS.U8 [R22+UR4+0x1c0], R19 ;  /* 0x0001c01316007988 */ /* 0x008fe80008000004 */
[----:B--2---:R-:W-:Y:S04]  /*6fc40*/  STS.U8 [R22+UR4+0x3c0], R11 ;  /* 0x0003c00b16007988 */ /* 0x004fe80008000004 */
[----:B------:R-:W-:Y:S04]  /*6fc50*/  STS.U8 [R22+UR4+0x380], R7 ;  /* 0x0003800716007988 */ /* 0x000fe80008000004 */
[----:B------:R0:W-:Y:S04]  /*6fc60*/  STS.U8 [R22+UR4+0x580], R2 ;  /* 0x0005800216007988 */ /* 0x0001e80008000004 */
[----:B------:R1:W-:Y:S04]  /*6fc70*/  STS.U8 [R22+UR4+0x5c0], R16 ;  /* 0x0005c01016007988 */ /* 0x0003e80008000004 */
[----:B0-----:R-:W2:Y:S04]  /*6fc80*/  LDL.LU R2, [R1+0xe4] ;  /* 0x0000e40001027983 */ /* 0x001ea80000300800 */
[----:B-1----:R-:W3:Y:S04]  /*6fc90*/  LDL.LU R16, [R1+0x238] ;  /* 0x0002380001107983 */ /* 0x002ee80000300800 */
[----:B------:R0:W-:Y:S04]  /*6fca0*/  STS.U8 [R22+UR4+0x7c0], R29 ;  /* 0x0007c01d16007988 */ /* 0x0001e80008000004 */
[----:B------:R-:W-:Y:S04]  /*6fcb0*/  STS.U8 [R22+UR4+0x780], R3 ;  /* 0x0007800316007988 */ /* 0x000fe80008000004 */
[----:B------:R1:W-:Y:S04]  /*6fcc0*/  STS.U8 [R22+UR4+0x980], R23 ;  /* 0x0009801716007988 */ /* 0x0003e80008000004 */
[----:B----4-:R4:W-:Y:S04]  /*6fcd0*/  STS.U8 [R22+UR4+0x9c0], R0 ;  /* 0x0009c00016007988 */ /* 0x0109e80008000004 */
[----:B0-----:R-:W3:Y:S04]  /*6fce0*/  LDL.LU R29, [R1+0xd4] ;  /* 0x0000d400011d7983 */ /* 0x001ee80000300800 */
[----:B-1----:R-:W3:Y:S04]  /*6fcf0*/  LDL.LU R23, [R1+0x248] ;  /* 0x0002480001177983 */ /* 0x002ee80000300800 */
[----:B----4-:R-:W4:Y:S04]  /*6fd00*/  LDL.LU R0, [R1+0xc4] ;  /* 0x0000c40001007983 */ /* 0x010f280000300800 */
[----:B------:R-:W-:Y:S04]  /*6fd10*/  STS.U8 [R22+UR4+0xbc0], R20 ;  /* 0x000bc01416007988 */ /* 0x000fe80008000004 */
[----:B------:R0:W-:Y:S04]  /*6fd20*/  STS.U8 [R22+UR4+0xb80], R13 ;  /* 0x000b800d16007988 */ /* 0x0001e80008000004 */
[----:B------:R1:W-:Y:S04]  /*6fd30*/  STS.U8 [R22+UR4+0xd80], R5 ;  /* 0x000d800516007988 */ /* 0x0003e80008000004 */
[----:B------:R1:W-:Y:S04]  /*6fd40*/  STS.U8 [R22+UR4+0xdc0], R28 ;  /* 0x000dc01c16007988 */ /* 0x0003e80008000004 */
[----:B------:R1:W-:Y:S04]  /*6fd50*/  STS.U8 [R22+UR4+0xfc0], R9 ;  /* 0x000fc00916007988 */ /* 0x0003e80008000004 */
[----:B------:R-:W-:Y:S04]  /*6fd60*/  STS.U8 [R22+UR4+0xf80], R24 ;  /* 0x000f801816007988 */ /* 0x000fe80008000004 */
[----:B------:R-:W-:Y:S04]  /*6fd70*/  STS.U8 [R22+UR4+0x1180], R17 ;  /* 0x0011801116007988 */ /* 0x000fe80008000004 */
[----:B0-----:R-:W4:Y:S04]  /*6fd80*/  LDL.LU R13, [R1+0x258] ;  /* 0x00025800010d7983 */ /* 0x001f280000300800 */
[----:B-1----:R-:W4:Y:S04]  /*6fd90*/  LDL.LU R5, [R1+0xb4] ;  /* 0x0000b40001057983 */ /* 0x002f280000300800 */
[----:B------:R-:W4:Y:S04]  /*6fda0*/  LDL.LU R3, [R1+0x268] ;  /* 0x0002680001037983 */ /* 0x000f280000300800 */
[----:B------:R-:W4:Y:S04]  /*6fdb0*/  LDL.LU R20, [R1+0xa4] ;  /* 0x0000a40001147983 */ /* 0x000f280000300800 */
[----:B------:R-:W4:Y:S04]  /*6fdc0*/  LDL.LU R28, [R1+0x278] ;  /* 0x00027800011c7983 */ /* 0x000f280000300800 */
[----:B------:R-:W4:Y:S04]  /*6fdd0*/  LDL.LU R9, [R1+0x94] ;  /* 0x0000940001097983 */ /* 0x000f280000300800 */
[----:B------:R-:W-:Y:S04]  /*6fde0*/  STS.U8 [R22+UR4+0x11c0], R10 ;  /* 0x0011c00a16007988 */ /* 0x000fe80008000004 */
[----:B------:R0:W-:Y:S04]  /*6fdf0*/  STS.U8 [R22+UR4+0x13c0], R26 ;  /* 0x0013c01a16007988 */ /* 0x0001e80008000004 */
[----:B0-----:R-:W4:Y:S04]  /*6fe00*/  LDL.LU R26, [R1+0x288] ;  /* 0x00028800011a7983 */ /* 0x001f280000300800 */
[----:B------:R-:W4:Y:S04]  /*6fe10*/  LDL.LU R19, [R1+0x84] ;  /* 0x0000840001137983 */ /* 0x000f280000300800 */
[----:B------:R-:W4:Y:S04]  /*6fe20*/  LDL.LU R11, [R1+0x298] ;  /* 0x00029800010b7983 */ /* 0x000f280000300800 */
[----:B------:R-:W4:Y:S04]  /*6fe30*/  LDL.LU R7, [R1+0x74] ;  /* 0x0000740001077983 */ /* 0x000f280000300800 */
[----:B------:R-:W4:Y:S04]  /*6fe40*/  LDL.LU R24, [R1+0x2a8] ;  /* 0x0002a80001187983 */ /* 0x000f280000300800 */
[----:B------:R-:W-:Y:S04]  /*6fe50*/  STS.U8 [R22+UR4+0x1380], R6 ;  /* 0x0013800616007988 */ /* 0x000fe80008000004 */
[----:B------:R-:W4:Y:S04]  /*6fe60*/  LDL.LU R17, [R1+0x64] ;  /* 0x0000640001117983 */ /* 0x000f280000300800 */
[----:B--2---:R-:W-:Y:S04]  /*6fe70*/  STS.U8 [R22+UR4+0x1580], R2 ;  /* 0x0015800216007988 */ /* 0x004fe80008000004 */
[----:B---3--:R0:W-:Y:S04]  /*6fe80*/  STS.U8 [R22+UR4+0x15c0], R16 ;  /* 0x0015c01016007988 */ /* 0x0081e80008000004 */
[----:B0-----:R-:W2:Y:S04]  /*6fe90*/  LDL.LU R16, [R1+0x2b8] ;  /* 0x0002b80001107983 */ /* 0x001ea80000300800 */
[----:B------:R-:W3:Y:S04]  /*6fea0*/  LDL.LU R10, [R1+0x54] ;  /* 0x00005400010a7983 */ /* 0x000ee80000300800 */
[----:B------:R-:W3:Y:S04]  /*6feb0*/  LDL.LU R6, [R1+0x2c8] ;  /* 0x0002c80001067983 */ /* 0x000ee80000300800 */
[----:B------:R0:W-:Y:S04]  /*6fec0*/  STS.U8 [R22+UR4+0x17c0], R29 ;  /* 0x0017c01d16007988 */ /* 0x0001e80008000004 */
[----:B------:R-:W3:Y:S04]  /*6fed0*/  LDL.LU R2, [R1+0x44] ;  /* 0x0000440001027983 */ /* 0x000ee80000300800 */
[----:B------:R1:W-:Y:S04]  /*6fee0*/  STS.U8 [R22+UR4+0x1780], R23 ;  /* 0x0017801716007988 */ /* 0x0003e80008000004 */
[----:B----4-:R4:W-:Y:S04]  /*6fef0*/  STS.U8 [R22+UR4+0x1980], R0 ;  /* 0x0019800016007988 */ /* 0x0109e80008000004 */
[----:B0-----:R-:W3:Y:S04]  /*6ff00*/  LDL.LU R29, [R1+0x2d8] ;  /* 0x0002d800011d7983 */ /* 0x001ee80000300800 */
[----:B-1----:R-:W3:Y:S04]  /*6ff10*/  LDL.LU R23, [R1+0x34] ;  /* 0x0000340001177983 */ /* 0x002ee80000300800 */
[----:B----4-:R-:W4:Y:S04]  /*6ff20*/  LDL.LU R0, [R1+0x2e8] ;  /* 0x0002e80001007983 */ /* 0x010f280000300800 */
        /* <DEDUP_REMOVED lines=13> */
[----:B0-----:R-:W4:Y:S04]  /*70000*/  LDL.LU R26, [R1+0x328] ;  /* 0x00032800011a7983 */ /* 0x001f280000300800 */
[----:B------:R-:W-:Y:S04]  /*70010*/  STS.U8 [R22+UR4+0x2180], R19 ;  /* 0x0021801316007988 */ /* 0x000fe80008000004 */
[----:B------:R-:W-:Y:S04]  /*70020*/  STS.U8 [R22+UR4+0x21c0], R11 ;  /* 0x0021c00b16007988 */ /* 0x000fe80008000004 */
[----:B------:R-:W-:Y:S04]  /*70030*/  STS.U8 [R22+UR4+0x23c0], R7 ;  /* 0x0023c00716007988 */ /* 0x000fe80008000004 */
[----:B------:R0:W-:Y:S04]  /*70040*/  STS.U8 [R22+UR4+0x2380], R24 ;  /* 0x0023801816007988 */ /* 0x0001e80008000004 */
[----:B------:R1:W-:Y:S04]  /*70050*/  STS.U8 [R22+UR4+0x2580], R17 ;  /* 0x0025801116007988 */ /* 0x0003e80008000004 */
[----:B0-----:R-:W4:Y:S04]  /*70060*/  LDL.LU R24, [R1+0x338] ;  /* 0x0003380001187983 */ /* 0x001f280000300800 */
[----:B-1----:R-:W4:Y:S04]  /*70070*/  LDL.LU R17, [R1+0x348] ;  /* 0x0003480001117983 */ /* 0x002f280000300800 */
[----:B--2---:R0:W-:Y:S04]  /*70080*/  STS.U8 [R22+UR4+0x25c0], R16 ;  /* 0x0025c01016007988 */ /* 0x0041e80008000004 */
[----:B0-----:R-:W2:Y:S04]  /*70090*/  LDL.LU R16, [R1+0x358] ;  /* 0x0003580001107983 */ /* 0x001ea80000300800 */
[----:B---3--:R0:W-:Y:S04]  /*700a0*/  STS.U8 [R22+UR4+0x27c0], R10 ;  /* 0x0027c00a16007988 */ /* 0x0081e80008000004 */
[----:B------:R1:W-:Y:S04]  /*700b0*/  STS.U8 [R22+UR4+0x2780], R6 ;  /* 0x0027800616007988 */ /* 0x0003e80008000004 */
[----:B------:R3:W-:Y:S04]  /*700c0*/  STS.U8 [R22+UR4+0x2980], R2 ;  /* 0x0029800216007988 */ /* 0x0007e80008000004 */
[----:B------:R-:W-:Y:S04]  /*700d0*/  STS.U8 [R22+UR4+0x29c0], R29 ;  /* 0x0029c01d16007988 */ /* 0x000fe80008000004 */
[----:B------:R-:W-:Y:S04]  /*700e0*/  STS.U8 [R22+UR4+0x2bc0], R23 ;  /* 0x002bc01716007988 */ /* 0x000fe80008000004 */
[----:B----4-:R4:W-:Y:S04]  /*700f0*/  STS.U8 [R22+UR4+0x2b80], R0 ;  /* 0x002b800016007988 */ /* 0x0109e80008000004 */
[----:B0-----:R-:W2:Y:S04]  /*70100*/  LDL.LU R10, [R1+0x368] ;  /* 0x00036800010a7983 */ /* 0x001ea80000300800 */
[----:B-1----:R-:W2:Y:S04]  /*70110*/  LDL.LU R6, [R1+0x378] ;  /* 0x0003780001067983 */ /* 0x002ea80000300800 */
[----:B---3--:R-:W3:Y:S04]  /*70120*/  LDL.LU R2, [R1+0x1a4] ;  /* 0x0001a40001027983 */ /* 0x008ee80000300800 */
[----:B----4-:R-:W4:Y:S04]  /*70130*/  LDL.LU R0, [R1+0x388] ;  /* 0x0003880001007983 */ /* 0x010f280000300800 */
[----:B------:R-:W-:Y:S04]  /*70140*/  STS.U8 [R22+UR4+0x2d80], R13 ;  /* 0x002d800d16007988 */ /* 0x000fe80008000004 */
[----:B------:R0:W-:Y:S04]  /*70150*/  STS.U8 [R22+UR4+0x2dc0], R5 ;  /* 0x002dc00516007988 */ /* 0x0001e80008000004 */
[----:B------:R-:W-:Y:S04]  /*70160*/  STS.U8 [R22+UR4+0x2fc0], R3 ;  /* 0x002fc00316007988 */ /* 0x000fe80008000004 */
[----:B------:R-:W4:Y:S04]  /*70170*/  LDL.LU R29, [R1+0x39c] ;  /* 0x00039c00011d7983 */ /* 0x000f280000300800 */
[----:B------:R-:W-:Y:S04]  /*70180*/  STS.U8 [R22+UR4+0x2f80], R20 ;  /* 0x002f801416007988 */ /* 0x000fe80008000004 */
[----:B------:R-:W-:Y:S04]  /*70190*/  STS.U8 [R22+UR4+0x3180], R28 ;  /* 0x0031801c16007988 */ /* 0x000fe80008000004 */
[----:B------:R1:W-:Y:S04]  /*701a0*/  STS.U8 [R22+UR4+0x31c0], R9 ;  /* 0x0031c00916007988 */ /* 0x0003e80008000004 */
[----:B------:R-:W-:Y:S04]  /*701b0*/  STS.U8 [R22+UR4+0x33c0], R27 ;  /* 0x0033c01b16007988 */ /* 0x000fe80008000004 */
[----:B0-----:R-:W4:Y:S04]  /*701c0*/  LDL.LU R5, [R1+0x398] ;  /* 0x0003980001057983 */ /* 0x001f280000300800 */
[----:B------:R-:W4:Y:S04]  /*701d0*/  LDL.LU R23, [R1+0x3a4] ;  /* 0x0003a40001177983 */ /* 0x000f280000300800 */
[----:B------:R-:W4:Y:S04]  /*701e0*/  LDL.LU R13, [R1+0x3a0] ;  /* 0x0003a000010d7983 */ /* 0x000f280000300800 */
[----:B------:R0:W-:Y:S04]  /*701f0*/  STS.U8 [R22+UR4+0x3380], R26 ;  /* 0x0033801a16007988 */ /* 0x0001e80008000004 */
[----:B-1----:R-:W4:Y:S04]  /*70200*/  LDL.LU R9, [R1+0x3ac] ;  /* 0x0003ac0001097983 */ /* 0x002f280000300800 */
[----:B0-----:R-:W4:Y:S04]  /*70210*/  LDL.LU R26, [R1+0x3a8] ;  /* 0x0003a800011a7983 */ /* 0x001f280000300800 */
[----:B------:R-:W-:Y:S04]  /*70220*/  STS.U8 [R22+UR4+0x3580], R18 ;  /* 0x0035801216007988 */ /* 0x000fe80008000004 */
[----:B------:R-:W-:Y:S04]  /*70230*/  STS.U8 [R22+UR4+0x35c0], R24 ;  /* 0x0035c01816007988 */ /* 0x000fe80008000004 */
[----:B------:R0:W-:Y:S04]  /*70240*/  STS.U8 [R22+UR4+0x37c0], R4 ;  /* 0x0037c00416007988 */ /* 0x0001e80008000004 */
[----:B------:R-:W-:Y:S04]  /*70250*/  STS.U8 [R22+UR4+0x3780], R17 ;  /* 0x0037801116007988 */ /* 0x000fe80008000004 */
[----:B------:R-:W-:Y:S01]  /*70260*/  STS.U8 [R22+UR4+0x3980], R8 ;  /* 0x0039800816007988 */ /* 0x000fe20008000004 */
[----:B0-----:R-:W-:-:S03]  /*70270*/  IMAD R4, R14, 0x100, R15 ;  /* 0x000001000e047824 */ /* 0x001fc600078e020f */
[----:B--2---:R0:W-:Y:S02]  /*70280*/  STS.U8 [R22+UR4+0x39c0], R16 ;  /* 0x0039c01016007988 */ /* 0x0041e40008000004 */
[----:B0-----:R-:W0:Y:S02]  /*70290*/  S2R R16, SR_TID.X ;  /* 0x0000000000107919 */ /* 0x001e240000002100 */
[----:B------:R-:W-:Y:S04]  /*702a0*/  STS.U8 [R22+UR4+0x3bc0], R12 ;  /* 0x003bc00c16007988 */ /* 0x000fe80008000004 */
[----:B------:R-:W-:Y:S04]  /*702b0*/  STS.U8 [R22+UR4+0x3b80], R10 ;  /* 0x003b800a16007988 */ /* 0x000fe80008000004 */
[----:B------:R-:W-:Y:S04]  /*702c0*/  STS.U8 [R22+UR4+0x3d80], R21 ;  /* 0x003d801516007988 */ /* 0x000fe80008000004 */
[----:B------:R1:W-:Y:S04]  /*702d0*/  STS.U8 [R22+UR4+0x3dc0], R6 ;  /* 0x003dc00616007988 */ /* 0x0003e80008000004 */
[----:B---3--:R-:W-:Y:S04]  /*702e0*/  STS.U8 [R22+UR4+0x3fc0], R2 ;  /* 0x003fc00216007988 */ /* 0x008fe80008000004 */
[----:B----4-:R-:W-:Y:S01]  /*702f0*/  STS.U8 [R22+UR4+0x3f80], R0 ;  /* 0x003f800016007988 */ /* 0x010fe20008000004 */
[----:B------:R-:W-:Y:S01]  /*70300*/  BAR.SYNC.DEFER_BLOCKING 0x0 ;  /* 0x0000000000007b1d */ /* 0x000fe20000010000 */
[C---:B0-----:R-:W-:Y:S01]  /*70310*/  IMAD.SHL.U32 R17, R16.reuse, 0x2, RZ ;  /* 0x0000000210117824 */ /* 0x041fe200078e00ff */
[----:B------:R-:W-:-:S05]  /*70320*/  LOP3.LUT R16, R16, 0x7, RZ, 0xc0, !PT ;  /* 0x0000000710107812 */ /* 0x000fca00078ec0ff */
[----:B------:R-:W-:Y:S01]  /*70330*/  IMAD R16, R16, 0x90, RZ ;  /* 0x0000009010107824 */ /* 0x000fe200078e02ff */
[----:B------:R-:W-:Y:S04]  /*70340*/  STL [R1+0x6af8], R26 ;  /* 0x006af81a01007387 */ /* 0x000fe80000100800 */
[----:B------:R-:W-:Y:S01]  /*70350*/  LOP3.LUT R16, R16, 0x30, R17, 0x78, !PT ;  /* 0x0000003010107812 */ /* 0x000fe200078e7811 */
[----:B-1----:R-:W-:-:S04]  /*70360*/  IMAD R6, R13, 0x100, R23 ;  /* 0x000001000d067824 */ /* 0x002fc800078e0217 */
[----:B------:R-:W0:Y:S04]  /*70370*/  LDSM.16.M88.4 R24, [R16+UR4] ;  /* 0x000000041018783b */ /* 0x000e280008000200 */
[----:B------:R-:W1:Y:S04]  /*70380*/  LDSM.16.M88.4 R12, [R16+UR4+0x400] ;  /* 0x00040004100c783b */ /* 0x000e680008000200 */
[----:B0-----:R-:W-:Y:S04]  /*70390*/  STL.64 [R1+0x1470], R24 ;  /* 0x0014701801007387 */ /* 0x001fe80000100a00 */
[----:B------:R0:W-:Y:S04]  /*703a0*/  STL.64 [R1+0x1478], R26 ;  /* 0x0014781a01007387 */ /* 0x0001e80000100a00 */
[----:B0-----:R-:W2:Y:S04]  /*703b0*/  LDL.LU R26, [R1+0x6af8] ;  /* 0x006af800011a7983 */ /* 0x001ea80000300800 */
[----:B-1----:R-:W-:Y:S04]  /*703c0*/  STL.64 [R1+0x1480], R12 ;  /* 0x0014800c01007387 */ /* 0x002fe80000100a00 */
[----:B------:R-:W-:Y:S04]  /*703d0*/  STL.64 [R1+0x1488], R14 ;  /* 0x0014880e01007387 */ /* 0x000fe80000100a00 */
[----:B------:R-:W3:Y:S04]  /*703e0*/  LDL.LU.64 R20, [R1+0xfe0] ;  /* 0x000fe00001147983 */ /* 0x000ee80000300a00 */
[----:B------:R-:W4:Y:S01]  /*703f0*/  LDL.LU.64 R22, [R1+0xfe8] ;  /* 0x000fe80001167983 */ /* 0x000f220000300a00 */
[----:B------:R-:W-:-:S02]  /*70400*/  IMAD.MOV.U32 R3, RZ, RZ, R12 ;  /* 0x000000ffff037224 */ /* 0x000fc400078e000c */
[----:B------:R-:W-:Y:S02]  /*70410*/  IMAD.MOV.U32 R2, RZ, RZ, R13 ;  /* 0x000000ffff027224 */ /* 0x000fe400078e000d */
[----:B------:R-:W0:Y:S01]  /*70420*/  LDSM.16.M88.4 R12, [R16+UR4+0x800] ;  /* 0x00080004100c783b */ /* 0x000e220008000200 */
[----:B------:R-:W-:Y:S02]  /*70430*/  IMAD.MOV.U32 R0, RZ, RZ, R25 ;  /* 0x000000ffff007224 */ /* 0x000fe400078e0019 */
[----:B------:R-:W-:-:S03]  /*70440*/  IMAD.MOV.U32 R10, RZ, RZ, R24 ;  /* 0x000000ffff0a7224 */ /* 0x000fc600078e0018 */
[----:B------:R-:W-:Y:S01]  /*70450*/  F2FP.F16.E5M2.UNPACK_B R11, R0 ;  /* 0x00000000ff0b723e */ /* 0x000fe200020004ff */
[----:B----4-:R-:W-:Y:S04]  /*70460*/  STL.64 [R1+0x6af0], R22 ;  /* 0x006af01601007387 */ /* 0x010fe80000100a00 */
[----:B---3--:R-:W-:Y:S04]  /*70470*/  STL.64 [R1+0x6ae8], R20 ;  /* 0x006ae81401007387 */ /* 0x008fe80000100a00 */
[----:B------:R-:W1:Y:S04]  /*70480*/  LDSM.16.M88.4 R20, [R16+UR4+0xc00] ;  /* 0x000c00041014783b */ /* 0x000e680008000200 */
[----:B0-----:R0:W-:Y:S04]  /*70490*/  STL.64 [R1+0x1490], R12 ;  /* 0x0014900c01007387 */ /* 0x0011e80000100a00 */
[----:B------:R-:W-:Y:S01]  /*704a0*/  STL.64 [R1+0x1498], R14 ;  /* 0x0014980e01007387 */ /* 0x000fe20000100a00 */
[----:B--2---:R-:W-:-:S03]  /*704b0*/  IMAD R7, R26, 0x100, R9 ;  /* 0x000001001a077824 */ /* 0x004fc600078e0209 */
[----:B------:R-:W2:Y:S04]  /*704c0*/  LDL.LU.64 R24, [R1+0xfd0] ;  /* 0x000fd00001187983 */ /* 0x000ea80000300a00 */
[----:B------:R-:W2:Y:S01]  /*704d0*/  LDL.LU.64 R26, [R1+0xfd8] ;  /* 0x000fd800011a7983 */ /* 0x000ea20000300a00 */
[----:B------:R-:W-:-:S03]  /*704e0*/  IMAD.MOV.U32 R9, RZ, RZ, R12 ;  /* 0x000000ffff097224 */ /* 0x000fc600078e000c */
[----:B-1----:R-:W-:Y:S04]  /*704f0*/  STL.64 [R1+0x14a0], R20 ;  /* 0x0014a01401007387 */ /* 0x002fe80000100a00 */
[----:B------:R1:W-:Y:S01]  /*70500*/  STL.64 [R1+0x14a8], R22 ;  /* 0x0014a81601007387 */ /* 0x0003e20000100a00 */
[----:B0-----:R-:W-:Y:S02]  /*70510*/  IMAD.MOV.U32 R12, RZ, RZ, R20 ;  /* 0x000000ffff0c7224 */ /* 0x001fe400078e0014 */
[----:B------:R-:W-:Y:S01]  /*70520*/  IMAD.MOV.U32 R0, RZ, RZ, R21 ;  /* 0x000000ffff007224 */ /* 0x000fe200078e0015 */
[----:B-1----:R-:W3:Y:S04]  /*70530*/  LDL.LU.64 R22, [R1+0x6af0] ;  /* 0x006af00001167983 */ /* 0x002ee80000300a00 */
[----:B------:R-:W3:Y:S01]  /*70540*/  LDL.LU.64 R20, [R1+0x6ae8] ;  /* 0x006ae80001147983 */ /* 0x000ee20000300a00 */
[----:B------:R-:W-:Y:S01]  /*70550*/  IMAD R5, R5, 0x100, R29 ;  /* 0x0000010005057824 */ /* 0x000fe200078e021d */
[----:B------:R-:W-:-:S02]  /*70560*/  F2FP.F16.E5M2.UNPACK_B R4, R4 ;  /* 0x00000004ff04723e */ /* 0x000fc400020004ff */
[----:B------:R-:W-:Y:S02]  /*70570*/  F2FP.F16.E5M2.UNPACK_B R6, R6 ;  /* 0x00000006ff06723e */ /* 0x000fe400020004ff */
[----:B------:R-:W-:Y:S02]  /*70580*/  F2FP.F16.E5M2.UNPACK_B R7, R7 ;  /* 0x00000007ff07723e */ /* 0x000fe400020004ff */
[----:B------:R-:W-:Y:S02]  /*70590*/  F2FP.F16.E5M2.UNPACK_B R10, R10 ;  /* 0x0000000aff0a723e */ /* 0x000fe400020004ff */
[----:B------:R-:W-:-:S03]  /*705a0*/  F2FP.F16.E5M2.UNPACK_B R5, R5 ;  /* 0x00000005ff05723e */ /* 0x000fc600020004ff */
[----:B------:R0:W-:Y:S04]  /*705b0*/  STL.64 [R1+0x10], R10 ;  /* 0x0000100a01007387 */ /* 0x0001e80000100a00 */
[----:B---3--:R-:W-:-:S15]  /*705c0*/  HMMA.16816.F32 R20, R4, R10, R20 ;  /* 0x0000000a0414723c */ /* 0x008fde0000001814 */
[----:B------:R-:W-:-:S08]  /*705d0*/  NOP ;  /* 0x0000000000007918 */ /* 0x000fd00000000000 */
[----:B------:R-:W-:Y:S04]  /*705e0*/  STL.64 [R1+0x30], R20 ;  /* 0x0000301401007387 */ /* 0x000fe80000100a00 */
[----:B------:R-:W-:Y:S04]  /*705f0*/  STL.64 [R1+0x38], R22 ;  /* 0x0000381601007387 */ /* 0x000fe80000100a00 */
[----:B------:R-:W1:Y:S01]  /*70600*/  LDSM.16.M88.4 R20, [R16+UR4+0x1000] ;  /* 0x001000041014783b */ /* 0x000e620008000200 */
[----:B0-----:R-:W-:Y:S02]  /*70610*/  F2FP.F16.E5M2.UNPACK_B R10, R3 ;  /* 0x00000003ff0a723e */ /* 0x001fe400020004ff */
[----:B------:R-:W-:Y:S01]  /*70620*/  F2FP.F16.E5M2.UNPACK_B R11, R2 ;  /* 0x00000002ff0b723e */ /* 0x000fe200020004ff */
[----:B-1----:R0:W-:Y:S04]  /*70630*/  STL.64 [R1+0x14b0], R20 ;  /* 0x0014b01401007387 */ /* 0x0021e80000100a00 */
[----:B------:R1:W-:Y:S01]  /*70640*/  STL.64 [R1+0x14b8], R22 ;  /* 0x0014b81601007387 */ /* 0x0003e20000100a00 */
[----:B------:R-:W-:-:S02]  /*70650*/  IMAD.MOV.U32 R3, RZ, RZ, R20 ;  /* 0x000000ffff037224 */ /* 0x000fc400078e0014 */
[----:B------:R-:W-:Y:S01]  /*70660*/  IMAD.MOV.U32 R2, RZ, RZ, R21 ;  /* 0x000000ffff027224 */ /* 0x000fe200078e0015 */
[----:B------:R-:W-:Y:S04]  /*70670*/  STL.64 [R1+0x8], R10 ;  /* 0x0000080a01007387 */ /* 0x000fe80000100a00 */
[----:B0-----:R-:W3:Y:S04]  /*70680*/  LDL.LU.64 R20, [R1+0xfc0] ;  /* 0x000fc00001147983 */ /* 0x001ee80000300a00 */
[----:B-1----:R-:W4:Y:S01]  /*70690*/  LDL.LU.64 R22, [R1+0xfc8] ;  /* 0x000fc80001167983 */ /* 0x002f220000300a00 */
[----:B------:R-:W-:Y:S01]  /*706a0*/  IMAD.MOV.U32 R8, RZ, RZ, R13 ;  /* 0x000000ffff087224 */ /* 0x000fe200078e000d */
[----:B------:R-:W-:-:S04]  /*706b0*/  F2FP.F16.E5M2.UNPACK_B R14, R9 ;  /* 0x00000009ff0e723e */ /* 0x000fc800020004ff */
[----:B------:R-:W-:Y:S01]  /*706c0*/  F2FP.F16.E5M2.UNPACK_B R15, R8 ;  /* 0x00000008ff0f723e */ /* 0x000fe200020004ff */
[----:B----4-:R-:W-:Y:S04]  /*706d0*/  STL.64 [R1+0x6ae0], R22 ;  /* 0x006ae01601007387 */ /* 0x010fe80000100a00 */
[----:B---3--:R2:W-:Y:S02]  /*706e0*/  STL.64 [R1+0x6ad8], R20 ;  /* 0x006ad81401007387 */ /* 0x0085e40000100a00 */
[----:B--2---:R-:W-:-:S15]  /*706f0*/  HMMA.16816.F32 R20, R4, R10, R24 ;  /* 0x0000000a0414723c */ /* 0x004fde0000001818 */
[----:B------:R-:W-:-:S08]  /*70700*/  NOP ;  /* 0x0000000000007918 */ /* 0x000fd00000000000 */
[----:B------:R-:W-:Y:S04]  /*70710*/  STL.64 [R1+0x40], R20 ;  /* 0x0000401401007387 */ /* 0x000fe80000100a00 */
[----:B------:R-:W-:Y:S04]  /*70720*/  STL.64 [R1+0x48], R22 ;  /* 0x0000481601007387 */ /* 0x000fe80000100a00 */
[----:B------:R-:W0:Y:S04]  /*70730*/  LDSM.16.M88.4 R20, [R16+UR4+0x1400] ;  /* 0x001400041014783b */ /* 0x000e280008000200 */
[----:B------:R-:W2:Y:S04]  /*70740*/  LDL.LU.64 R24, [R1+0xfb0] ;  /* 0x000fb00001187983 */ /* 0x000ea80000300a00 */
[----:B------:R-:W2:Y:S04]  /*70750*/  LDL.LU.64 R26, [R1+0xfb8] ;  /* 0x000fb800011a7983 */ /* 0x000ea80000300a00 */
[----:B------:R-:W-:Y:S04]  /*70760*/  STL [R1], R14 ;  /* 0x0000000e01007387 */ /* 0x000fe80000100800 */
[----:B0-----:R-:W-:Y:S01]  /*70770*/  STL.64 [R1+0x14c0], R20 ;  /* 0x0014c01401007387 */ /* 0x001fe20000100a00 */
[----:B------:R-:W-:-:S02]  /*70780*/  IMAD.MOV.U32 R8, RZ, RZ, R21 ;  /* 0x000000ffff087224 */ /* 0x000fc400078e0015 */
[----:B------:R-:W-:Y:S01]  /*70790*/  IMAD.MOV.U32 R9, RZ, RZ, R20 ;  /* 0x000000ffff097224 */ /* 0x000fe200078e0014 */
[----:B------:R0:W-:Y:S04]  /*707a0*/  STL.64 [R1+0x14c8], R22 ;  /* 0x0014c81601007387 */ /* 0x0001e80000100a00 */
[----:B0-----:R-:W3:Y:S04]  /*707b0*/  LDL.LU.64 R22, [R1+0x6ae0] ;  /* 0x006ae00001167983 */ /* 0x001ee80000300a00 */
[----:B------:R-:W3:Y:S04]  /*707c0*/  LDL.LU.64 R20, [R1+0x6ad8] ;  /* 0x006ad80001147983 */ /* 0x000ee80000300a00 */
[----:B------:R-:W-:Y:S04]  /*707d0*/  STL [R1+0x4], R15 ;  /* 0x0000040f01007387 */ /* 0x000fe80000100800 */
[----:B------:R-:W-:Y:S04]  /*707e0*/  STL [R1+0x6ac0], R8 ;  /* 0x006ac00801007387 */ /* 0x000fe80000100800 */
[----:B------:R0:W-:Y:S04]  /*707f0*/  STL [R1+0x6ac4], R9 ;  /* 0x006ac40901007387 */ /* 0x0001e80000100800 */
[----:B0-----:R-:W4:Y:S04]  /*70800*/  LDL.LU.64 R8, [R1+0xfa0] ;  /* 0x000fa00001087983 */ /* 0x001f280000300a00 */
[----:B------:R-:W2:Y:S01]  /*70810*/  LDL.LU.64 R10, [R1+0xfa8] ;  /* 0x000fa800010a7983 */ /* 0x000ea20000300a00 */
[----:B------:R-:W-:-:S02]  /*70820*/  F2FP.F16.E5M2.UNPACK_B R28, R12 ;  /* 0x0000000cff1c723e */ /* 0x000fc400020004ff */
[----:B------:R-:W-:Y:S01]  /*70830*/  F2FP.F16.E5M2.UNPACK_B R29, R0 ;  /* 0x00000000ff1d723e */ /* 0x000fe200020004ff */
[----:B--2---:R-:W-:Y:S04]  /*70840*/  STL.64 [R1+0x6ad0], R10 ;  /* 0x006ad00a01007387 */ /* 0x004fe80000100a00 */
[----:B----4-:R3:W-:Y:S02]  /*70850*/  STL.64 [R1+0x6ac8], R8 ;  /* 0x006ac80801007387 */ /* 0x0107e40000100a00 */
[----:B---3--:R-:W-:-:S15]  /*70860*/  HMMA.16816.F32 R8, R4, R14, R20 ;  /* 0x0000000e0408723c */ /* 0x008fde0000001814 */
[----:B------:R-:W-:-:S08]  /*70870*/  NOP ;  /* 0x0000000000007918 */ /* 0x000fd00000000000 */
[----:B------:R-:W-:Y:S04]  /*70880*/  STL.64 [R1+0x50], R8 ;  /* 0x0000500801007387 */ /* 0x000fe80000100a00 */
[----:B------:R-:W-:Y:S04]  /*70890*/  STL.64 [R1+0x58], R10 ;  /* 0x0000580a01007387 */ /* 0x000fe80000100a00 */
[----:B------:R-:W0:Y:S04]  /*708a0*/  LDSM.16.M88.4 R8, [R16+UR4+0x1800] ;  /* 0x001800041008783b */ /* 0x000e280008000200 */
[----:B------:R-:W2:Y:S04]  /*708b0*/  LDL.LU.64 R20, [R1+0xf90] ;  /* 0x000f900001147983 */ /* 0x000ea80000300a00 */
[----:B------:R-:W2:Y:S04]  /*708c0*/  LDL.LU.64 R22, [R1+0xf98] ;  /* 0x000f980001167983 */ /* 0x000ea80000300a00 */
[----:B0-----:R-:W-:Y:S01]  /*708d0*/  STL.64 [R1+0x14d0], R8 ;  /* 0x0014d00801007387 */ /* 0x001fe20000100a00 */
[----:B------:R-:W-:-:S03]  /*708e0*/  IMAD.MOV.U32 R0, RZ, RZ, R8 ;  /* 0x000000ffff007224 */ /* 0x000fc600078e0008 */
[----:B------:R0:W-:Y:S01]  /*708f0*/  STL.64 [R1+0x14d8], R10 ;  /* 0x0014d80a01007387 */ /* 0x0001e20000100a00 */
[----:B------:R-:W-:Y:S02]  /*70900*/  IMAD.MOV.U32 R15, RZ, RZ, R9 ;  /* 0x000000ffff0f7224 */ /* 0x000fe400078e0009 */
[----:B0-----:R-:W-:-:S15]  /*70910*/  HMMA.16816.F32 R8, R4, R28, R24 ;  /* 0x0000001c0408723c */ /* 0x001fde0000001818 */
[----:B------:R-:W-:-:S08]  /*70920*/  NOP ;  /* 0x0000000000007918 */ /* 0x000fd00000000000 */
[----:B------:R-:W-:Y:S04]  /*70930*/  STL.64 [R1+0x60], R8 ;  /* 0x0000600801007387 */ /* 0x000fe80000100a00 */
[----:B------:R-:W-:Y:S04]  /*70940*/  STL.64 [R1+0x68], R10 ;  /* 0x0000680a01007387 */ /* 0x000fe80000100a00 */
[----:B------:R-:W0:Y:S01]  /*70950*/  LDSM.16.M88.4 R8, [R16+UR4+0x1c00] ;  /* 0x001c00041008783b */ /* 0x000e220008000200 */
[----:B------:R-:W-:Y:S02]  /*70960*/  F2FP.F16.E5M2.UNPACK_B R26, R3 ;  /* 0x00000003ff1a723e */ /* 0x000fe400020004ff */
[----:B------:R-:W-:Y:S01]  /*70970*/  F2FP.F16.E5M2.UNPACK_B R27, R2 ;  /* 0x00000002ff1b723e */ /* 0x000fe200020004ff */
[----:B0-----:R-:W-:Y:S04]  /*70980*/  STL.64 [R1+0x14e0], R8 ;  /* 0x0014e00801007387 */ /* 0x001fe80000100a00 */
[----:B------:R0:W-:Y:S01]  /*70990*/  STL.64 [R1+0x14e8], R10 ;  /* 0x0014e80a01007387 */ /* 0x0001e20000100a00 */
[----:B------:R-:W-:-:S02]  /*709a0*/  IMAD.MOV.U32 R3, RZ, RZ, R8 ;  /* 0x000000ffff037224 */ /* 0x000fc400078e0008 */
[----:B------:R-:W-:Y:S01]  /*709b0*/  IMAD.MOV.U32 R2, RZ, RZ, R9 ;  /* 0x000000ffff027224 */ /* 0x000fe200078e0009 */
[----:B0-----:R-:W3:Y:S04]  /*709c0*/  LDL.LU.64 R10, [R1+0x6ad0] ;  /* 0x006ad000010a7983 */ /* 0x001ee80000300a00 */
[----:B------:R-:W3:Y:S02]  /*709d0*/  LDL.LU.64 R8, [R1+0x6ac8] ;  /* 0x006ac80001087983 */ /* 0x000ee40000300a00 */
[----:B---3--:R-:W-:-:S15]  /*709e0*/  HMMA.16816.F32 R8, R4, R26, R8 ;  /* 0x0000001a0408723c */ /* 0x008fde0000001808 */
[----:B------:R-:W-:-:S08]  /*709f0*/  NOP ;  /* 0x0000000000007918 */ /* 0x000fd00000000000 */
[----:B------:R0:W-:Y:S04]  /*70a00*/  STL.64 [R1+0x70], R8 ;  /* 0x0000700801007387 */ /* 0x0001e80000100a00 */
[----:B------:R-:W-:Y:S04]  /*70a10*/  STL.64 [R1+0x78], R10 ;  /* 0x0000780a01007387 */ /* 0x000fe80000100a00 */
[----:B0-----:R-:W3:Y:S02]  /*70a20*/  LDL.LU R9, [R1+0x6ac4] ;  /* 0x006ac40001097983 */ /* 0x001ee40000300800 */
[----:B---3--:R-:W-:-:S02]  /*70a30*/  F2FP.F16.E5M2.UNPACK_B R24, R9 ;  /* 0x00000009ff18723e */ /* 0x008fc400020004ff */
[----:B------:R-:W0:Y:S04]  /*70a40*/  LDSM.16.M88.4 R8, [R16+UR4+0x2000] ;  /* 0x002000041008783b */ /* 0x000e280008000200 */
[----:B0-----:R0:W-:Y:S01]  /*70a50*/  STL.64 [R1+0x14f0], R8 ;  /* 0x0014f00801007387 */ /* 0x0011e20000100a00 */
[----:B------:R-:W-:-:S03]  /*70a60*/  IMAD.MOV.U32 R13, RZ, RZ, R8 ;  /* 0x000000ffff0d7224 */ /* 0x000fc600078e0008 */
[----:B------:R1:W-:Y:S04]  /*70a70*/  STL.64 [R1+0x14f8], R10 ;  /* 0x0014f80a01007387 */ /* 0x0003e80000100a00 */
[----:B0-----:R-:W3:Y:S01]  /*70a80*/  LDL.LU R8, [R1+0x6ac0] ;  /* 0x006ac00001087983 */ /* 0x001ee20000300800 */
[----:B------:R-:W-:Y:S01]  /*70a90*/  IMAD.MOV.U32 R12, RZ, RZ, R9 ;  /* 0x000000ffff0c7224 */ /* 0x000fe200078e0009 */
[----:B---3--:R-:W-:Y:S02]  /*70aa0*/  F2FP.F16.E5M2.UNPACK_B R25, R8 ;  /* 0x00000008ff19723e */ /* 0x008fe400020004ff */
[----:B------:R-:W3:Y:S04]  /*70ab0*/  LDL.LU.64 R8, [R1+0xf80] ;  /* 0x000f800001087983 */ /* 0x000ee80000300a00 */
[----:B-1----:R-:W3:Y:S01]  /*70ac0*/  LDL.LU.64 R10, [R1+0xf88] ;  /* 0x000f8800010a7983 */ /* 0x002ee20000300a00 */
[----:B--2---:R-:W-:Y:S03]  /*70ad0*/  HMMA.16816.F32 R20, R4, R24, R20 ;  /* 0x000000180414723c */ /* 0x004fe60000001814 */
[----:B------:R-:W-:Y:S04]  /*70ae0*/  STL.64 [R1+0x6a08], R26 ;  /* 0x006a081a01007387 */ /* 0x000fe80000100a00 */
[----:B------:R0:W-:-:S15]  /*70af0*/  STL.64 [R1+0x6a00], R24 ;  /* 0x006a001801007387 */ /* 0x0001de0000100a00 */
[----:B------:R-:W-:-:S01]  /*70b00*/  NOP ;  /* 0x0000000000007918 */ /* 0x000fc20000000000 */
[----:B------:R-:W-:Y:S04]  /*70b10*/  STL.64 [R1+0x80], R20 ;  /* 0x0000801401007387 */ /* 0x000fe80000100a00 */
[----:B------:R-:W-:Y:S04]  /*70b20*/  STL.64 [R1+0x88], R22 ;  /* 0x0000881601007387 */ /* 0x000fe80000100a00 */
[----:B0-----:R-:W2:Y:S04]  /*70b30*/  LDL.LU.64 R24, [R1+0xf60] ;  /* 0x000f600001187983 */ /* 0x001ea80000300a00 */
[----:B------:R-:W4:Y:S04]  /*70b40*/  LDL.LU.64 R26, [R1+0xf68] ;  /* 0x000f6800011a7983 */ /* 0x000f280000300a00 */
[----:B----4-:R-:W-:Y:S04]  /*70b50*/  STL.64 [R1+0x6aa8], R26 ;  /* 0x006aa81a01007387 */ /* 0x010fe80000100a00 */
[----:B--2---:R0:W-:Y:S04]  /*70b60*/  STL.64 [R1+0x6aa0], R24 ;  /* 0x006aa01801007387 */ /* 0x0041e80000100a00 */
[----:B0-----:R-:W2:Y:S04]  /*70b70*/  LDL.LU.64 R24, [R1+0xf70] ;  /* 0x000f700001187983 */ /* 0x001ea80000300a00 */
[----:B------:R-:W4:Y:S01]  /*70b80*/  LDL.LU.64 R26, [R1+0xf78] ;  /* 0x000f7800011a7983 */ /* 0x000f220000300a00 */
[----:B------:R-:W-:-:S02]  /*70b90*/  F2FP.F16.E5M2.UNPACK_B R22, R0 ;  /* 0x00000000ff16723e */ /* 0x000fc400020004ff */
[----:B------:R-:W-:Y:S02]  /*70ba0*/  F2FP.F16.E5M2.UNPACK_B R23, R15 ;  /* 0x0000000fff17723e */ /* 0x000fe400020004ff */
[----:B------:R-:W-:Y:S02]  /*70bb0*/  F2FP.F16.E5M2.UNPACK_B R20, R3 ;  /* 0x00000003ff14723e */ /* 0x000fe400020004ff */
[----:B------:R-:W-:Y:S01]  /*70bc0*/  F2FP.F16.E5M2.UNPACK_B R21, R2 ;  /* 0x00000002ff15723e */ /* 0x000fe200020004ff */
[----:B----4-:R-:W-:Y:S04]  /*70bd0*/  STL.64 [R1+0x6ab8], R26 ;  /* 0x006ab81a01007387 */ /* 0x010fe80000100a00 */
[----:B--2---:R-:W-:Y:S04]  /*70be0*/  STL.64 [R1+0x6ab0], R24 ;  /* 0x006ab01801007387 */ /* 0x004fe80000100a00 */
[----:B------:R-:W0:Y:S04]  /*70bf0*/  LDSM.16.M88.4 R24, [R16+UR4+0x2400] ;  /* 0x002400041018783b */ /* 0x000e280008000200 */
[----:B0-----:R-:W-:Y:S01]  /*70c00*/  STL.64 [R1+0x1500], R24 ;  /* 0x0015001801007387 */ /* 0x001fe20000100a00 */
[----:B------:R-:W-:-:S03]  /*70c10*/  IMAD.MOV.U32 R14, RZ, RZ, R24 ;  /* 0x000000ffff0e7224 */ /* 0x000fc600078e0018 */
[----:B------:R3:W-:Y:S01]  /*70c20*/  STL.64 [R1+0x1508], R26 ;  /* 0x0015081a01007387 */ /* 0x0007e20000100a00 */
[----:B------:R-:W-:Y:S02]  /*70c30*/  IMAD.MOV.U32 R0, RZ, RZ, R25 ;  /* 0x000000ffff007224 */ /* 0x000fe400078e0019 */
[----:B---3--:R-:W-:Y:S01]  /*70c40*/  HMMA.16816.F32 R24, R4, R22, R8 ;  /* 0x000000160418723c */ /* 0x008fe20000001808 */
[----:B------:R-:W2:Y:S04]  /*70c50*/  LDL.LU.64 R8, [R1+0xf50] ;  /* 0x000f500001087983 */ /* 0x000ea80000300a00 */
[----:B------:R-:W2:-:S15]  /*70c60*/  LDL.LU.64 R10, [R1+0xf58] ;  /* 0x000f5800010a7983 */ /* 0x000e9e0000300a00 */
[----:B------:R-:W-:-:S03]  /*70c70*/  NOP ;  /* 0x0000000000007918 */ /* 0x000fc60000000000 */
[----:B------:R-:W-:Y:S04]  /*70c80*/  STL.64 [R1+0x90], R24 ;  /* 0x0000901801007387 */ /* 0x000fe80000100a00 */
[----:B------:R-:W-:Y:S04]  /*70c90*/  STL.64 [R1+0x98], R26 ;  /* 0x0000981a01007387 */ /* 0x000fe80000100a00 */
[----:B------:R-:W0:Y:S04]  /*70ca0*/  LDSM.16.M88.4 R24, [R16+UR4+0x2800] ;  /* 0x002800041018783b */ /* 0x000e280008000200 */
        /* <DEDUP_REMOVED lines=8> */
[----:B------:R-:W-:Y:S04]  /*70d30*/  STL.64 [R1+0xa0], R24 ;  /* 0x0000a01801007387 */ /* 0x000fe80000100a00 */
[----:B------:R0:W-:Y:S04]  /*70d40*/  STL.64 [R1+0xa8], R26 ;  /* 0x0000a81a01007387 */ /* 0x0001e80000100a00 */
[----:B0-----:R-:W3:Y:S04]  /*70d50*/  LDL.LU.64 R26, [R1+0x6aa8] ;  /* 0x006aa800011a7983 */ /* 0x001ee80000300a00 */
[----:B------:R-:W3:Y:S01]  /*70d60*/  LDL.LU.64 R24, [R1+0x6aa0] ;  /* 0x006aa00001187983 */ /* 0x000ee20000300a00 */
[----:B------:R-:W-:-:S02]  /*70d70*/  F2FP.F16.E5M2.UNPACK_B R18, R13 ;  /* 0x0000000dff12723e */ /* 0x000fc400020004ff */
[----:B------:R-:W-:Y:S01]  /*70d80*/  F2FP.F16.E5M2.UNPACK_B R19, R12 ;  /* 0x0000000cff13723e */ /* 0x000fe200020004ff */
[----:B------:R0:W-:Y:S04]  /*70d90*/  STL.64 [R1+0x69e8], R22 ;  /* 0x0069e81601007387 */ /* 0x0001e80000100a00 */
[----:B------:R-:W-:Y:S01]  /*70da0*/  STL.64 [R1+0x69e0], R20 ;  /* 0x0069e01401007387 */ /* 0x000fe20000100a00 */
[----:B0-----:R-:W-:Y:S01]  /*70db0*/  IMAD.MOV.U32 R23, RZ, RZ, R16 ;  /* 0x000000ffff177224 */ /* 0x001fe200078e0010 */
[----:B------:R-:W-:Y:S02]  /*70dc0*/  F2FP.F16.E5M2.UNPACK_B R16, R14 ;  /* 0x0000000eff10723e */ /* 0x000fe400020004ff */
[----:B------:R-:W-:-:S07]  /*70dd0*/  F2FP.F16.E5M2.UNPACK_B R17, R0 ;  /* 0x00000000ff11723e */ /* 0x000fce00020004ff */
[C---:B--2---:R-:W-:Y:S06]  /*70de0*/  HMMA.16816.F32 R8, R4.reuse, R16, R8 ;  /* 0x000000100408723c */ /* 0x044fec0000001808 */
[----:B---3--:R-:W-:-:S15]  /*70df0*/  HMMA.16816.F32 R24, R4, R18, R24 ;  /* 0x000000120418723c */ /* 0x008fde0000001818 */
[----:B------:R-:W-:-:S08]  /*70e00*/  NOP ;  /* 0x0000000000007918 */ /* 0x000fd00000000000 */
[----:B------:R-:W-:Y:S04]  /*70e10*/  STL.64 [R1+0xb0], R24 ;  /* 0x0000b01801007387 */ /* 0x000fe80000100a00 */
[----:B------:R-:W-:Y:S04]  /*70e20*/  STL.64 [R1+0xb8], R26 ;  /* 0x0000b81a01007387 */ /* 0x000fe80000100a00 */
[----:B------:R-:W0:Y:S04]  /*70e30*/  LDSM.16.M88.4 R24, [R23+UR4+0x2c00] ;  /* 0x002c00041718783b */ /* 0x000e280008000200 */
[----:B0-----:R0:W-:Y:S04]  /*70e40*/  STL.64 [R1+0x1520], R24 ;  /* 0x0015201801007387 */ /* 0x0011e80000100a00 */
[----:B------:R-:W-:Y:S04]  /*70e50*/  STL.64 [R1+0x1528], R26 ;  /* 0x0015281a01007387 */ /* 0x000fe80000100a00 */
[----:B------:R-:W-:Y:S04]  /*70e60*/  STL.64 [R1+0x6a98], R6 ;  /* 0x006a980601007387 */ /* 0x000fe80000100a00 */
[----:B------:R-:W-:Y:S04]  /*70e70*/  STL.64 [R1+0x6a90], R4 ;  /* 0x006a900401007387 */ /* 0x000fe80000100a00 */
[----:B------:R-:W1:Y:S04]  /*70e80*/  LDSM.16.M88.4 R4, [R23+UR4+0x3000] ;  /* 0x003000041704783b */ /* 0x000e680008000200 */
[----:B------:R-:W-:Y:S01]  /*70e90*/  STL.64 [R1+0xc0], R8 ;  /* 0x0000c00801007387 */ /* 0x000fe20000100a00 */
[----:B------:R-:W-:-:S03]  /*70ea0*/  IMAD.MOV.U32 R13, RZ, RZ, R25 ;  /* 0x000000ffff0d7224 */ /* 0x000fc600078e0019 */
[----:B------:R-:W-:Y:S04]  /*70eb0*/  STL.64 [R1+0xc8], R10 ;  /* 0x0000c80a01007387 */ /* 0x000fe80000100a00 */
[----:B0-----:R-:W2:Y:S04]  /*70ec0*/  LDL.LU R25, [R1+0x3b4] ;  /* 0x0003b40001197983 */ /* 0x001ea80000300800 */
[----:B------:R-:W3:Y:S04]  /*70ed0*/  LDL.LU R0, [R1+0x3b0] ;  /* 0x0003b00001007983 */ /* 0x000ee80000300800 */
[----:B------:R-:W-:Y:S04]  /*70ee0*/  STL.64 [R1+0x69f8], R18 ;  /* 0x0069f81201007387 */ /* 0x000fe80000100a00 */
[----:B------:R0:W-:Y:S04]  /*70ef0*/  STL.64 [R1+0x69f0], R16 ;  /* 0x0069f01001007387 */ /* 0x0001e80000100a00 */
[----:B0-----:R-:W4:Y:S04]  /*70f00*/  LDL.LU.64 R16, [R1+0xf40] ;  /* 0x000f400001107983 */ /* 0x001f280000300a00 */
[----:B------:R-:W4:Y:S04]  /*70f10*/  LDL.LU.64 R18, [R1+0xf48] ;  /* 0x000f480001127983 */ /* 0x000f280000300a00 */
[----:B-1----:R-:W-:Y:S01]  /*70f20*/  STL.64 [R1+0x1530], R4 ;  /* 0x0015300401007387 */ /* 0x002fe20000100a00 */
[----:B------:R-:W-:-:S03]  /*70f30*/  IMAD.MOV.U32 R10, RZ, RZ, R4 ;  /* 0x000000ffff0a7224 */ /* 0x000fc600078e0004 */
[----:B------:R-:W-:Y:S01]  /*70f40*/  STL.64 [R1+0x1538], R6 ;  /* 0x0015380601007387 */ /* 0x000fe20000100a00 */
[----:B------:R-:W-:-:S03]  /*70f50*/  IMAD.MOV.U32 R11, RZ, RZ, R5 ;  /* 0x000000ffff0b7224 */ /* 0x000fc600078e0005 */
[----:B------:R-:W0:Y:S04]  /*70f60*/  LDSM.16.M88.4 R4, [R23+UR4+0x3400] ;  /* 0x003400041704783b */ /* 0x000e280008000200 */
[----:B0-----:R-:W-:Y:S04]  /*70f70*/  STL.64 [R1+0x1540], R4 ;  /* 0x0015400401007387 */ /* 0x001fe80000100a00 */
[----:B------:R0:W-:Y:S01]  /*70f80*/  STL.64 [R1+0x1548], R6 ;  /* 0x0015480601007387 */ /* 0x0001e20000100a00 */
[----:B------:R-:W-:Y:S02]  /*70f90*/  IMAD.MOV.U32 R8, RZ, RZ, R4 ;  /* 0x000000ffff087224 */ /* 0x000fe400078e0004 */
[----:B------:R-:W-:Y:S01]  /*70fa0*/  IMAD.MOV.U32 R9, RZ, RZ, R5 ;  /* 0x000000ffff097224 */ /* 0x000fe200078e0005 */
[----:B0-----:R-:W4:Y:S04]  /*70fb0*/  LDL.LU.64 R6, [R1+0x6a98] ;  /* 0x006a980001067983 */ /* 0x001f280000300a00 */
[----:B------:R-:W4:Y:S01]  /*70fc0*/  LDL.LU.64 R4, [R1+0x6a90] ;  /* 0x006a900001047983 */ /* 0x000f220000300a00 */
[----:B------:R-:W-:-:S02]  /*70fd0*/  F2FP.F16.E5M2.UNPACK_B R14, R3 ;  /* 0x00000003ff0e723e */ /* 0x000fc400020004ff */
[----:B------:R-:W-:Y:S01]  /*70fe0*/  F2FP.F16.E5M2.UNPACK_B R15, R2 ;  /* 0x00000002ff0f723e */ /* 0x000fe200020004ff */
[----:B------:R-:W-:Y:S04]  /*70ff0*/  STL.64 [R1+0x6a88], R10 ;  /* 0x006a880a01007387 */ /* 0x000fe80000100a00 */
[----:B------:R4:W-:Y:S02]  /*71000*/  STL.64 [R1+0x6a80], R8 ;  /* 0x006a800801007387 */ /* 0x0009e40000100a00 */
[----:B----4-:R-:W-:Y:S02]  /*71010*/  HMMA.16816.F32 R8, R4, R14, R16 ;  /* 0x0000000e0408723c */ /* 0x010fe40000001810 */
[----:B------:R-:W4:Y:S04]  /*71020*/  LDL.LU.64 R16, [R1+0x1030] ;  /* 0x0010300001107983 */ /* 0x000f280000300a00 */
[----:B------:R-:W4:-:S15]  /*71030*/  LDL.LU.64 R18, [R1+0x1038] ;  /* 0x0010380001127983 */ /* 0x000f1e0000300a00 */
[----:B------:R-:W-:-:S02]  /*71040*/  NOP ;  /* 0x0000000000007918 */ /* 0x000fc40000000000 */
[----:B------:R-:W-:Y:S04]  /*71050*/  STL.64 [R1+0xd0], R8 ;  /* 0x0000d00801007387 */ /* 0x000fe80000100a00 */
[----:B------:R-:W-:Y:S04]  /*71060*/  STL.64 [R1+0xd8], R10 ;  /* 0x0000d80a01007387 */ /* 0x000fe80000100a00 */
[----:B------:R-:W2:Y:S04]  /*71070*/  LDL.LU R26, [R1+0x3bc] ;  /* 0x0003bc00011a7983 */ /* 0x000ea80000300800 */
[----:B------:R-:W2:Y:S04]  /*71080*/  LDL.LU R27, [R1+0x3b8] ;  /* 0x0003b800011b7983 */ /* 0x000ea80000300800 */
[----:B------:R-:W0:Y:S01]  /*71090*/  LDSM.16.M88.4 R8, [R23+UR4+0x3800] ;  /* 0x003800041708783b */ /* 0x000e220008000200 */
[----:B------:R-:W-:-:S03]  /*710a0*/  IMAD.MOV.U32 R12, RZ, RZ, R24 ;  /* 0x000000ffff0c7224 */ /* 0x000fc600078e0018 */
[----:B--2---:R-:W-:Y:S04]  /*710b0*/  STL.64 [R1+0x6a68], R26 ;  /* 0x006a681a01007387 */ /* 0x004fe80000100a00 */
[----:B------:R1:W-:Y:S04]  /*710c0*/  STL [R1+0x6a60], R25 ;  /* 0x006a601901007387 */ /* 0x0003e80000100800 */
[----:B0-----:R-:W-:Y:S04]  /*710d0*/  STL.64 [R1+0x1550], R8 ;  /* 0x0015500801007387 */ /* 0x001fe80000100a00 */
[----:B------:R-:W-:Y:S04]  /*710e0*/  STL.64 [R1+0x1558], R10 ;  /* 0x0015580a01007387 */ /* 0x000fe80000100a00 */
[----:B-1----:R-:W2:Y:S04]  /*710f0*/  LDL.LU.64 R24, [R1+0xf30] ;  /* 0x000f300001187983 */ /* 0x002ea80000300a00 */
[----:B------:R-:W3:Y:S01]  /*71100*/  LDL.LU.64 R26, [R1+0xf38] ;  /* 0x000f3800011a7983 */ /* 0x000ee20000300a00 */
[----:B------:R-:W-:-:S02]  /*71110*/  IMAD.MOV.U32 R2, RZ, RZ, R8 ;  /* 0x000000ffff027224 */ /* 0x000fc400078e0008 */
[----:B------:R-:W-:Y:S02]  /*71120*/  IMAD.MOV.U32 R3, RZ, RZ, R9 ;  /* 0x000000ffff037224 */ /* 0x000fe400078e0009 */
[----:B------:R-:W0:Y:S04]  /*71130*/  LDSM.16.M88.4 R8, [R23+UR4+0x3c00] ;  /* 0x003c00041708783b */ /* 0x000e280008000200 */
[----:B---3--:R-:W-:Y:S04]  /*71140*/  STL.64 [R1+0x6a78], R26 ;  /* 0x006a781a01007387 */ /* 0x008fe80000100a00 */
[----:B--2---:R1:W-:Y:S04]  /*71150*/  STL.64 [R1+0x6a70], R24 ;  /* 0x006a701801007387 */ /* 0x0043e80000100a00 */
[----:B-1----:R-:W2:Y:S04]  /*71160*/  LDL.LU.64 R24, [R1+0xff0] ;  /* 0x000ff00001187983 */ /* 0x002ea80000300a00 */
[----:B------:R-:W2:Y:S04]  /*71170*/  LDL.LU.64 R26, [R1+0xff8] ;  /* 0x000ff800011a7983 */ /* 0x000ea80000300a00 */
[----:B0-----:R-:W-:Y:S04]  /*71180*/  STL.64 [R1+0x1560], R8 ;  /* 0x0015600801007387 */ /* 0x001fe80000100a00 */
[----:B------:R0:W-:Y:S04]  /*71190*/  STL.64 [R1+0x1568], R10 ;  /* 0x0015680a01007387 */ /* 0x0001e80000100a00 */
[----:B0-----:R-:W3:Y:S01]  /*711a0*/  LDL.LU.64 R10, [R1+0x6a88] ;  /* 0x006a8800010a7983 */ /* 0x001ee20000300a00 */
[----:B------:R-:W-:-:S02]  /*711b0*/  F2FP.F16.E5M2.UNPACK_B R12, R12 ;  /* 0x0000000cff0c723e */ /* 0x000fc400020004ff */
[----:B------:R-:W-:-:S07]  /*711c0*/  F2FP.F16.E5M2.UNPACK_B R13, R13 ;  /* 0x0000000dff0d723e */ /* 0x000fce00020004ff */
[----:B----4-:R-:W-:Y:S01]  /*711d0*/  HMMA.16816.F32 R16, R4, R12, R16 ;  /* 0x0000000c0410723c */ /* 0x010fe20000001810 */
[----:B------:R-:W-:Y:S02]  /*711e0*/  IMAD.MOV.U32 R21, RZ, RZ, R8 ;  /* 0x000000ffff157224 */ /* 0x000fe400078e0008 */
[----:B------:R-:W-:Y:S02]  /*711f0*/  IMAD.MOV.U32 R20, RZ, RZ, R9 ;  /* 0x000000ffff147224 */ /* 0x000fe400078e0009 */
[----:B------:R-:W4:-:S15]  /*71200*/  LDL.LU.64 R8, [R1+0x6a80] ;  /* 0x006a800001087983 */ /* 0x000f1e0000300a00 */
[----:B------:R-:W-:-:S03]  /*71210*/  NOP ;  /* 0x0000000000007918 */ /* 0x000fc60000000000 */
[----:B------:R0:W-:Y:S04]  /*71220*/  STL.64 [R1+0xe0], R16 ;  /* 0x0000e01001007387 */ /* 0x0001e80000100a00 */
[----:B------:R1:W-:Y:S04]  /*71230*/  STL.64 [R1+0xe8], R18 ;  /* 0x0000e81201007387 */ /* 0x0003e80000100a00 */
[----:B0-----:R-:W4:Y:S04]  /*71240*/  LDL.LU.64 R16, [R1+0x1000] ;  /* 0x0010000001107983 */ /* 0x001f280000300a00 */
[----:B-1----:R-:W4:Y:S04]  /*71250*/  LDL.LU.64 R18, [R1+0x1008] ;  /* 0x0010080001127983 */ /* 0x002f280000300a00 */
[----:B------:R-:W-:Y:S04]  /*71260*/  STL.64 [R1+0x69c0], R14 ;  /* 0x0069c00e01007387 */ /* 0x000fe80000100a00 */
[----:B------:R0:W-:Y:S04]  /*71270*/  STL.64 [R1+0x69b8], R12 ;  /* 0x0069b80c01007387 */ /* 0x0001e80000100a00 */
[----:B0-----:R-:W4:Y:S04]  /*71280*/  LDL.LU.64 R12, [R1+0x1020] ;  /* 0x00102000010c7983 */ /* 0x001f280000300a00 */
[----:B------:R-:W4:Y:S01]  /*71290*/  LDL.LU.64 R14, [R1+0x1028] ;  /* 0x00102800010e7983 */ /* 0x000f220000300a00 */
[----:B---3--:R-:W-:-:S02]  /*712a0*/  F2FP.F16.E5M2.UNPACK_B R10, R10 ;  /* 0x0000000aff0a723e */ /* 0x008fc400020004ff */
[----:B------:R-:W-:-:S07]  /*712b0*/  F2FP.F16.E5M2.UNPACK_B R11, R11 ;  /* 0x0000000bff0b723e */ /* 0x000fce00020004ff */
[----:B--2---:R-:W-:-:S15]  /*712c0*/  HMMA.16816.F32 R24, R4, R10, R24 ;  /* 0x0000000a0418723c */ /* 0x004fde0000001818 */
[----:B------:R-:W-:-:S08]  /*712d0*/  NOP ;  /* 0x0000000000007918 */ /* 0x000fd00000000000 */
[----:B------:R-:W-:Y:S04]  /*712e0*/  STL.64 [R1+0xf0], R24 ;  /* 0x0000f01801007387 */ /* 0x000fe80000100a00 */
[----:B------:R0:W-:Y:S04]  /*712f0*/  STL.64 [R1+0xf8], R26 ;  /* 0x0000f81a01007387 */ /* 0x0001e80000100a00 */
[----:B0-----:R-:W2:Y:S04]  /*71300*/  LDL.LU.64 R26, [R1+0x6a78] ;  /* 0x006a7800011a7983 */ /* 0x001ea80000300a00 */
[----:B------:R-:W2:Y:S01]  /*71310*/  LDL.LU.64 R24, [R1+0x6a70] ;  /* 0x006a700001187983 */ /* 0x000ea20000300a00 */
[----:B----4-:R-:W-:-:S02]  /*71320*/  F2FP.F16.E5M2.UNPACK_B R8, R8 ;  /* 0x00000008ff08723e */ /* 0x010fc400020004ff */
[----:B------:R-:W-:Y:S02]  /*71330*/  F2FP.F16.E5M2.UNPACK_B R9, R9 ;  /* 0x00000009ff09723e */ /* 0x000fe400020004ff */
[----:B------:R-:W-:Y:S02]  /*71340*/  F2FP.F16.E5M2.UNPACK_B R2, R2 ;  /* 0x00000002ff02723e */ /* 0x000fe400020004ff */
[----:B------:R-:W-:-:S03]  /*71350*/  F2FP.F16.E5M2.UNPACK_B R3, R3 ;  /* 0x00000003ff03723e */ /* 0x000fc600020004ff */
[----:B--2---:R-:W-:-:S15]  /*71360*/  HMMA.16816.F32 R24, R4, R8, R24 ;  /* 0x000000080418723c */ /* 0x004fde0000001818 */
[----:B------:R-:W-:-:S08]  /*71370*/  NOP ;  /* 0x0000000000007918 */ /* 0x000fd00000000000 */
[----:B------:R-:W-:Y:S04]  /*71380*/  STL.64 [R1+0x440], R24 ;  /* 0x0004401801007387 */ /* 0x000fe80000100a00 */
[----:B------:R0:W-:Y:S04]  /*71390*/  STL.64 [R1+0x448], R26 ;  /* 0x0004481a01007387 */ /* 0x0001e80000100a00 */
[----:B0-----:R-:W2:Y:S04]  /*713a0*/  LDL.LU.64 R26, [R1+0x6a68] ;  /* 0x006a6800011a7983 */ /* 0x001ea80000300a00 */
[----:B------:R-:W3:Y:S04]  /*713b0*/  LDL.LU R25, [R1+0x6a60] ;  /* 0x006a600001197983 */ /* 0x000ee80000300800 */
[----:B------:R-:W-:Y:S04]  /*713c0*/  STL.64 [R1+0x69a0], R10 ;  /* 0x0069a00a01007387 */ /* 0x000fe80000100a00 */
[----:B------:R0:W-:Y:S02]  /*713d0*/  STL.64 [R1+0x6998], R8 ;  /* 0x0069980801007387 */ /* 0x0001e40000100a00 */
[----:B0-----:R-:W-:Y:S06]  /*713e0*/  HMMA.16816.F32 R8, R4, R2, R12 ;  /* 0x000000020408723c */ /* 0x001fec000000180c */
[----:B------:R-:W-:Y:S04]  /*713f0*/  STL [R1+0x69dc], R2 ;  /* 0x0069dc0201007387 */ /* 0x000fe80000100800 */
[----:B------:R-:W-:-:S13]  /*71400*/  STL [R1+0x69d8], R3 ;  /* 0x0069d80301007387 */ /* 0x000fda0000100800 */
[----:B------:R0:W-:Y:S02]  /*71410*/  STL.64 [R1+0x430], R8 ;  /* 0x0004300801007387 */ /* 0x0001e40000100a00 */
[----:B0-----:R-:W-:Y:S02]  /*71420*/  F2FP.F16.E5M2.UNPACK_B R8, R21 ;  /* 0x00000015ff08723e */ /* 0x001fe400020004ff */
[----:B------:R-:W-:-:S07]  /*71430*/  F2FP.F16.E5M2.UNPACK_B R9, R20 ;  /* 0x00000014ff09723e */ /* 0x000fce00020004ff */
[----:B------:R-:W-:Y:S01]  /*71440*/  HMMA.16816.F32 R4, R4, R8, R16 ;  /* 0x000000080404723c */ /* 0x000fe20000001810 */
[----:B------:R-:W-:Y:S05]  /*71450*/  STL.64 [R1+0x438], R10 ;  /* 0x0004380a01007387 */ /* 0x000fea0000100a00 */
[----:B------:R-:W-:-:S15]  /*71460*/  STL.64 [R1+0x18], R8 ;  /* 0x0000180801007387 */ /* 0x000fde0000100a00 */
[----:B------:R-:W-:-:S02]  /*71470*/  NOP ;  /* 0x0000000000007918 */ /* 0x000fc40000000000 */
[----:B------:R3:W-:Y:S04]  /*71480*/  STL.64 [R1+0x3c0], R4 ;  /* 0x0003c00401007387 */ /* 0x0007e80000100a00 */
[----:B------:R-:W-:Y:S04]  /*71490*/  STL.64 [R1+0x3c8], R6 ;  /* 0x0003c80601007387 */ /* 0x000fe80000100a00 */
[----:B------:R-:W4:Y:S04]  /*714a0*/  LDL.LU R13, [R1+0x3d4] ;  /* 0x0003d400010d7983 */ /* 0x000f280000300800 */
[----:B------:R-:W4:Y:S04]  /*714b0*/  LDL.LU R14, [R1+0x3d0] ;  /* 0x0003d000010e7983 */ /* 0x000f280000300800 */
[----:B------:R-:W4:Y:S01]  /*714c0*/  LDL.LU R15, [R1+0x3dc] ;  /* 0x0003dc00010f7983 */ /* 0x000f220000300800 */
[----:B---3--:R-:W-:-:S02]  /*714d0*/  IMAD R4, R0, 0x100, R25 ;  /* 0x0000010000047824 */ /* 0x008fc400078e0219 */
[----:B--2---:R-:W-:Y:S01]  /*714e0*/  IMAD R5, R27, 0x100, R26 ;  /* 0x000001001b057824 */ /* 0x004fe200078e021a */
[----:B------:R-:W2:Y:S04]  /*714f0*/  LDL.LU R0, [R1+0x3d8] ;  /* 0x0003d80001007983 */ /* 0x000ea80000300800 */
[----:B------:R-:W3:Y:S04]  /*71500*/  LDL.LU.64 R24, [R1+0xef0] ;  /* 0x000ef00001187983 */ /* 0x000ee80000300a00 */
[----:B------:R-:W4:Y:S04]  /*71510*/  LDL.LU.64 R26, [R1+0xef8] ;  /* 0x000ef800011a7983 */ /* 0x000f280000300a00 */
[----:B----4-:R0:W-:Y:S04]  /*71520*/  STL.64 [R1+0x6a18], R26 ;  /* 0x006a181a01007387 */ /* 0x0101e80000100a00 */
[----:B0-----:R-:W4:Y:S04]  /*71530*/  LDL R26, [R1] ;  /* 0x00000000011a7983 */ /* 0x001f280000100800 */
[----:B------:R-:W4:Y:S04]  /*71540*/  LDL R27, [R1+0x4] ;  /* 0x00000400011b7983 */ /* 0x000f280000100800 */
[----:B---3--:R0:W-:Y:S04]  /*71550*/  STL.64 [R1+0x6a10], R24 ;  /* 0x006a101801007387 */ /* 0x0081e80000100a00 */
[----:B0-----:R-:W3:Y:S04]  /*71560*/  LDL R24, [R1+0x8] ;  /* 0x0000080001187983 */ /* 0x001ee80000100800 */
[----:B------:R-:W3:Y:S04]  /*71570*/  LDL R25, [R1+0xc] ;  /* 0x00000c0001197983 */ /* 0x000ee80000100800 */
[----:B----4-:R0:W-:Y:S04]  /*71580*/  STL.64 [R1+0x6a30], R26 ;  /* 0x006a301a01007387 */ /* 0x0101e80000100a00 */
[----:B0-----:R-:W4:Y:S04]  /*71590*/  LDL R26, [R1+0x10] ;  /* 0x00001000011a7983 */ /* 0x001f280000100800 */
[----:B------:R-:W4:Y:S04]  /*715a0*/  LDL R27, [R1+0x14] ;  /* 0x00001400011b7983 */ /* 0x000f280000100800 */
[----:B---3--:R-:W-:Y:S04]  /*715b0*/  STL.64 [R1+0x6a48], R24 ;  /* 0x006a481801007387 */ /* 0x008fe80000100a00 */
[----:B------:R-:W3:Y:S04]  /*715c0*/  LDL.LU.64 R16, [R1+0xee0] ;  /* 0x000ee00001107983 */ /* 0x000ee80000300a00 */
[----:B------:R-:W2:Y:S04]  /*715d0*/  LDL.LU.64 R18, [R1+0xee8] ;  /* 0x000ee80001127983 */ /* 0x000ea80000300a00 */
[----:B--2---:R-:W-:Y:S04]  /*715e0*/  STL.64 [R1+0x6a28], R18 ;  /* 0x006a281201007387 */ /* 0x004fe80000100a00 */
[----:B---3--:R0:W-:Y:S04]  /*715f0*/  STL.64 [R1+0x6a20], R16 ;  /* 0x006a201001007387 */ /* 0x0081e80000100a00 */
[----:B0-----:R-:W2:Y:S04]  /*71600*/  LDL.LU.64 R16, [R1+0xf00] ;  /* 0x000f000001107983 */ /* 0x001ea80000300a00 */
[----:B------:R-:W3:Y:S04]  /*71610*/  LDL.LU.64 R18, [R1+0xf08] ;  /* 0x000f080001127983 */ /* 0x000ee80000300a00 */
[----:B---3--:R-:W-:Y:S04]  /*71620*/  STL.64 [R1+0x6a40], R18 ;  /* 0x006a401201007387 */ /* 0x008fe80000100a00 */
[----:B--2---:R0:W-:Y:S04]  /*71630*/  STL.64 [R1+0x6a38], R16 ;  /* 0x006a381001007387 */ /* 0x0041e80000100a00 */
[----:B0-----:R-:W2:Y:S04]  /*71640*/  LDL.LU.64 R16, [R1+0xf10] ;  /* 0x000f100001107983 */ /* 0x001ea80000300a00 */
[----:B------:R-:W3:Y:S01]  /*71650*/  LDL.LU.64 R18, [R1+0xf18] ;  /* 0x000f180001127983 */ /* 0x000ee20000300a00 */
[----:B------:R-:W-:-:S02]  /*71660*/  IMAD R6, R14, 0x100, R13 ;  /* 0x000001000e067824 */ /* 0x000fc400078e020d */
[----:B------:R-:W-:Y:S01]  /*71670*/  IMAD R7, R0, 0x100, R15 ;  /* 0x0000010000077824 */ /* 0x000fe200078e020f */
[----:B------:R-:W-:Y:S02]  /*71680*/  F2FP.F16.E5M2.UNPACK_B R4, R4 ;  /* 0x00000004ff04723e */ /* 0x000fe400020004ff */
[----:B------:R-:W-:Y:S01]  /*71690*/  F2FP.F16.E5M2.UNPACK_B R5, R5 ;  /* 0x00000005ff05723e */ /* 0x000fe200020004ff */
[----:B---3--:R-:W-:Y:S04]  /*716a0*/  STL.64 [R1+0x6a58], R18 ;  /* 0x006a581201007387 */ /* 0x008fe80000100a00 */
[----:B--2---:R0:W-:Y:S04]  /*716b0*/  STL.64 [R1+0x6a50], R16 ;  /* 0x006a501001007387 */ /* 0x0041e80000100a00 */
[----:B0-----:R-:W4:Y:S04]  /*716c0*/  LDL.LU.64 R16, [R1+0xf20] ;  /* 0x000f200001107983 */ /* 0x001f280000300a00 */
[----:B------:R-:W4:Y:S01]  /*716d0*/  LDL.LU.64 R18, [R1+0xf28] ;  /* 0x000f280001127983 */ /* 0x000f220000300a00 */
[----:B------:R-:W-:-:S02]  /*716e0*/  F2FP.F16.E5M2.UNPACK_B R6, R6 ;  /* 0x00000006ff06723e */ /* 0x000fc400020004ff */
[----:B------:R-:W-:Y:S01]  /*716f0*/  F2FP.F16.E5M2.UNPACK_B R7, R7 ;  /* 0x00000007ff07723e */ /* 0x000fe200020004ff */
[----:B------:R-:W2:Y:S04]  /*71700*/  LDL.LU.64 R20, [R1+0x15b0] ;  /* 0x0015b00001147983 */ /* 0x000ea80000300a00 */
[----:B------:R-:W2:Y:S04]  /*71710*/  LDL.LU.64 R22, [R1+0x15b8] ;  /* 0x0015b80001167983 */ /* 0x000ea80000300a00 */
[----:B------:R-:W3:Y:S01]  /*71720*/  LDL.LU.64 R12, [R1+0x15a0] ;  /* 0x0015a000010c7983 */ /* 0x000ee20000300a00 */
[----:B------:R-:W-:-:S02]  /*71730*/  IMAD.MOV.U32 R2, RZ, RZ, R8 ;  /* 0x000000ffff027224 */ /* 0x000fc400078e0008 */
[----:B------:R-:W-:Y:S01]  /*71740*/  IMAD.MOV.U32 R3, RZ, RZ, R9 ;  /* 0x000000ffff037224 */ /* 0x000fe200078e0009 */
[----:B------:R-:W3:Y:S04]  /*71750*/  LDL.LU.64 R14, [R1+0x15a8] ;  /* 0x0015a800010e7983 */ /* 0x000ee80000300a00 */
[----:B------:R-:W3:Y:S04]  /*71760*/  LDL.LU.64 R8, [R1+0x1590] ;  /* 0x0015900001087983 */ /* 0x000ee80000300a00 */
[----:B------:R-:W3:Y:S04]  /*71770*/  LDL.LU.64 R10, [R1+0x1598] ;  /* 0x00159800010a7983 */ /* 0x000ee80000300a00 */
[----:B------:R-:W3:Y:S01]  /*71780*/  LDL.LU R0, [R1+0x3e0] ;  /* 0x0003e00001007983 */ /* 0x000ee20000300800 */
[----:B----4-:R-:W-:Y:S03]  /*71790*/  HMMA.16816.F32 R24, R4, R26, R16 ;  /* 0x0000001a0418723c */ /* 0x010fe60000001810 */
[----:B------:R-:W4:Y:S04]  /*717a0*/  LDL.LU.64 R18, [R1+0x6a58] ;  /* 0x006a580001127983 */ /* 0x000f280000300a00 */
[----:B------:R-:W4:-:S15]  /*717b0*/  LDL.LU.64 R16, [R1+0x6a50] ;  /* 0x006a500001107983 */ /* 0x000f1e0000300a00 */
[----:B------:R-:W-:-:S01]  /*717c0*/  NOP ;  /* 0x0000000000007918 */ /* 0x000fc20000000000 */
[----:B------:R0:W-:Y:S04]  /*717d0*/  STL.64 [R1+0x3b0], R24 ;  /* 0x0003b01801007387 */ /* 0x0001e80000100a00 */
[----:B------:R4:W-:Y:S04]  /*717e0*/  STL.64 [R1+0x3b8], R26 ;  /* 0x0003b81a01007387 */ /* 0x0009e80000100a00 */
[----:B0-----:R-:W4:Y:S02]  /*717f0*/  LDL.LU.64 R24, [R1+0x6a48] ;  /* 0x006a480001187983 */ /* 0x001f240000300a00 */
[----:B----4-:R-:W-:Y:S02]  /*71800*/  HMMA.16816.F32 R24, R4, R24, R16 ;  /* 0x000000180418723c */ /* 0x010fe40000001810 */
[----:B------:R-:W4:Y:S04]  /*71810*/  LDL.LU.64 R18, [R1+0x6a40] ;  /* 0x006a400001127983 */ /* 0x000f280000300a00 */
[----:B------:R-:W4:-:S15]  /*71820*/  LDL.LU.64 R16, [R1+0x6a38] ;  /* 0x006a380001107983 */ /* 0x000f1e0000300a00 */
[----:B------:R-:W-:-:S02]  /*71830*/  NOP ;  /* 0x0000000000007918 */ /* 0x000fc40000000000 */
[----:B------:R-:W-:Y:S04]  /*71840*/  STL.64 [R1+0x3a0], R24 ;  /* 0x0003a01801007387 */ /* 0x000fe80000100a00 */
        /* <DEDUP_REMOVED lines=8> */
[----:B0-----:R-:W2:Y:S04]  /*718d0*/  LDL.LU.64 R26, [R1+0x6a18] ;  /* 0x006a1800011a7983 */ /* 0x001ea80000300a00 */
[----:B------:R-:W2:Y:S02]  /*718e0*/  LDL.LU.64 R24, [R1+0x6a10] ;  /* 0x006a100001187983 */ /* 0x000ea40000300a00 */
[----:B--2---:R-:W-:-:S15]  /*718f0*/  HMMA.16816.F32 R24, R4, R28, R24 ;  /* 0x0000001c0418723c */ /* 0x004fde0000001818 */
[----:B------:R-:W-:-:S08]  /*71900*/  NOP ;  /* 0x0000000000007918 */ /* 0x000fd00000000000 */
[----:B------:R-:W-:Y:S04]  /*71910*/  STL.64 [R1+0x380], R24 ;  /* 0x0003801801007387 */ /* 0x000fe80000100a00 */
[----:B------:R0:W-:Y:S04]  /*71920*/  STL.64 [R1+0x388], R26 ;  /* 0x0003881a01007387 */ /* 0x0001e80000100a00 */
[----:B0-----:R-:W4:Y:S04]  /*71930*/  LDL.LU.64 R26, [R1+0x6a08] ;  /* 0x006a0800011a7983 */ /* 0x001f280000300a00 */
[----:B------:R-:W2:Y:S01]  /*71940*/  LDL.LU.64 R24, [R1+0x6a00] ;  /* 0x006a000001187983 */ /* 0x000ea20000300a00 */
[C---:B----4-:R-:W-:Y:S06]  /*71950*/  HMMA.16816.F32 R16, R4.reuse, R26, R16 ;  /* 0x0000001a0410723c */ /* 0x050fec0000001810 */
[----:B--2---:R-:W-:-:S15]  /*71960*/  HMMA.16816.F32 R20, R4, R24, R20 ;  /* 0x000000180414723c */ /* 0x004fde0000001814 */
[----:B------:R-:W-:-:S02]  /*71970*/  NOP ;  /* 0x0000000000007918 */ /* 0x000fc40000000000 */
[----:B------:R-:W-:Y:S04]  /*71980*/  STL.64 [R1+0x370], R16 ;  /* 0x0003701001007387 */ /* 0x000fe80000100a00 */
[----:B------:R0:W-:Y:S04]  /*71990*/  STL.64 [R1+0x378], R18 ;  /* 0x0003781201007387 */ /* 0x0001e80000100a00 */
[----:B0-----:R-:W2:Y:S04]  /*719a0*/  LDL.LU.64 R18, [R1+0x69f8] ;  /* 0x0069f80001127983 */ /* 0x001ea80000300a00 */
[----:B------:R-:W4:Y:S04]  /*719b0*/  LDL.LU.64 R16, [R1+0x69f0] ;  /* 0x0069f00001107983 */ /* 0x000f280000300a00 */
[----:B------:R-:W-:Y:S04]  /*719c0*/  STL.64 [R1+0x360], R20 ;  /* 0x0003601401007387 */ /* 0x000fe80000100a00 */
[----:B------:R0:W-:Y:S04]  /*719d0*/  STL.64 [R1+0x368], R22 ;  /* 0x0003681601007387 */ /* 0x0001e80000100a00 */
[----:B0-----:R-:W3:Y:S04]  /*719e0*/  LDL.LU.64 R22, [R1+0x69e8] ;  /* 0x0069e80001167983 */ /* 0x001ee80000300a00 */
[----:B------:R-:W2:Y:S04]  /*719f0*/  LDL.LU.64 R20, [R1+0x69e0] ;  /* 0x0069e00001147983 */ /* 0x000ea80000300a00 */
[----:B------:R0:W-:Y:S04]  /*71a00*/  STL.64 [R1+0x6920], R26 ;  /* 0x0069201a01007387 */ /* 0x0001e80000100a00 */
[----:B0-----:R-:W4:Y:S04]  /*71a10*/  LDL.LU R26, [R1+0x3ec] ;  /* 0x0003ec00011a7983 */ /* 0x001f280000300800 */
[----:B------:R-:W4:Y:S04]  /*71a20*/  LDL.LU R27, [R1+0x3e8] ;  /* 0x0003e800011b7983 */ /* 0x000f280000300800 */
[----:B------:R0:W-:Y:S04]  /*71a30*/  STL.64 [R1+0x6918], R24 ;  /* 0x0069181801007387 */ /* 0x0001e80000100a00 */
[----:B0-----:R-:W3:Y:S04]  /*71a40*/  LDL.LU R25, [R1+0x3e4] ;  /* 0x0003e40001197983 */ /* 0x001ee80000300800 */
[----:B----4-:R-:W-:Y:S04]  /*71a50*/  STL.64 [R1+0x6980], R26 ;  /* 0x0069801a01007387 */ /* 0x010fe80000100a00 */
[----:B---3--:R0:W-:Y:S02]  /*71a60*/  STL [R1+0x6978], R25 ;  /* 0x0069781901007387 */ /* 0x0081e40000100800 */
[----:B0-----:R-:W-:Y:S02]  /*71a70*/  HMMA.16816.F32 R24, R4, R22, R12 ;  /* 0x000000160418723c */ /* 0x001fe4000000180c */
[----:B------:R-:W3:-:S15]  /*71a80*/  LDL.LU.64 R12, [R1+0x1570] ;  /* 0x00157000010c7983 */ /* 0x000ede0000300a00 */
[----:B------:R-:W-:-:S06]  /*71a90*/  NOP ;  /* 0x0000000000007918 */ /* 0x000fcc0000000000 */
[----:B------:R-:W-:Y:S04]  /*71aa0*/  STL.64 [R1+0x350], R24 ;  /* 0x0003501801007387 */ /* 0x000fe80000100a00 */
[----:B------:R-:W-:Y:S04]  /*71ab0*/  STL.64 [R1+0x358], R26 ;  /* 0x0003581a01007387 */ /* 0x000fe80000100a00 */
[----:B------:R-:W4:Y:S01]  /*71ac0*/  LDL.LU.64 R14, [R1+0x1578] ;  /* 0x00157800010e7983 */ /* 0x000f220000300a00 */
[----:B--2---:R-:W-:-:S15]  /*71ad0*/  HMMA.16816.F32 R8, R4, R20, R8 ;  /* 0x000000140408723c */ /* 0x004fde0000001808 */
[----:B------:R-:W-:-:S08]  /*71ae0*/  NOP ;  /* 0x0000000000007918 */ /* 0x000fd00000000000 */
[----:B------:R-:W-:Y:S04]  /*71af0*/  STL.64 [R1+0x340], R8 ;  /* 0x0003400801007387 */ /* 0x000fe80000100a00 */
[----:B------:R-:W-:Y:S04]  /*71b00*/  STL.64 [R1+0x348], R10 ;  /* 0x0003480a01007387 */ /* 0x000fe80000100a00 */
[----:B----4-:R-:W-:Y:S04]  /*71b10*/  STL.64 [R1+0x69d0], R14 ;  /* 0x0069d00e01007387 */ /* 0x010fe80000100a00 */
[----:B---3--:R0:W-:Y:S04]  /*71b20*/  STL.64 [R1+0x69c8], R12 ;  /* 0x0069c80c01007387 */ /* 0x0081e80000100a00 */
[----:B0-----:R-:W2:Y:S04]  /*71b30*/  LDL.LU.64 R12, [R1+0x1580] ;  /* 0x00158000010c7983 */ /* 0x001ea80000300a00 */
[----:B------:R-:W2:Y:S04]  /*71b40*/  LDL.LU.64 R14, [R1+0x1588] ;  /* 0x00158800010e7983 */ /* 0x000ea80000300a00 */
[----:B------:R-:W3:Y:S04]  /*71b50*/  LDL.LU.64 R8, [R1+0x1450] ;  /* 0x0014500001087983 */ /* 0x000ee80000300a00 */
[----:B------:R-:W4:Y:S04]  /*71b60*/  LDL.LU.64 R10, [R1+0x1458] ;  /* 0x00145800010a7983 */ /* 0x000f280000300a00 */
[----:B----4-:R-:W-:Y:S04]  /*71b70*/  STL.64 [R1+0x69b0], R10 ;  /* 0x0069b00a01007387 */ /* 0x010fe80000100a00 */
[----:B---3--:R0:W-:Y:S04]  /*71b80*/  STL.64 [R1+0x69a8], R8 ;  /* 0x0069a80801007387 */ /* 0x0081e80000100a00 */
[----:B0-----:R-:W3:Y:S04]  /*71b90*/  LDL.LU.64 R8, [R1+0x1460] ;  /* 0x0014600001087983 */ /* 0x001ee80000300a00 */
[----:B------:R-:W3:Y:S04]  /*71ba0*/  LDL.LU.64 R10, [R1+0x1468] ;  /* 0x00146800010a7983 */ /* 0x000ee80000300a00 */
[----:B------:R-:W4:Y:S04]  /*71bb0*/  LDL.LU.64 R24, [R1+0x1430] ;  /* 0x0014300001187983 */ /* 0x000f280000300a00 */
[----:B------:R-:W3:Y:S01]  /*71bc0*/  LDL.LU.64 R26, [R1+0x1438] ;  /* 0x00143800011a7983 */ /* 0x000ee20000300a00 */
[----:B--2---:R-:W-:Y:S03]  /*71bd0*/  HMMA.16816.F32 R12, R4, R18, R12 ;  /* 0x00000012040c723c */ /* 0x004fe6000000180c */
[----:B---3--:R-:W-:Y:S04]  /*71be0*/  STL.64 [R1+0x6990], R26 ;  /* 0x0069901a01007387 */ /* 0x008fe80000100a00 */
[----:B----4-:R0:W-:Y:S04]  /*71bf0*/  STL.64 [R1+0x6988], R24 ;  /* 0x0069881801007387 */ /* 0x0101e80000100a00 */
[----:B0-----:R-:W2:Y:S04]  /*71c00*/  LDL.LU.64 R24, [R1+0x1440] ;  /* 0x0014400001187983 */ /* 0x001ea80000300a00 */
[----:B------:R-:W2:Y:S04]  /*71c10*/  LDL.LU.64 R26, [R1+0x1448] ;  /* 0x00144800011a7983 */ /* 0x000ea80000300a00 */
[----:B------:R0:W-:Y:S02]  /*71c20*/  STL.64 [R1+0x6900], R22 ;  /* 0x0069001601007387 */ /* 0x0001e40000100a00 */
[----:B0-----:R-:W-:-:S02]  /*71c30*/  IMAD.MOV.U32 R22, RZ, RZ, R2 ;  /* 0x000000ffff167224 */ /* 0x001fc400078e0002 */
[----:B------:R-:W-:Y:S01]  /*71c40*/  IMAD.MOV.U32 R23, RZ, RZ, R3 ;  /* 0x000000ffff177224 */ /* 0x000fe200078e0003 */
[----:B------:R-:W3:Y:S04]  /*71c50*/  LDL.LU R2, [R1+0x69dc] ;  /* 0x0069dc0001027983 */ /* 0x000ee80000300800 */
[----:B------:R-:W3:Y:S04]  /*71c60*/  LDL.LU R3, [R1+0x69d8] ;  /* 0x0069d80001037983 */ /* 0x000ee80000300800 */
[----:B------:R-:W-:Y:S04]  /*71c70*/  STL.64 [R1+0x68f8], R20 ;  /* 0x0068f81401007387 */ /* 0x000fe80000100a00 */
[----:B------:R-:W-:Y:S04]  /*71c80*/  STL.64 [R1+0x330], R12 ;  /* 0x0003300c01007387 */ /* 0x000fe80000100a00 */
[----:B------:R0:W-:Y:S04]  /*71c90*/  STL.64 [R1+0x338], R14 ;  /* 0x0003380e01007387 */ /* 0x0001e80000100a00 */
[----:B0-----:R-:W4:Y:S04]  /*71ca0*/  LDL.LU.64 R14, [R1+0x69d0] ;  /* 0x0069d000010e7983 */ /* 0x001f280000300a00 */
[----:B------:R-:W4:Y:S02]  /*71cb0*/  LDL.LU.64 R12, [R1+0x69c8] ;  /* 0x0069c800010c7983 */ /* 0x000f240000300a00 */
[----:B----4-:R-:W-:-:S15]  /*71cc0*/  HMMA.16816.F32 R12, R4, R16, R12 ;  /* 0x00000010040c723c */ /* 0x010fde000000180c */
[----:B------:R-:W-:-:S08]  /*71cd0*/  NOP ;  /* 0x0000000000007918 */ /* 0x000fd00000000000 */
[----:B------:R-:W-:Y:S04]  /*71ce0*/  STL.64 [R1+0x320], R12 ;  /* 0x0003200c01007387 */ /* 0x000fe80000100a00 */
[----:B------:R0:W-:Y:S04]  /*71cf0*/  STL.64 [R1+0x328], R14 ;  /* 0x0003280e01007387 */ /* 0x0001e80000100a00 */
[----:B0-----:R-:W4:Y:S04]  /*71d00*/  LDL.LU.64 R14, [R1+0x69c0] ;  /* 0x0069c000010e7983 */ /* 0x001f280000300a00 */
[----:B------:R-:W2:Y:S04]  /*71d10*/  LDL.LU.64 R12, [R1+0x69b8] ;  /* 0x0069b800010c7983 */ /* 0x000ea80000300a00 */
[----:B------:R-:W-:Y:S04]  /*71d20*/  STL.64 [R1+0x6910], R18 ;  /* 0x0069101201007387 */ /* 0x000fe80000100a00 */
[----:B------:R0:W-:Y:S04]  /*71d30*/  STL.64 [R1+0x6908], R16 ;  /* 0x0069081001007387 */ /* 0x0001e80000100a00 */
[----:B0-----:R-:W3:Y:S04]  /*71d40*/  LDL.LU.64 R16, [R1+0xe30] ;  /* 0x000e300001107983 */ /* 0x001ee80000300a00 */
[----:B------:R-:W3:Y:S01]  /*71d50*/  LDL.LU.64 R18, [R1+0xe38] ;  /* 0x000e380001127983 */ /* 0x000ee20000300a00 */
[----:B----4-:R-:W-:-:S15]  /*71d60*/  HMMA.16816.F32 R8, R4, R14, R8 ;  /* 0x0000000e0408723c */ /* 0x010fde0000001808 */
[----:B------:R-:W-:-:S08]  /*71d70*/  NOP ;  /* 0x0000000000007918 */ /* 0x000fd00000000000 */
        /* <DEDUP_REMOVED lines=8> */
[----:B0-----:R-:W2:Y:S04]  /*71e00*/  LDL.LU.64 R10, [R1+0x69a0] ;  /* 0x0069a000010a7983 */ /* 0x001ea80000300a00 */
[----:B------:R-:W4:Y:S04]  /*71e10*/  LDL.LU.64 R8, [R1+0x6998] ;  /* 0x0069980001087983 */ /* 0x000f280000300a00 */
[----:B------:R-:W-:Y:S04]  /*71e20*/  STL.64 [R1+0x68e0], R14 ;  /* 0x0068e00e01007387 */ /* 0x000fe80000100a00 */
[----:B------:R0:W-:Y:S04]  /*71e30*/  STL.64 [R1+0x68d8], R12 ;  /* 0x0068d80c01007387 */ /* 0x0001e80000100a00 */
[----:B0-----:R-:W3:Y:S04]  /*71e40*/  LDL.LU.64 R12, [R1+0x1420] ;  /* 0x00142000010c7983 */ /* 0x001ee80000300a00 */
[----:B------:R-:W3:Y:S01]  /*71e50*/  LDL.LU.64 R14, [R1+0x1428] ;  /* 0x00142800010e7983 */ /* 0x000ee20000300a00 */
[----:B--2---:R-:W-:-:S15]  /*71e60*/  HMMA.16816.F32 R24, R4, R10, R24 ;  /* 0x0000000a0418723c */ /* 0x004fde0000001818 */
[----:B------:R-:W-:-:S08]  /*71e70*/  NOP ;  /* 0x0000000000007918 */ /* 0x000fd00000000000 */
[----:B------:R-:W-:Y:S04]  /*71e80*/  STL.64 [R1+0x2f0], R24 ;  /* 0x0002f01801007387 */ /* 0x000fe80000100a00 */
[----:B------:R0:W-:Y:S04]  /*71e90*/  STL.64 [R1+0x2f8], R26 ;  /* 0x0002f81a01007387 */ /* 0x0001e80000100a00 */
[----:B0-----:R-:W4:Y:S04]  /*71ea0*/  LDL.LU.64 R26, [R1+0x6990] ;  /* 0x00699000011a7983 */ /* 0x001f280000300a00 */
[----:B------:R-:W4:Y:S01]  /*71eb0*/  LDL.LU.64 R24, [R1+0x6988] ;  /* 0x0069880001187983 */ /* 0x000f220000300a00 */
[C---:B---3--:R-:W-:Y:S06]  /*71ec0*/  HMMA.16816.F32 R12, R4.reuse, R2, R12 ;  /* 0x00000002040c723c */ /* 0x048fec000000180c */
[----:B----4-:R-:W-:-:S15]  /*71ed0*/  HMMA.16816.F32 R24, R4, R8, R24 ;  /* 0x000000080418723c */ /* 0x010fde0000001818 */
[----:B------:R-:W-:-:S08]  /*71ee0*/  NOP ;  /* 0x0000000000007918 */ /* 0x000fd00000000000 */
[----:B------:R-:W-:Y:S04]  /*71ef0*/  STL.64 [R1+0x420], R24 ;  /* 0x0004201801007387 */ /* 0x000fe80000100a00 */
[----:B------:R0:W-:Y:S04]  /*71f00*/  STL.64 [R1+0x428], R26 ;  /* 0x0004281a01007387 */ /* 0x0001e80000100a00 */
[----:B0-----:R-:W2:Y:S04]  /*71f10*/  LDL.LU.64 R26, [R1+0x6980] ;  /* 0x00698000011a7983 */ /* 0x001ea80000300a00 */
[----:B------:R-:W3:Y:S04]  /*71f20*/  LDL.LU R25, [R1+0x6978] ;  /* 0x0069780001197983 */ /* 0x000ee80000300800 */
[----:B------:R-:W-:Y:S04]  /*71f30*/  STL.64 [R1+0x68c0], R10 ;  /* 0x0068c00a01007387 */ /* 0x000fe80000100a00 */
[----:B------:R0:W-:Y:S02]  /*71f40*/  STL.64 [R1+0x68b8], R8 ;  /* 0x0068b80801007387 */ /* 0x0001e40000100a00 */
[----:B0-----:R-:W-:Y:S02]  /*71f50*/  HMMA.16816.F32 R8, R4, R22, R16 ;  /* 0x000000160408723c */ /* 0x001fe40000001810 */
[----:B------:R0:W-:Y:S04]  /*71f60*/  STL.64 [R1+0x410], R12 ;  /* 0x0004100c01007387 */ /* 0x0001e80000100a00 */
[----:B------:R1:W-:Y:S04]  /*71f70*/  STL.64 [R1+0x418], R14 ;  /* 0x0004180e01007387 */ /* 0x0003e80000100a00 */
[----:B0-----:R-:W4:-:S13]  /*71f80*/  LDL.LU R13, [R1+0x3f4] ;  /* 0x0003f400010d7983 */ /* 0x001f1a0000300800 */
[----:B------:R-:W-:Y:S04]  /*71f90*/  STL.64 [R1+0x2e0], R8 ;  /* 0x0002e00801007387 */ /* 0x000fe80000100a00 */
[----:B------:R-:W-:Y:S04]  /*71fa0*/  STL.64 [R1+0x2e8], R10 ;  /* 0x0002e80a01007387 */ /* 0x000fe80000100a00 */
[----:B-1----:R-:W4:Y:S04]  /*71fb0*/  LDL.LU R14, [R1+0x3f0] ;  /* 0x0003f000010e7983 */ /* 0x002f280000300800 */
        /* <DEDUP_REMOVED lines=38> */
[----:B------:R-:W3:Y:S04]  /*72220*/  LDL.LU.64 R12, [R1+0x13c0] ;  /* 0x0013c000010c7983 */ /* 0x000ee80000300a00 */
        /* <DEDUP_REMOVED lines=72> */
[C---:B--2---:R-:W-:Y:S03]  /*726b0*/  HMMA.16816.F32 R12, R4.reuse, R18, R12 ;  /* 0x00000012040c723c */ /* 0x044fe6000000180c */
[----:B---3--:R-:W-:Y:S04]  /*726c0*/  STL.64 [R1+0x68b0], R26 ;  /* 0x0068b01a01007387 */ /* 0x008fe80000100a00 */
[----:B----4-:R0:W-:Y:S04]  /*726d0*/  STL.64 [R1+0x68a8], R24 ;  /* 0x0068a81801007387 */ /* 0x0101e80000100a00 */
[----:B0-----:R-:W2:Y:S04]  /*726e0*/  LDL.LU.64 R24, [R1+0x1360] ;  /* 0x0013600001187983 */ /* 0x001ea80000300a00 */
[----:B------:R-:W2:Y:S04]  /*726f0*/  LDL.LU.64 R26, [R1+0x1368] ;  /* 0x00136800011a7983 */ /* 0x000ea80000300a00 */
[----:B------:R0:W-:Y:S04]  /*72700*/  STL.64 [R1+0x6820], R22 ;  /* 0x0068201601007387 */ /* 0x0001e80000100a00 */
[----:B0-----:R-:W3:Y:S04]  /*72710*/  LDL R22, [R1+0x18] ;  /* 0x0000180001167983 */ /* 0x001ee80000100800 */
[----:B------:R-:W3:Y:S04]  /*72720*/  LDL R23, [R1+0x1c] ;  /* 0x00001c0001177983 */ /* 0x000ee80000100800 */
        /* <DEDUP_REMOVED lines=1079> */
[----:B------:R-:W-:Y:S04]  /*76aa0*/  STL.64 [R1+0xa20], R12 ;  /* 0x000a200c01007387 */ /* 0x000fe80000100a00 */
[----:B------:R0:W-:-:S15]  /*76ab0*/  STL.64 [R1+0xa28], R14 ;  /* 0x000a280e01007387 */ /* 0x0001de0000100a00 */
[----:B------:R-:W-:-:S02]  /*76ac0*/  NOP ;  /* 0x0000000000007918 */ /* 0x000fc40000000000 */
[----:B------:R-:W-:Y:S04]  /*76ad0*/  STL.64 [R1+0xa10], R8 ;  /* 0x000a100801007387 */ /* 0x000fe80000100a00 */
[----:B------:R1:W-:Y:S04]  /*76ae0*/  STL.64 [R1+0xa18], R10 ;  /* 0x000a180a01007387 */ /* 0x0003e80000100a00 */
[----:B0-----:R-:W4:Y:S04]  /*76af0*/  LDL.LU R14, [R1+0xc44] ;  /* 0x000c4400010e7983 */ /* 0x001f280000300800 */
[----:B------:R-:W4:Y:S04]  /*76b00*/  LDL.LU R15, [R1+0xc40] ;  /* 0x000c4000010f7983 */ /* 0x000f280000300800 */
[----:B-1----:R-:W4:Y:S01]  /*76b10*/  LDL.LU R11, [R1+0xc4c] ;  /* 0x000c4c00010b7983 */ /* 0x002f220000300800 */
[----:B--2---:R-:W-:-:S02]  /*76b20*/  IMAD R5, R0, 0x100, R27 ;  /* 0x0000010000057824 */ /* 0x004fc400078e021b */
[----:B---3--:R-:W-:Y:S01]  /*76b30*/  IMAD R4, R26, 0x100, R25 ;  /* 0x000001001a047824 */ /* 0x008fe200078e0219 */
        /* <DEDUP_REMOVED lines=38> */
[----:B------:R-:W3:Y:S01]  /*76da0*/  LDL.LU.64 R10, [R1+0xaa8] ;  /* 0x000aa800010a7983 */ /* 0x000ee20000300a00 */
        /* <DEDUP_REMOVED lines=27> */
[----:B------:R-:W2:Y:S04]  /*76f60*/  LDL.LU.64 R24, [R1+0x62f8] ;  /* 0x0062f80001187983 */ /* 0x000ea80000300a00 */
[----:B------:R-:W-:Y:S01]  /*76f70*/  STL.64 [R1+0x6268], R28 ;  /* 0x0062681c01007387 */ /* 0x000fe20000100a00 */
        /* <DEDUP_REMOVED lines=11> */
[----:B------:R-:W-:Y:S04]  /*77030*/  STL.64 [R1+0x6260], R26 ;  /* 0x0062601a01007387 */ /* 0x000fe80000100a00 */
[----:B------:R0:W-:Y:S04]  /*77040*/  STL.64 [R1+0x6258], R24 ;  /* 0x0062581801007387 */ /* 0x0001e80000100a00 */
[----:B0-----:R-:W4:Y:S04]  /*77050*/  LDL.LU R24, [R1+0x18a0] ;  /* 0x0018a00001187983 */ /* 0x001f280000300800 */
[----:B------:R-:W4:Y:S01]  /*77060*/  LDL.LU R25, [R1+0x18ac] ;  /* 0x0018ac0001197983 */ /* 0x000f220000300800 */
[C---:B---3--:R-:W-:Y:S06]  /*77070*/  HMMA.16816.F32 R12, R4.reuse, R22, R12 ;  /* 0x00000016040c723c */ /* 0x048fec000000180c */
[----:B--2---:R-:W-:-:S15]  /*77080*/  HMMA.16816.F32 R8, R4, R20, R8 ;  /* 0x000000140408723c */ /* 0x004fde0000001808 */
[----:B------:R-:W-:-:S02]  /*77090*/  NOP ;  /* 0x0000000000007918 */ /* 0x000fc40000000000 */
[----:B------:R0:W-:Y:S04]  /*770a0*/  STL.64 [R1+0xa90], R12 ;  /* 0x000a900c01007387 */ /* 0x0001e80000100a00 */
[----:B------:R1:W-:Y:S04]  /*770b0*/  STL.64 [R1+0xa98], R14 ;  /* 0x000a980e01007387 */ /* 0x0003e80000100a00 */
[----:B------:R-:W2:Y:S04]  /*770c0*/  LDL.LU R0, [R1+0x18a8] ;  /* 0x0018a80001007983 */ /* 0x000ea80000300800 */
[----:B0-----:R-:W3:Y:S04]  /*770d0*/  LDL.LU.64 R12, [R1+0xab0] ;  /* 0x000ab000010c7983 */ /* 0x001ee80000300a00 */
[----:B-1----:R-:W3:Y:S04]  /*770e0*/  LDL.LU.64 R14, [R1+0xab8] ;  /* 0x000ab800010e7983 */ /* 0x002ee80000300a00 */
[----:B------:R0:W-:Y:S04]  /*770f0*/  STL.64 [R1+0xaa0], R8 ;  /* 0x000aa00801007387 */ /* 0x0001e80000100a00 */
[----:B------:R1:W-:Y:S04]  /*77100*/  STL.64 [R1+0xaa8], R10 ;  /* 0x000aa80a01007387 */ /* 0x0003e80000100a00 */
[----:B0-----:R-:W4:Y:S04]  /*77110*/  LDL.LU.64 R8, [R1+0xae0] ;  /* 0x000ae00001087983 */ /* 0x001f280000300a00 */
[----:B-1----:R-:W2:Y:S04]  /*77120*/  LDL.LU.64 R10, [R1+0xae8] ;  /* 0x000ae800010a7983 */ /* 0x002ea80000300a00 */
[----:B--2---:R-:W-:Y:S04]  /*77130*/  STL.64 [R1+0x62c0], R10 ;  /* 0x0062c00a01007387 */ /* 0x004fe80000100a00 */
[----:B----4-:R0:W-:Y:S04]  /*77140*/  STL.64 [R1+0x62b8], R8 ;  /* 0x0062b80801007387 */ /* 0x0101e80000100a00 */
[----:B0-----:R-:W2:Y:S04]  /*77150*/  LDL.LU.64 R8, [R1+0xb20] ;  /* 0x000b200001087983 */ /* 0x001ea80000300a00 */
[----:B------:R-:W2:Y:S04]  /*77160*/  LDL.LU.64 R10, [R1+0xb28] ;  /* 0x000b2800010a7983 */ /* 0x000ea80000300a00 */
[----:B------:R-:W4:Y:S01]  /*77170*/  LDL.64 R26, [R1+0x10] ;  /* 0x00001000011a7983 */ /* 0x000f220000100a00 */
[C---:B---3--:R-:W-:Y:S03]  /*77180*/  HMMA.16816.F32 R12, R4.reuse, R18, R12 ;  /* 0x00000012040c723c */ /* 0x048fe6000000180c */
[----:B----4-:R-:W-:Y:S04]  /*77190*/  STL.64 [R1+0x6290], R26 ;  /* 0x0062901a01007387 */ /* 0x010fe80000100a00 */
[----:B------:R0:W-:Y:S04]  /*771a0*/  STL.64 [R1+0x6288], R24 ;  /* 0x0062881801007387 */ /* 0x0001e80000100a00 */
[----:B0-----:R-:W3:Y:S04]  /*771b0*/  LDL.LU.64 R24, [R1+0xe10] ;  /* 0x000e100001187983 */ /* 0x001ee80000300a00 */
[----:B------:R-:W3:Y:S04]  /*771c0*/  LDL.LU.64 R26, [R1+0xe18] ;  /* 0x000e1800011a7983 */ /* 0x000ee80000300a00 */
[----:B------:R0:W-:Y:S04]  /*771d0*/  STL.64 [R1+0x6240], R22 ;  /* 0x0062401601007387 */ /* 0x0001e80000100a00 */
[----:B0-----:R-:W4:Y:S04]  /*771e0*/  LDL.LU R22, [R1+0xc58] ;  /* 0x000c580001167983 */ /* 0x001f280000300800 */
[----:B------:R-:W4:Y:S04]  /*771f0*/  LDL.LU R23, [R1+0x18a4] ;  /* 0x0018a40001177983 */ /* 0x000f280000300800 */
[----:B------:R0:W-:Y:S04]  /*77200*/  STL.64 [R1+0x6238], R20 ;  /* 0x0062381401007387 */ /* 0x0001e80000100a00 */
[----:B0-----:R-:W2:Y:S04]  /*77210*/  LDL.LU R20, [R1+0xc50] ;  /* 0x000c500001147983 */ /* 0x001ea80000300800 */
[----:B------:R-:W2:Y:S04]  /*77220*/  LDL.LU R21, [R1+0xc5c] ;  /* 0x000c5c0001157983 */ /* 0x000ea80000300800 */
[----:B----4-:R-:W-:Y:S04]  /*77230*/  STL.64 [R1+0x62a0], R22 ;  /* 0x0062a01601007387 */ /* 0x010fe80000100a00 */
[----:B--2---:R0:W-:Y:S04]  /*77240*/  STL.64 [R1+0x6298], R20 ;  /* 0x0062981401007387 */ /* 0x0041e80000100a00 */
[----:B0-----:R-:W2:Y:S04]  /*77250*/  LDL.LU.64 R20, [R1+0xaf0] ;  /* 0x000af00001147983 */ /* 0x001ea80000300a00 */
[----:B------:R-:W2:Y:S04]  /*77260*/  LDL.LU.64 R22, [R1+0xaf8] ;  /* 0x000af80001167983 */ /* 0x000ea80000300a00 */
[----:B------:R-:W-:Y:S04]  /*77270*/  STL.64 [R1+0xab0], R12 ;  /* 0x000ab00c01007387 */ /* 0x000fe80000100a00 */
[----:B------:R0:W-:Y:S04]  /*77280*/  STL.64 [R1+0xab8], R14 ;  /* 0x000ab80e01007387 */ /* 0x0001e80000100a00 */
[----:B0-----:R-:W4:Y:S01]  /*77290*/  LDL.LU.64 R14, [R1+0x62d0] ;  /* 0x0062d000010e7983 */ /* 0x001f220000300a00 */
[----:B---3--:R-:W-:Y:S03]  /*772a0*/  HMMA.16816.F32 R24, R4, R16, R24 ;  /* 0x000000100418723c */ /* 0x008fe60000001818 */
[----:B------:R-:W3:-:S15]  /*772b0*/  LDL.LU.64 R12, [R1+0x62c8] ;  /* 0x0062c800010c7983 */ /* 0x000ede0000300a00 */
[----:B------:R-:W-:-:S05]  /*772c0*/  NOP ;  /* 0x0000000000007918 */ /* 0x000fca0000000000 */
[----:B------:R0:W-:Y:S04]  /*772d0*/  STL.64 [R1+0xac0], R24 ;  /* 0x000ac01801007387 */ /* 0x0001e80000100a00 */
[----:B------:R1:W-:Y:S04]  /*772e0*/  STL.64 [R1+0xac8], R26 ;  /* 0x000ac81a01007387 */ /* 0x0003e80000100a00 */
[----:B0-----:R-:W2:Y:S04]  /*772f0*/  LDL.LU.64 R24, [R1+0xb10] ;  /* 0x000b100001187983 */ /* 0x001ea80000300a00 */
[----:B-1----:R-:W2:Y:S04]  /*77300*/  LDL.LU.64 R26, [R1+0xb18] ;  /* 0x000b1800011a7983 */ /* 0x002ea80000300a00 */
[----:B------:R-:W-:Y:S04]  /*77310*/  STL.64 [R1+0x6220], R18 ;  /* 0x0062201201007387 */ /* 0x000fe80000100a00 */
[----:B------:R0:W-:Y:S04]  /*77320*/  STL.64 [R1+0x6218], R16 ;  /* 0x0062181001007387 */ /* 0x0001e80000100a00 */
[----:B0-----:R-:W2:Y:S04]  /*77330*/  LDL.LU.64 R16, [R1+0xb00] ;  /* 0x000b000001107983 */ /* 0x001ea80000300a00 */
[----:B------:R-:W2:Y:S01]  /*77340*/  LDL.LU.64 R18, [R1+0xb08] ;  /* 0x000b080001127983 */ /* 0x000ea20000300a00 */
[----:B----4-:R-:W-:-:S15]  /*77350*/  HMMA.16816.F32 R8, R4, R14, R8 ;  /* 0x0000000e0408723c */ /* 0x010fde0000001808 */
[----:B------:R-:W-:-:S08]  /*77360*/  NOP ;  /* 0x0000000000007918 */ /* 0x000fd00000000000 */
[----:B------:R-:W-:Y:S04]  /*77370*/  STL.64 [R1+0xad0], R8 ;  /* 0x000ad00801007387 */ /* 0x000fe80000100a00 */
[----:B------:R0:W-:Y:S04]  /*77380*/  STL.64 [R1+0xad8], R10 ;  /* 0x000ad80a01007387 */ /* 0x0001e80000100a00 */
[----:B0-----:R-:W3:Y:S04]  /*77390*/  LDL.LU.64 R10, [R1+0x62c0] ;  /* 0x0062c000010a7983 */ /* 0x001ee80000300a00 */
[----:B------:R-:W3:Y:S04]  /*773a0*/  LDL.LU.64 R8, [R1+0x62b8] ;  /* 0x0062b80001087983 */ /* 0x000ee80000300a00 */
[----:B------:R0:W-:Y:S04]  /*773b0*/  STL [R1+0x6214], R15 ;  /* 0x0062140f01007387 */ /* 0x0001e80000100800 */
[----:B0-----:R-:W4:Y:S01]  /*773c0*/  LDL.LU R15, [R1+0xc54] ;  /* 0x000c5400010f7983 */ /* 0x001f220000300800 */
[----:B---3--:R-:W-:-:S15]  /*773d0*/  HMMA.16816.F32 R8, R4, R12, R8 ;  /* 0x0000000c0408723c */ /* 0x008fde0000001808 */
[----:B------:R-:W-:-:S08]  /*773e0*/  NOP ;  /* 0x0000000000007918 */ /* 0x000fd00000000000 */
[----:B------:R-:W-:Y:S04]  /*773f0*/  STL.64 [R1+0xae0], R8 ;  /* 0x000ae00801007387 */ /* 0x000fe80000100a00 */
[----:B------:R0:W-:Y:S04]  /*77400*/  STL.64 [R1+0xae8], R10 ;  /* 0x000ae80a01007387 */ /* 0x0001e80000100a00 */
[----:B0-----:R-:W3:Y:S04]  /*77410*/  LDL.LU.64 R10, [R1+0x62b0] ;  /* 0x0062b000010a7983 */ /* 0x001ee80000300a00 */
[----:B------:R-:W4:Y:S04]  /*77420*/  LDL.LU.64 R8, [R1+0x62a8] ;  /* 0x0062a80001087983 */ /* 0x000f280000300a00 */
[----:B------:R-:W-:Y:S04]  /*77430*/  STL [R1+0x6210], R12 ;  /* 0x0062100c01007387 */ /* 0x000fe80000100800 */
[----:B------:R0:W-:Y:S04]  /*77440*/  STL [R1+0x620c], R13 ;  /* 0x00620c0d01007387 */ /* 0x0001e80000100800 */
[----:B0-----:R-:W4:Y:S01]  /*77450*/  LDL.64 R12, [R1+0x18] ;  /* 0x00001800010c7983 */ /* 0x001f220000100a00 */
[C---:B--2---:R-:W-:Y:S06]  /*77460*/  HMMA.16816.F32 R24, R4.reuse, R2, R24 ;  /* 0x000000020418723c */ /* 0x044fec0000001818 */
[C---:B---3--:R-:W-:Y:S06]  /*77470*/  HMMA.16816.F32 R20, R4.reuse, R10, R20 ;  /* 0x0000000a0414723c */ /* 0x048fec0000001814 */
[----:B----4-:R-:W-:-:S15]  /*77480*/  HMMA.16816.F32 R16, R4, R8, R16 ;  /* 0x000000080410723c */ /* 0x010fde0000001810 */
[----:B------:R-:W-:-:S02]  /*77490*/  NOP ;  /* 0x0000000000007918 */ /* 0x000fc40000000000 */
[----:B------:R-:W-:Y:S04]  /*774a0*/  STL.64 [R1+0xaf0], R20 ;  /* 0x000af01401007387 */ /* 0x000fe80000100a00 */
[----:B------:R0:W-:Y:S04]  /*774b0*/  STL.64 [R1+0xaf8], R22 ;  /* 0x000af81601007387 */ /* 0x0001e80000100a00 */
[----:B0-----:R-:W2:Y:S04]  /*774c0*/  LDL.LU.64 R22, [R1+0x62a0] ;  /* 0x0062a00001167983 */ /* 0x001ea80000300a00 */
[----:B------:R-:W3:Y:S04]  /*774d0*/  LDL.LU.64 R20, [R1+0x6298] ;  /* 0x0062980001147983 */ /* 0x000ee80000300a00 */
[----:B------:R0:W-:Y:S04]  /*774e0*/  STL.64 [R1+0xb00], R16 ;  /* 0x000b001001007387 */ /* 0x0001e80000100a00 */
[----:B------:R1:W-:Y:S04]  /*774f0*/  STL.64 [R1+0xb08], R18 ;  /* 0x000b081201007387 */ /* 0x0003e80000100a00 */
[----:B0-----:R-:W4:Y:S04]  /*77500*/  LDL.LU.64 R16, [R1+0xb30] ;  /* 0x000b300001107983 */ /* 0x001f280000300a00 */
[----:B-1----:R-:W4:Y:S04]  /*77510*/  LDL.LU.64 R18, [R1+0xb38] ;  /* 0x000b380001127983 */ /* 0x002f280000300a00 */
[----:B------:R-:W-:Y:S04]  /*77520*/  STL.64 [R1+0x61f0], R10 ;  /* 0x0061f00a01007387 */ /* 0x000fe80000100a00 */
[----:B------:R0:W-:Y:S04]  /*77530*/  STL.64 [R1+0x61e8], R8 ;  /* 0x0061e80801007387 */ /* 0x0001e80000100a00 */
[----:B0-----:R-:W2:Y:S04]  /*77540*/  LDL.LU.64 R8, [R1+0x750] ;  /* 0x0007500001087983 */ /* 0x001ea80000300a00 */
[----:B------:R-:W2:Y:S04]  /*77550*/  LDL.LU.64 R10, [R1+0x758] ;  /* 0x00075800010a7983 */ /* 0x000ea80000300a00 */
[----:B------:R-:W-:Y:S04]  /*77560*/  STL.64 [R1+0xb20], R24 ;  /* 0x000b201801007387 */ /* 0x000fe80000100a00 */
[----:B------:R0:W-:Y:S04]  /*77570*/  STL.64 [R1+0xb28], R26 ;  /* 0x000b281a01007387 */ /* 0x0001e80000100a00 */
[----:B0-----:R-:W4:Y:S04]  /*77580*/  LDL.LU.64 R26, [R1+0x6290] ;  /* 0x00629000011a7983 */ /* 0x001f280000300a00 */
[----:B------:R-:W4:Y:S04]  /*77590*/  LDL.LU.64 R24, [R1+0x6288] ;  /* 0x0062880001187983 */ /* 0x000f280000300a00 */
[----:B------:R0:W-:Y:S04]  /*775a0*/  STL.64 [R1+0x6278], R2 ;  /* 0x0062780201007387 */ /* 0x0001e80000100a00 */
[----:B------:R-:W4:Y:S04]  /*775b0*/  LDL.64 R28, [R1] ;  /* 0x00000000011c7983 */ /* 0x000f280000100a00 */
[----:B0-----:R-:W4:Y:S01]  /*775c0*/  LDL.64 R2, [R1+0x8] ;  /* 0x0000080001027983 */ /* 0x001f220000100a00 */
[----:B--2---:R-:W-:Y:S07]  /*775d0*/  HMMA.16816.F32 R4, R4, R12, R8 ;  /* 0x0000000c0404723c */ /* 0x004fee0000001808 */
[----:B------:R-:W-:-:S02]  /*775e0*/  IMAD.MOV.U32 R11, RZ, RZ, R12 ;  /* 0x000000ffff0b7224 */ /* 0x000fc400078e000c */
[----:B------:R-:W-:-:S14]  /*775f0*/  IMAD.MOV.U32 R10, RZ, RZ, R13 ;  /* 0x000000ffff0a7224 */ /* 0x000fdc00078e000d */
[----:B------:R3:W-:Y:S04]  /*77600*/  STL.64 [R1+0xb10], R4 ;  /* 0x000b100401007387 */ /* 0x0007e80000100a00 */
[----:B------:R4:W-:Y:S01]  /*77610*/  STL.64 [R1+0xb18], R6 ;  /* 0x000b180601007387 */ /* 0x0009e20000100a00 */
[----:B---3--:R-:W-:Y:S02]  /*77620*/  IMAD R4, R20, 0x100, R15 ;  /* 0x0000010014047824 */ /* 0x008fe400078e020f */
[----:B------:R-:W-:Y:S02]  /*77630*/  IMAD R5, R22, 0x100, R21 ;  /* 0x0000010016057824 */ /* 0x000fe400078e0215 */
[----:B----4-:R-:W-:Y:S02]  /*77640*/  IMAD R6, R24, 0x100, R23 ;  /* 0x0000010018067824 */ /* 0x010fe400078e0217 */
[----:B------:R-:W-:Y:S01]  /*77650*/  IMAD R7, R0, 0x100, R25 ;  /* 0x0000010000077824 */ /* 0x000fe200078e0219 */
[----:B------:R-:W-:-:S02]  /*77660*/  F2FP.F16.E5M2.UNPACK_B R4, R4 ;  /* 0x00000004ff04723e */ /* 0x000fc400020004ff */
[----:B------:R-:W-:Y:S02]  /*77670*/  F2FP.F16.E5M2.UNPACK_B R5, R5 ;  /* 0x00000005ff05723e */ /* 0x000fe400020004ff */
[----:B------:R-:W-:Y:S02]  /*77680*/  F2FP.F16.E5M2.UNPACK_B R6, R6 ;  /* 0x00000006ff06723e */ /* 0x000fe400020004ff */
[----:B------:R-:W-:Y:S01]  /*77690*/  F2FP.F16.E5M2.UNPACK_B R7, R7 ;  /* 0x00000007ff07723e */ /* 0x000fe200020004ff */
[----:B------:R0:W-:Y:S06]  /*776a0*/  STL.64 [R1+0x6270], R10 ;  /* 0x0062700a01007387 */ /* 0x0001ec0000100a00 */
[----:B0-----:R-:W-:Y:S06]  /*776b0*/  HMMA.16816.F32 R8, R4, R26, R16 ;  /* 0x0000001a0408723c */ /* 0x001fec0000001810 */
[----:B------:R-:W-:-:S02]  /*776c0*/  IMAD.MOV.U32 R13, RZ, RZ, R26 ;  /* 0x000000ffff0d7224 */ /* 0x000fc400078e001a */
[----:B------:R-:W-:-:S15]  /*776d0*/  IMAD.MOV.U32 R0, RZ, RZ, R27 ;  /* 0x000000ffff007224 */ /* 0x000fde00078e001b */
[----:B------:R-:W-:Y:S04]  /*776e0*/  STL.64 [R1+0xb30], R8 ;  /* 0x000b300801007387 */ /* 0x000fe80000100a00 */
[----:B------:R-:W-:Y:S04]  /*776f0*/  STL.64 [R1+0xb38], R10 ;  /* 0x000b380a01007387 */ /* 0x000fe80000100a00 */
[----:B------:R-:W-:Y:S04]  /*77700*/  STL [R1+0x6284], R14 ;  /* 0x0062840e01007387 */ /* 0x000fe80000100800 */
[----:B------:R0:W-:Y:S04]  /*77710*/  STL [R1+0x6280], R13 ;  /* 0x0062800d01007387 */ /* 0x0001e80000100800 */
[----:B0-----:R-:W2:Y:S04]  /*77720*/  LDL.LU.64 R12, [R1+0xb50] ;  /* 0x000b5000010c7983 */ /* 0x001ea80000300a00 */
[----:B------:R-:W2:Y:S04]  /*77730*/  LDL.LU.64 R14, [R1+0xb58] ;  /* 0x000b5800010e7983 */ /* 0x000ea80000300a00 */
[----:B------:R-:W3:Y:S04]  /*77740*/  LDL.LU.64 R8, [R1+0xb60] ;  /* 0x000b600001087983 */ /* 0x000ee80000300a00 */
[----:B------:R-:W3:Y:S04]  /*77750*/  LDL.LU.64 R10, [R1+0xb68] ;  /* 0x000b6800010a7983 */ /* 0x000ee80000300a00 */
[----:B------:R-:W4:Y:S04]  /*77760*/  LDL.LU.64 R24, [R1+0xb70] ;  /* 0x000b700001187983 */ /* 0x000f280000300a00 */
[----:B------:R-:W4:Y:S04]  /*77770*/  LDL.LU.64 R26, [R1+0xb78] ;  /* 0x000b7800011a7983 */ /* 0x000f280000300a00 */
[----:B------:R-:W2:Y:S04]  /*77780*/  LDL.LU.64 R20, [R1+0xb90] ;  /* 0x000b900001147983 */ /* 0x000ea80000300a00 */
[----:B------:R-:W3:Y:S04]  /*77790*/  LDL.LU.64 R22, [R1+0xb98] ;  /* 0x000b980001167983 */ /* 0x000ee80000300a00 */
[----:B---3--:R-:W-:Y:S04]  /*777a0*/  STL.64 [R1+0x6250], R22 ;  /* 0x0062501601007387 */ /* 0x008fe80000100a00 */
[----:B--2---:R0:W-:Y:S04]  /*777b0*/  STL.64 [R1+0x6248], R20 ;  /* 0x0062481401007387 */ /* 0x0041e80000100a00 */
[----:B0-----:R-:W2:Y:S04]  /*777c0*/  LDL.LU.64 R20, [R1+0xb80] ;  /* 0x000b800001147983 */ /* 0x001ea80000300a00 */
[----:B------:R-:W2:Y:S04]  /*777d0*/  LDL.LU.64 R22, [R1+0xb88] ;  /* 0x000b880001167983 */ /* 0x000ea80000300a00 */
[----:B------:R-:W3:Y:S04]  /*777e0*/  LDL.LU.64 R16, [R1+0xdf0] ;  /* 0x000df00001107983 */ /* 0x000ee80000300a00 */
[----:B------:R-:W4:Y:S01]  /*777f0*/  LDL.LU.64 R18, [R1+0xdf8] ;  /* 0x000df80001127983 */ /* 0x000f220000300a00 */
[C---:B------:R-:W-:Y:S06]  /*77800*/  HMMA.16816.F32 R12, R4.reuse, R2, R12 ;  /* 0x00000002040c723c */ /* 0x040fec000000180c */
[----:B------:R-:W-:Y:S01]  /*77810*/  HMMA.16816.F32 R8, R4, R28, R8 ;  /* 0x0000001c0408723c */ /* 0x000fe20000001808 */
[----:B----4-:R-:W-:Y:S04]  /*77820*/  STL.64 [R1+0x6230], R18 ;  /* 0x0062301201007387 */ /* 0x010fe80000100a00 */
[----:B---3--:R0:W-:Y:S04]  /*77830*/  STL.64 [R1+0x6228], R16 ;  /* 0x0062281001007387 */ /* 0x0081e80000100a00 */
[----:B0-----:R-:W3:Y:S04]  /*77840*/  LDL.LU.64 R16, [R1+0xe00] ;  /* 0x000e000001107983 */ /* 0x001ee80000300a00 */
[----:B------:R-:W3:Y:S04]  /*77850*/  LDL.LU.64 R18, [R1+0xe08] ;  /* 0x000e080001127983 */ /* 0x000ee80000300a00 */
[----:B------:R0:W-:Y:S04]  /*77860*/  STL.64 [R1+0xb50], R12 ;  /* 0x000b500c01007387 */ /* 0x0001e80000100a00 */
[----:B------:R1:W-:Y:S01]  /*77870*/  STL.64 [R1+0xb58], R14 ;  /* 0x000b580e01007387 */ /* 0x0003e20000100a00 */
[----:B0-----:R-:W-:-:S03]  /*77880*/  IMAD.MOV.U32 R12, RZ, RZ, R3 ;  /* 0x000000ffff0c7224 */ /* 0x001fc600078e0003 */
[----:B-1----:R-:W4:Y:S04]  /*77890*/  LDL.LU R14, [R1+0x6284] ;  /* 0x00628400010e7983 */ /* 0x002f280000300800 */
[----:B------:R-:W4:Y:S01]  /*778a0*/  LDL.LU R13, [R1+0x6280] ;  /* 0x00628000010d7983 */ /* 0x000f220000300800 */
[----:B------:R-:W-:-:S03]  /*778b0*/  IMAD.MOV.U32 R15, RZ, RZ, R2 ;  /* 0x000000ffff0f7224 */ /* 0x000fc600078e0002 */
[----:B------:R-:W4:Y:S04]  /*778c0*/  LDL.LU.64 R2, [R1+0x6278] ;  /* 0x0062780001027983 */ /* 0x000f280000300a00 */
[----:B------:R0:W-:Y:S04]  /*778d0*/  STL.64 [R1+0xb60], R8 ;  /* 0x000b600801007387 */ /* 0x0001e80000100a00 */
[----:B------:R1:W-:Y:S01]  /*778e0*/  STL.64 [R1+0xb68], R10 ;  /* 0x000b680a01007387 */ /* 0x0003e20000100a00 */
[----:B0-----:R-:W-:-:S03]  /*778f0*/  IMAD.MOV.U32 R9, RZ, RZ, R28 ;  /* 0x000000ffff097224 */ /* 0x001fc600078e001c */
[----:B-1----:R-:W4:Y:S01]  /*77900*/  LDL.LU.64 R10, [R1+0x6270] ;  /* 0x00627000010a7983 */ /* 0x002f220000300a00 */
[----:B------:R-:W-:-:S03]  /*77910*/  IMAD.MOV.U32 R8, RZ, RZ, R29 ;  /* 0x000000ffff087224 */ /* 0x000fc600078e001d */
[----:B------:R-:W2:Y:S02]  /*77920*/  LDL.LU.64 R28, [R1+0x6268] ;  /* 0x00626800011c7983 */ /* 0x000ea40000300a00 */
[----:B--2---:R-:W-:-:S15]  /*77930*/  HMMA.16816.F32 R24, R4, R28, R24 ;  /* 0x0000001c0418723c */ /* 0x004fde0000001818 */
[----:B------:R-:W-:-:S08]  /*77940*/  NOP ;  /* 0x0000000000007918 */ /* 0x000fd00000000000 */
[----:B------:R-:W-:Y:S04]  /*77950*/  STL.64 [R1+0xb70], R24 ;  /* 0x000b701801007387 */ /* 0x000fe80000100a00 */
[----:B------:R0:W-:Y:S04]  /*77960*/  STL.64 [R1+0xb78], R26 ;  /* 0x000b781a01007387 */ /* 0x0001e80000100a00 */
[----:B0-----:R-:W2:Y:S04]  /*77970*/  LDL.LU.64 R26, [R1+0x6260] ;  /* 0x00626000011a7983 */ /* 0x001ea80000300a00 */
[----:B------:R-:W3:Y:S01]  /*77980*/  LDL.LU.64 R24, [R1+0x6258] ;  /* 0x0062580001187983 */ /* 0x000ee20000300a00 */
[----:B--2---:R-:W-:-:S15]  /*77990*/  HMMA.16816.F32 R20, R4, R26, R20 ;  /* 0x0000001a0414723c */ /* 0x004fde0000001814 */
[----:B------:R-:W-:-:S08]  /*779a0*/  NOP ;  /* 0x0000000000007918 */ /* 0x000fd00000000000 */
[----:B------:R-:W-:Y:S04]  /*779b0*/  STL.64 [R1+0xb80], R20 ;  /* 0x000b801401007387 */ /* 0x000fe80000100a00 */
[----:B------:R0:W-:Y:S04]  /*779c0*/  STL.64 [R1+0xb88], R22 ;  /* 0x000b881601007387 */ /* 0x0001e80000100a00 */
[----:B0-----:R-:W3:Y:S04]  /*779d0*/  LDL.LU.64 R22, [R1+0x6250] ;  /* 0x0062500001167983 */ /* 0x001ee80000300a00 */
[----:B------:R-:W3:Y:S02]  /*779e0*/  LDL.LU.64 R20, [R1+0x6248] ;  /* 0x0062480001147983 */ /* 0x000ee40000300a00 */
[----:B---3--:R-:W-:-:S15]  /*779f0*/  HMMA.16816.F32 R20, R4, R24, R20 ;  /* 0x000000180414723c */ /* 0x008fde0000001814 */
[----:B------:R-:W-:-:S08]  /*77a00*/  NOP ;  /* 0x0000000000007918 */ /* 0x000fd00000000000 */
[----:B------:R-:W-:Y:S04]  /*77a10*/  STL.64 [R1+0xb90], R20 ;  /* 0x000b901401007387 */ /* 0x000fe80000100a00 */
[----:B------:R0:W-:Y:S04]  /*77a20*/  STL.64 [R1+0xb98], R22 ;  /* 0x000b981601007387 */ /* 0x0001e80000100a00 */
[----:B0-----:R-:W2:Y:S04]  /*77a30*/  LDL.LU.64 R22, [R1+0x6240] ;  /* 0x0062400001167983 */ /* 0x001ea80000300a00 */
[----:B------:R-:W3:Y:S04]  /*77a40*/  LDL.LU.64 R20, [R1+0x6238] ;  /* 0x0062380001147983 */ /* 0x000ee80000300a00 */
[----:B------:R-:W-:Y:S04]  /*77a50*/  STL.64 [R1+0x6198], R26 ;  /* 0x0061981a01007387 */ /* 0x000fe80000100a00 */
[----:B------:R0:W-:Y:S04]  /*77a60*/  STL.64 [R1+0x6190], R24 ;  /* 0x0061901801007387 */ /* 0x0001e80000100a00 */
[----:B0-----:R-:W4:Y:S04]  /*77a70*/  LDL.LU.64 R24, [R1+0xdd0] ;  /* 0x000dd00001187983 */ /* 0x001f280000300a00 */
[----:B------:R-:W4:Y:S01]  /*77a80*/  LDL.LU.64 R26, [R1+0xdd8] ;  /* 0x000dd800011a7983 */ /* 0x000f220000300a00 */
        /* <DEDUP_REMOVED lines=12> */
[----:B------:R4:W-:Y:S04]  /*77b50*/  STL.64 [R1+0x6188], R22 ;  /* 0x0061881601007387 */ /* 0x0009e80000100a00 */
[----:B------:R0:W-:Y:S01]  /*77b60*/  STL.64 [R1+0x6180], R20 ;  /* 0x0061801401007387 */ /* 0x0001e20000100a00 */
[----:B----4-:R-:W-:-:S02]  /*77b70*/  IMAD.MOV.U32 R22, RZ, RZ, R11 ;  /* 0x000000ffff167224 */ /* 0x010fc400078e000b */
[----:B------:R-:W-:-:S05]  /*77b80*/  IMAD.MOV.U32 R23, RZ, RZ, R10 ;  /* 0x000000ffff177224 */ /* 0x000fca00078e000a */
[----:B------:R1:W-:Y:S04]  /*77b90*/  STL.64 [R1+0x61d0], R22 ;  /* 0x0061d01601007387 */ /* 0x0003e80000100a00 */
[----:B0-----:R-:W2:Y:S04]  /*77ba0*/  LDL.LU.64 R20, [R1+0xde0] ;  /* 0x000de00001147983 */ /* 0x001ea80000300a00 */
[----:B-1----:R-:W2:Y:S02]  /*77bb0*/  LDL.LU.64 R22, [R1+0xde8] ;  /* 0x000de80001167983 */ /* 0x002ea40000300a00 */
[----:B--2---:R-:W-:-:S15]  /*77bc0*/  HMMA.16816.F32 R20, R4, R18, R20 ;  /* 0x000000120414723c */ /* 0x004fde0000001814 */
[----:B------:R-:W-:-:S08]  /*77bd0*/  NOP ;  /* 0x0000000000007918 */ /* 0x000fd00000000000 */
[----:B------:R-:W-:Y:S04]  /*77be0*/  STL.64 [R1+0xbf0], R20 ;  /* 0x000bf01401007387 */ /* 0x000fe80000100a00 */
[----:B------:R3:W-:Y:S02]  /*77bf0*/  STL.64 [R1+0xbf8], R22 ;  /* 0x000bf81601007387 */ /* 0x0007e40000100a00 */
[----:B---3--:R-:W-:Y:S02]  /*77c00*/  HMMA.16816.F32 R20, R4, R16, R24 ;  /* 0x000000100414723c */ /* 0x008fe40000001818 */
[----:B------:R0:W-:Y:S02]  /*77c10*/  STL.64 [R1+0x6168], R18 ;  /* 0x0061681201007387 */ /* 0x0001e40000100a00 */
[----:B0-----:R-:W-:-:S02]  /*77c20*/  IMAD.MOV.U32 R18, RZ, RZ, R9 ;  /* 0x000000ffff127224 */ /* 0x001fc400078e0009 */
[----:B------:R-:W-:-:S15]  /*77c30*/  IMAD.MOV.U32 R19, RZ, RZ, R8 ;  /* 0x000000ffff137224 */ /* 0x000fde00078e0008 */
[----:B------:R-:W-:-:S02]  /*77c40*/  NOP ;  /* 0x0000000000007918 */ /* 0x000fc40000000000 */
[----:B------:R-:W-:Y:S04]  /*77c50*/  STL.64 [R1+0xc10], R20 ;  /* 0x000c101401007387 */ /* 0x000fe80000100a00 */
[----:B------:R-:W-:Y:S04]  /*77c60*/  STL.64 [R1+0xc18], R22 ;  /* 0x000c181601007387 */ /* 0x000fe80000100a00 */
[----:B------:R-:W2:Y:S04]  /*77c70*/  LDL.LU.64 R8, [R1+0xd80] ;  /* 0x000d800001087983 */ /* 0x000ea80000300a00 */
[----:B------:R-:W3:Y:S04]  /*77c80*/  LDL.LU.64 R10, [R1+0xd88] ;  /* 0x000d8800010a7983 */ /* 0x000ee80000300a00 */
[----:B---3--:R-:W-:Y:S04]  /*77c90*/  STL.64 [R1+0x6200], R10 ;  /* 0x0062000a01007387 */ /* 0x008fe80000100a00 */
[----:B--2---:R0:W-:Y:S04]  /*77ca0*/  STL.64 [R1+0x61f8], R8 ;  /* 0x0061f80801007387 */ /* 0x0041e80000100a00 */
        /* <DEDUP_REMOVED lines=8> */
[----:B------:R-:W4:Y:S04]  /*77d30*/  LDL.LU R24, [R1+0x18b4] ;  /* 0x0018b40001187983 */ /* 0x000f280000300800 */
[----:B------:R-:W4:Y:S04]  /*77d40*/  LDL.LU R25, [R1+0x18b0] ;  /* 0x0018b00001197983 */ /* 0x000f280000300800 */
[----:B------:R-:W4:Y:S04]  /*77d50*/  LDL.LU R26, [R1+0x18bc] ;  /* 0x0018bc00011a7983 */ /* 0x000f280000300800 */
[----:B------:R-:W4:Y:S04]  /*77d60*/  LDL.LU R27, [R1+0x18b8] ;  /* 0x0018b800011b7983 */ /* 0x000f280000300800 */
[----:B------:R0:W-:Y:S02]  /*77d70*/  STL.64 [R1+0x6160], R16 ;  /* 0x0061601001007387 */ /* 0x0001e40000100a00 */
[----:B0-----:R-:W-:-:S02]  /*77d80*/  IMAD.MOV.U32 R16, RZ, RZ, R15 ;  /* 0x000000ffff107224 */ /* 0x001fc400078e000f */
[----:B------:R-:W2:Y:S01]  /*77d90*/  LDL.LU R15, [R1+0x6214] ;  /* 0x00621400010f7983 */ /* 0x000ea20000300800 */
[----:B------:R-:W-:-:S03]  /*77da0*/  IMAD.MOV.U32 R17, RZ, RZ, R12 ;  /* 0x000000ffff117224 */ /* 0x000fc600078e000c */
[----:B------:R-:W3:Y:S04]  /*77db0*/  LDL.LU R12, [R1+0x6210] ;  /* 0x00621000010c7983 */ /* 0x000ee80000300800 */
[----:B------:R0:W-:Y:S02]  /*77dc0*/  STL.64 [R1+0x61a0], R18 ;  /* 0x0061a01201007387 */ /* 0x0001e40000100a00 */
[----:B0-----:R-:W-:Y:S02]  /*77dd0*/  IMAD.MOV.U32 R18, RZ, RZ, R13 ;  /* 0x000000ffff127224 */ /* 0x001fe400078e000d */
[----:B------:R-:W-:Y:S01]  /*77de0*/  IMAD.MOV.U32 R19, RZ, RZ, R0 ;  /* 0x000000ffff137224 */ /* 0x000fe200078e0000 */
[----:B------:R-:W3:Y:S04]  /*77df0*/  LDL.LU R13, [R1+0x620c] ;  /* 0x00620c00010d7983 */ /* 0x000ee80000300800 */
[----:B------:R-:W4:Y:S04]  /*77e00*/  LDL.LU R0, [R1+0x6208] ;  /* 0x0062080001007983 */ /* 0x000f280000300800 */
[----:B------:R0:W-:Y:S04]  /*77e10*/  STL.64 [R1+0x61b8], R16 ;  /* 0x0061b81001007387 */ /* 0x0001e80000100a00 */
[----:B0-----:R-:W4:Y:S04]  /*77e20*/  LDL.LU R16, [R1+0x18c0] ;  /* 0x0018c00001107983 */ /* 0x001f280000300800 */
[----:B------:R-:W4:Y:S01]  /*77e30*/  LDL.LU R17, [R1+0x18cc] ;  /* 0x0018cc0001117983 */ /* 0x000f220000300800 */
        /* <DEDUP_REMOVED lines=26> */
[----:B0-----:R-:W4:Y:S04]  /*77fe0*/  LDL.LU.64 R22, [R1+0x61d0] ;  /* 0x0061d00001167983 */ /* 0x001f280000300a00 */
[----:B------:R-:W-:Y:S04]  /*77ff0*/  STL.64 [R1+0x6148], R10 ;  /* 0x0061480a01007387 */ /* 0x000fe80000100a00 */
[----:B------:R0:W-:Y:S04]  /*78000*/  STL.64 [R1+0x6140], R8 ;  /* 0x0061400801007387 */ /* 0x0001e80000100a00 */
[----:B0-----:R-:W2:Y:S04]  /*78010*/  LDL.LU.64 R8, [R1+0xc70] ;  /* 0x000c700001087983 */ /* 0x001ea80000300a00 */
[----:B------:R-:W2:Y:S02]  /*78020*/  LDL.LU.64 R10, [R1+0xc78] ;  /* 0x000c7800010a7983 */ /* 0x000ea40000300a00 */
[----:B--2---:R-:W-:-:S15]  /*78030*/  HMMA.16816.F32 R8, R4, R2, R8 ;  /* 0x000000020408723c */ /* 0x004fde0000001808 */
[----:B------:R-:W-:-:S08]  /*78040*/  NOP ;  /* 0x0000000000007918 */ /* 0x000fd00000000000 */
[----:B------:R-:W-:Y:S04]  /*78050*/  STL.64 [R1+0xc80], R8 ;  /* 0x000c800801007387 */ /* 0x000fe80000100a00 */
[----:B------:R4:W-:Y:S02]  /*78060*/  STL.64 [R1+0xc88], R10 ;  /* 0x000c880a01007387 */ /* 0x0009e40000100a00 */
[----:B----4-:R-:W-:Y:S02]  /*78070*/  HMMA.16816.F32 R8, R4, R22, R12 ;  /* 0x000000160408723c */ /* 0x010fe4000000180c */
[----:B------:R-:W2:Y:S04]  /*78080*/  LDL.LU R7, [R1+0x18c4] ;  /* 0x0018c40001077983 */ /* 0x000ea80000300800 */
[----:B------:R-:W3:-:S15]  /*78090*/  LDL.LU.64 R12, [R1+0xcb0] ;  /* 0x000cb000010c7983 */ /* 0x000ede0000300a00 */
[----:B------:R-:W-:-:S02]  /*780a0*/  NOP ;  /* 0x0000000000007918 */ /* 0x000fc40000000000 */
[----:B------:R-:W-:Y:S04]  /*780b0*/  STL.64 [R1+0xc70], R8 ;  /* 0x000c700801007387 */ /* 0x000fe80000100a00 */
[----:B------:R-:W-:Y:S04]  /*780c0*/  STL.64 [R1+0xc78], R10 ;  /* 0x000c780a01007387 */ /* 0x000fe80000100a00 */
[----:B------:R-:W4:Y:S04]  /*780d0*/  LDL.LU.64 R14, [R1+0xcb8] ;  /* 0x000cb800010e7983 */ /* 0x000f280000300a00 */
[----:B----4-:R-:W-:Y:S04]  /*780e0*/  STL.64 [R1+0x61b0], R14 ;  /* 0x0061b00e01007387 */ /* 0x010fe80000100a00 */
[----:B---3--:R0:W-:Y:S04]  /*780f0*/  STL.64 [R1+0x61a8], R12 ;  /* 0x0061a80c01007387 */ /* 0x0081e80000100a00 */
[----:B0-----:R-:W3:Y:S04]  /*78100*/  LDL.LU.64 R12, [R1+0xca0] ;  /* 0x000ca000010c7983 */ /* 0x001ee80000300a00 */
[----:B------:R-:W4:Y:S01]  /*78110*/  LDL.LU.64 R14, [R1+0xca8] ;  /* 0x000ca800010e7983 */ /* 0x000f220000300a00 */
[----:B--2---:R-:W-:-:S02]  /*78120*/  IMAD R6, R16, 0x100, R7 ;  /* 0x0000010010067824 */ /* 0x004fc400078e0207 */
[----:B------:R-:W-:Y:S02]  /*78130*/  IMAD R4, R25, 0x100, R24 ;  /* 0x0000010019047824 */ /* 0x000fe400078e0218 */
[----:B------:R-:W-:Y:S02]  /*78140*/  IMAD R5, R27, 0x100, R26 ;  /* 0x000001001b057824 */ /* 0x000fe400078e021a */
[----:B------:R-:W-:Y:S01]  /*78150*/  IMAD R7, R0, 0x100, R17 ;  /* 0x0000010000077824 */ /* 0x000fe200078e0211 */
[----:B----4-:R-:W-:Y:S04]  /*78160*/  STL.64 [R1+0x61c8], R14 ;  /* 0x0061c80e01007387 */ /* 0x010fe80000100a00 */
[----:B---3--:R0:W-:Y:S04]  /*78170*/  STL.64 [R1+0x61c0], R12 ;  /* 0x0061c00c01007387 */ /* 0x0081e80000100a00 */
[----:B0-----:R-:W2:Y:S04]  /*78180*/  LDL.LU.64 R12, [R1+0xc90] ;  /* 0x000c9000010c7983 */ /* 0x001ea80000300a00 */
[----:B------:R-:W2:Y:S01]  /*78190*/  LDL.LU.64 R14, [R1+0xc98] ;  /* 0x000c9800010e7983 */ /* 0x000ea20000300a00 */
[----:B------:R-:W-:-:S02]  /*781a0*/  F2FP.F16.E5M2.UNPACK_B R4, R4 ;  /* 0x00000004ff04723e */ /* 0x000fc400020004ff */
[----:B------:R-:W-:Y:S02]  /*781b0*/  F2FP.F16.E5M2.UNPACK_B R5, R5 ;  /* 0x00000005ff05723e */ /* 0x000fe400020004ff */
[----:B------:R-:W-:Y:S02]  /*781c0*/  F2FP.F16.E5M2.UNPACK_B R6, R6 ;  /* 0x00000006ff06723e */ /* 0x000fe400020004ff */
[----:B------:R-:W-:Y:S01]  /*781d0*/  F2FP.F16.E5M2.UNPACK_B R7, R7 ;  /* 0x00000007ff07723e */ /* 0x000fe200020004ff */
[----:B------:R-:W3:Y:S04]  /*781e0*/  LDL.LU.64 R24, [R1+0xcc0] ;  /* 0x000cc00001187983 */ /* 0x000ee80000300a00 */
[----:B------:R-:W3:Y:S04]  /*781f0*/  LDL.LU.64 R26, [R1+0xcc8] ;  /* 0x000cc800011a7983 */ /* 0x000ee80000300a00 */
[----:B------:R-:W4:Y:S04]  /*78200*/  LDL.LU.64 R20, [R1+0xcd0] ;  /* 0x000cd00001147983 */ /* 0x000f280000300a00 */
[----:B------:R-:W4:Y:S04]  /*78210*/  LDL.LU.64 R22, [R1+0xcd8] ;  /* 0x000cd80001167983 */ /* 0x000f280000300a00 */
[----:B------:R-:W4:Y:S04]  /*78220*/  LDL.LU.64 R8, [R1+0xce0] ;  /* 0x000ce00001087983 */ /* 0x000f280000300a00 */
[----:B------:R-:W4:Y:S01]  /*78230*/  LDL.LU.64 R10, [R1+0xce8] ;  /* 0x000ce800010a7983 */ /* 0x000f220000300a00 */
[----:B--2---:R-:W-:Y:S03]  /*78240*/  HMMA.16816.F32 R16, R4, R18, R12 ;  /* 0x000000120410723c */ /* 0x004fe6000000180c */
[----:B------:R-:W2:Y:S04]  /*78250*/  LDL.LU.64 R14, [R1+0x61c8] ;  /* 0x0061c800010e7983 */ /* 0x000ea80000300a00 */
[----:B------:R-:W2:-:S15]  /*78260*/  LDL.LU.64 R12, [R1+0x61c0] ;  /* 0x0061c000010c7983 */ /* 0x000e9e0000300a00 */
[----:B------:R-:W-:-:S01]  /*78270*/  NOP ;  /* 0x0000000000007918 */ /* 0x000fc20000000000 */
[----:B------:R0:W-:Y:S04]  /*78280*/  STL.64 [R1+0xc90], R16 ;  /* 0x000c901001007387 */ /* 0x0001e80000100a00 */
[----:B------:R2:W-:Y:S04]  /*78290*/  STL.64 [R1+0xc98], R18 ;  /* 0x000c981201007387 */ /* 0x0005e80000100a00 */
[----:B0-----:R-:W2:Y:S02]  /*782a0*/  LDL.LU.64 R16, [R1+0x61b8] ;  /* 0x0061b80001107983 */ /* 0x001ea40000300a00 */
[----:B--2---:R-:W-:Y:S02]  /*782b0*/  HMMA.16816.F32 R16, R4, R16, R12 ;  /* 0x000000100410723c */ /* 0x004fe4000000180c */
[----:B------:R-:W2:Y:S04]  /*782c0*/  LDL.LU.64 R14, [R1+0x61b0] ;  /* 0x0061b000010e7983 */ /* 0x000ea80000300a00 */
[----:B------:R-:W2:-:S15]  /*782d0*/  LDL.LU.64 R12, [R1+0x61a8] ;  /* 0x0061a800010c7983 */ /* 0x000e9e0000300a00 */
[----:B------:R-:W-:-:S02]  /*782e0*/  NOP ;  /* 0x0000000000007918 */ /* 0x000fc40000000000 */
[----:B------:R-:W-:Y:S04]  /*782f0*/  STL.64 [R1+0xca0], R16 ;  /* 0x000ca01001007387 */ /* 0x000fe80000100a00 */
[----:B------:R0:W-:Y:S04]  /*78300*/  STL.64 [R1+0xca8], R18 ;  /* 0x000ca81201007387 */ /* 0x0001e80000100a00 */
[----:B0-----:R-:W2:Y:S01]  /*78310*/  LDL.LU.64 R18, [R1+0x61a0] ;  /* 0x0061a00001127983 */ /* 0x001ea20000300a00 */
[C---:B---3--:R-:W-:Y:S06]  /*78320*/  HMMA.16816.F32 R24, R4.reuse, R28, R24 ;  /* 0x0000001c0418723c */ /* 0x048fec0000001818 */
[----:B--2---:R-:W-:Y:S01]  /*78330*/  HMMA.16816.F32 R16, R4, R18, R12 ;  /* 0x000000120410723c */ /* 0x004fe2000000180c */
[----:B------:R-:W2:Y:S04]  /*78340*/  LDL.LU.64 R12, [R1+0xcf0] ;  /* 0x000cf000010c7983 */ /* 0x000ea80000300a00 */
[----:B------:R-:W2:-:S15]  /*78350*/  LDL.LU.64 R14, [R1+0xcf8] ;  /* 0x000cf800010e7983 */ /* 0x000e9e0000300a00 */
[----:B------:R-:W-:-:S03]  /*78360*/  NOP ;  /* 0x0000000000007918 */ /* 0x000fc60000000000 */
[----:B------:R0:W-:Y:S04]  /*78370*/  STL.64 [R1+0xcb0], R16 ;  /* 0x000cb01001007387 */ /* 0x0001e80000100a00 */
[----:B------:R1:W-:Y:S04]  /*78380*/  STL.64 [R1+0xcb8], R18 ;  /* 0x000cb81201007387 */ /* 0x0003e80000100a00 */
[----:B0-----:R-:W3:Y:S04]  /*78390*/  LDL.LU.64 R16, [R1+0xd00] ;  /* 0x000d000001107983 */ /* 0x001ee80000300a00 */
[----:B-1----:R-:W3:Y:S04]  /*783a0*/  LDL.LU.64 R18, [R1+0xd08] ;  /* 0x000d080001127983 */ /* 0x002ee80000300a00 */
        /* <DEDUP_REMOVED lines=16> */
[----:B------:R0:W-:Y:S04]  /*784b0*/  STL.64 [R1+0x60f0], R26 ;  /* 0x0060f01a01007387 */ /* 0x0001e80000100a00 */
[----:B0-----:R-:W4:Y:S04]  /*784c0*/  LDL.64 R26, [R1+0x10] ;  /* 0x00001000011a7983 */ /* 0x001f280000100a00 */
[----:B------:R0:W-:Y:S04]  /*784d0*/  STL.64 [R1+0x60e8], R24 ;  /* 0x0060e81801007387 */ /* 0x0001e80000100a00 */
[----:B0-----:R-:W4:Y:S04]  /*784e0*/  LDL.LU R24, [R1+0x18ec] ;  /* 0x0018ec0001187983 */ /* 0x001f280000300800 */
[----:B------:R-:W4:Y:S01]  /*784f0*/  LDL.LU R25, [R1+0x18e8] ;  /* 0x0018e80001197983 */ /* 0x000f220000300800 */
[C---:B--2---:R-:W-:Y:S06]  /*78500*/  HMMA.16816.F32 R12, R4.reuse, R22, R12 ;  /* 0x00000016040c723c */ /* 0x044fec000000180c */
[C---:B---3--:R-:W-:Y:S01]  /*78510*/  HMMA.16816.F32 R16, R4.reuse, R20, R16 ;  /* 0x000000140410723c */ /* 0x048fe20000001810 */
[----:B----4-:R-:W-:Y:S04]  /*78520*/  STL.64 [R1+0x6118], R26 ;  /* 0x0061181a01007387 */ /* 0x010fe80000100a00 */
[----:B------:R0:W-:Y:S04]  /*78530*/  STL.64 [R1+0x6110], R24 ;  /* 0x0061101801007387 */ /* 0x0001e80000100a00 */
[----:B0-----:R-:W2:Y:S04]  /*78540*/  LDL.LU.64 R24, [R1+0xd10] ;  /* 0x000d100001187983 */ /* 0x001ea80000300a00 */
[----:B------:R-:W2:Y:S04]  /*78550*/  LDL.LU.64 R26, [R1+0xd18] ;  /* 0x000d1800011a7983 */ /* 0x000ea80000300a00 */
[----:B------:R-:W-:Y:S04]  /*78560*/  STL.64 [R1+0xcf0], R12 ;  /* 0x000cf00c01007387 */ /* 0x000fe80000100a00 */
[----:B------:R0:W-:Y:S04]  /*78570*/  STL.64 [R1+0xcf8], R14 ;  /* 0x000cf80e01007387 */ /* 0x0001e80000100a00 */
[----:B0-----:R-:W3:Y:S04]  /*78580*/  LDL.LU.64 R14, [R1+0x6178] ;  /* 0x00617800010e7983 */ /* 0x001ee80000300a00 */
[----:B------:R-:W4:Y:S04]  /*78590*/  LDL.LU.64 R12, [R1+0x6170] ;  /* 0x00617000010c7983 */ /* 0x000f280000300a00 */
[----:B------:R-:W-:Y:S04]  /*785a0*/  STL.64 [R1+0xd00], R16 ;  /* 0x000d001001007387 */ /* 0x000fe80000100a00 */
[----:B------:R0:W-:Y:S04]  /*785b0*/  STL.64 [R1+0xd08], R18 ;  /* 0x000d081201007387 */ /* 0x0001e80000100a00 */
[----:B0-----:R-:W2:Y:S04]  /*785c0*/  LDL.LU.64 R18, [R1+0x6168] ;  /* 0x0061680001127983 */ /* 0x001ea80000300a00 */
[----:B------:R-:W3:Y:S04]  /*785d0*/  LDL.LU.64 R16, [R1+0x6160] ;  /* 0x0061600001107983 */ /* 0x000ee80000300a00 */
[----:B------:R0:W-:Y:S04]  /*785e0*/  STL.64 [R1+0x60d0], R22 ;  /* 0x0060d01601007387 */ /* 0x0001e80000100a00 */
[----:B0-----:R-:W4:Y:S04]  /*785f0*/  LDL.LU R22, [R1+0x18e4] ;  /* 0x0018e40001167983 */ /* 0x001f280000300800 */
[----:B------:R-:W4:Y:S04]  /*78600*/  LDL.LU R23, [R1+0x18e0] ;  /* 0x0018e00001177983 */ /* 0x000f280000300800 */
[----:B------:R0:W-:Y:S04]  /*78610*/  STL.64 [R1+0x60c8], R20 ;  /* 0x0060c81401007387 */ /* 0x0001e80000100a00 */
[----:B0-----:R-:W3:Y:S04]  /*78620*/  LDL.LU R20, [R1+0x18dc] ;  /* 0x0018dc0001147983 */ /* 0x001ee80000300800 */
[----:B------:R-:W3:Y:S01]  /*78630*/  LDL.LU R21, [R1+0x18d8] ;  /* 0x0018d80001157983 */ /* 0x000ee20000300800 */
[C---:B--2---:R-:W-:Y:S03]  /*78640*/  HMMA.16816.F32 R24, R4.reuse, R18, R24 ;  /* 0x000000120418723c */ /* 0x044fe60000001818 */
[----:B----4-:R-:W-:Y:S04]  /*78650*/  STL.64 [R1+0x6128], R22 ;  /* 0x0061281601007387 */ /* 0x010fe80000100a00 */
[----:B---3--:R0:W-:Y:S02]  /*78660*/  STL.64 [R1+0x6120], R20 ;  /* 0x0061201401007387 */ /* 0x0081e40000100a00 */
[----:B0-----:R-:W-:Y:S02]  /*78670*/  HMMA.16816.F32 R20, R4, R16, R8 ;  /* 0x000000100414723c */ /* 0x001fe40000001808 */
[----:B------:R-:W2:-:S12]  /*78680*/  LDL.LU.64 R8, [R1+0xd40] ;  /* 0x000d400001087983 */ /* 0x000e980000300a00 */
[----:B------:R-:W-:Y:S04]  /*78690*/  STL.64 [R1+0xd10], R24 ;  /* 0x000d101801007387 */ /* 0x000fe80000100a00 */
[----:B------:R-:W-:Y:S04]  /*786a0*/  STL.64 [R1+0xd18], R26 ;  /* 0x000d181a01007387 */ /* 0x000fe80000100a00 */
[----:B------:R-:W3:Y:S04]  /*786b0*/  LDL.LU.64 R10, [R1+0xd48] ;  /* 0x000d4800010a7983 */ /* 0x000ee80000300a00 */
[----:B------:R-:W-:Y:S04]  /*786c0*/  STL.64 [R1+0xd20], R20 ;  /* 0x000d201401007387 */ /* 0x000fe80000100a00 */
[----:B------:R-:W-:Y:S04]  /*786d0*/  STL.64 [R1+0xd28], R22 ;  /* 0x000d281601007387 */ /* 0x000fe80000100a00 */
[----:B---3--:R-:W-:Y:S04]  /*786e0*/  STL.64 [R1+0x6158], R10 ;  /* 0x0061580a01007387 */ /* 0x008fe80000100a00 */
[----:B--2---:R0:W-:Y:S04]  /*786f0*/  STL.64 [R1+0x6150], R8 ;  /* 0x0061500801007387 */ /* 0x0041e80000100a00 */
[----:B0-----:R-:W2:Y:S04]  /*78700*/  LDL.LU.64 R8, [R1+0xd30] ;  /* 0x000d300001087983 */ /* 0x001ea80000300a00 */
[----:B------:R-:W2:Y:S04]  /*78710*/  LDL.LU.64 R10, [R1+0xd38] ;  /* 0x000d3800010a7983 */ /* 0x000ea80000300a00 */
[----:B------:R-:W3:Y:S04]  /*78720*/  LDL.LU.64 R20, [R1+0xd70] ;  /* 0x000d700001147983 */ /* 0x000ee80000300a00 */
[----:B------:R-:W4:Y:S01]  /*78730*/  LDL.LU.64 R22, [R1+0xd78] ;  /* 0x000d780001167983 */ /* 0x000f220000300a00 */
[C---:B--2---:R-:W-:Y:S03]  /*78740*/  HMMA.16816.F32 R8, R4.reuse, R14, R8 ;  /* 0x0000000e0408723c */ /* 0x044fe60000001808 */
[----:B----4-:R-:W-:Y:S04]  /*78750*/  STL.64 [R1+0x6138], R22 ;  /* 0x0061381601007387 */ /* 0x010fe80000100a00 */
[----:B---3--:R0:W-:Y:S04]  /*78760*/  STL.64 [R1+0x6130], R20 ;  /* 0x0061301401007387 */ /* 0x0081e80000100a00 */
[----:B0-----:R-:W2:Y:S04]  /*78770*/  LDL.LU.64 R20, [R1+0xd60] ;  /* 0x000d600001147983 */ /* 0x001ea80000300a00 */
[----:B------:R-:W2:Y:S04]  /*78780*/  LDL.LU.64 R22, [R1+0xd68] ;  /* 0x000d680001167983 */ /* 0x000ea80000300a00 */
[----:B------:R-:W3:Y:S04]  /*78790*/  LDL.LU.64 R24, [R1+0x6a0] ;  /* 0x0006a00001187983 */ /* 0x000ee80000300a00 */
[----:B------:R-:W3:Y:S04]  /*787a0*/  LDL.LU.64 R26, [R1+0x6a8] ;  /* 0x0006a800011a7983 */ /* 0x000ee80000300a00 */
[----:B------:R-:W-:Y:S04]  /*787b0*/  STL.64 [R1+0x60c0], R18 ;  /* 0x0060c01201007387 */ /* 0x000fe80000100a00 */
[----:B------:R0:W-:Y:S04]  /*787c0*/  STL.64 [R1+0x60b8], R16 ;  /* 0x0060b81001007387 */ /* 0x0001e80000100a00 */
[----:B0-----:R-:W4:Y:S04]  /*787d0*/  LDL.LU.64 R16, [R1+0xd50] ;  /* 0x000d500001107983 */ /* 0x001f280000300a00 */
[----:B------:R-:W4:Y:S04]  /*787e0*/  LDL.LU.64 R18, [R1+0xd58] ;  /* 0x000d580001127983 */ /* 0x000f280000300a00 */
[----:B------:R-:W-:Y:S04]  /*787f0*/  STL.64 [R1+0xd30], R8 ;  /* 0x000d300801007387 */ /* 0x000fe80000100a00 */
[----:B------:R0:W-:Y:S04]  /*78800*/  STL.64 [R1+0xd38], R10 ;  /* 0x000d380a01007387 */ /* 0x0001e80000100a00 */
[----:B0-----:R-:W2:Y:S04]  /*78810*/  LDL.LU.64 R10, [R1+0x6158] ;  /* 0x00615800010a7983 */ /* 0x001ea80000300a00 */
[----:B------:R-:W2:Y:S04]  /*78820*/  LDL.LU.64 R8, [R1+0x6150] ;  /* 0x0061500001087983 */ /* 0x000ea80000300a00 */
[----:B------:R0:W-:Y:S04]  /*78830*/  STL [R1+0x60a0], R14 ;  /* 0x0060a00e01007387 */ /* 0x0001e80000100800 */
[----:B0-----:R-:W3:Y:S04]  /*78840*/  LDL.LU R14, [R1+0x18d0] ;  /* 0x0018d000010e7983 */ /* 0x001ee80000300800 */
[----:B------:R0:W-:Y:S04]  /*78850*/  STL [R1+0x609c], R15 ;  /* 0x00609c0f01007387 */ /* 0x0001e80000100800 */
[----:B0-----:R-:W3:Y:S01]  /*78860*/  LDL.LU R15, [R1+0x18d4] ;  /* 0x0018d400010f7983 */ /* 0x001ee20000300800 */
        /* <DEDUP_REMOVED lines=9> */
[----:B------:R0:W-:Y:S04]  /*78900*/  STL.64 [R1+0xd50], R16 ;  /* 0x000d501001007387 */ /* 0x0001e80000100a00 */
[----:B------:R1:W-:Y:S04]  /*78910*/  STL.64 [R1+0xd58], R18 ;  /* 0x000d581201007387 */ /* 0x0003e80000100a00 */
[----:B0-----:R-:W2:Y:S04]  /*78920*/  LDL.LU.64 R16, [R1+0xd90] ;  /* 0x000d900001107983 */ /* 0x001ea80000300a00 */
[----:B-1----:R-:W2:Y:S04]  /*78930*/  LDL.LU.64 R18, [R1+0xd98] ;  /* 0x000d980001127983 */ /* 0x002ea80000300a00 */
[----:B------:R-:W-:Y:S04]  /*78940*/  STL.64 [R1+0xd60], R20 ;  /* 0x000d601401007387 */ /* 0x000fe80000100a00 */
[----:B------:R0:W-:Y:S04]  /*78950*/  STL.64 [R1+0xd68], R22 ;  /* 0x000d681601007387 */ /* 0x0001e80000100a00 */
[----:B0-----:R-:W4:Y:S04]  /*78960*/  LDL.LU.64 R22, [R1+0x6138] ;  /* 0x0061380001167983 */ /* 0x001f280000300a00 */
[----:B------:R-:W4:Y:S04]  /*78970*/  LDL.LU.64 R20, [R1+0x6130] ;  /* 0x0061300001147983 */ /* 0x000f280000300a00 */
[----:B------:R-:W-:Y:S04]  /*78980*/  STL.64 [R1+0x6080], R10 ;  /* 0x0060800a01007387 */ /* 0x000fe80000100a00 */
[----:B------:R0:W-:Y:S04]  /*78990*/  STL.64 [R1+0x6078], R8 ;  /* 0x0060780801007387 */ /* 0x0001e80000100a00 */
[----:B0-----:R-:W3:Y:S01]  /*789a0*/  LDL.64 R8, [R1+0x18] ;  /* 0x0000180001087983 */ /* 0x001ee20000100a00 */
[C---:B----4-:R-:W-:Y:S06]  /*789b0*/  HMMA.16816.F32 R20, R4.reuse, R2, R20 ;  /* 0x000000020414723c */ /* 0x050fec0000001814 */
[----:B---3--:R-:W-:-:S15]  /*789c0*/  HMMA.16816.F32 R4, R4, R8, R24 ;  /* 0x000000080404723c */ /* 0x008fde0000001818 */
[----:B------:R-:W-:-:S02]  /*789d0*/  NOP ;  /* 0x0000000000007918 */ /* 0x000fc40000000000 */
[----:B------:R-:W-:Y:S04]  /*789e0*/  STL.64 [R1+0xd80], R20 ;  /* 0x000d801401007387 */ /* 0x000fe80000100a00 */
[----:B------:R0:W-:Y:S04]  /*789f0*/  STL.64 [R1+0xd88], R22 ;  /* 0x000d881601007387 */ /* 0x0001e80000100a00 */
[----:B0-----:R-:W3:Y:S04]  /*78a00*/  LDL.LU.64 R22, [R1+0x6128] ;  /* 0x0061280001167983 */ /* 0x001ee80000300a00 */
[----:B------:R-:W4:Y:S04]  /*78a10*/  LDL.LU.64 R20, [R1+0x6120] ;  /* 0x0061200001147983 */ /* 0x000f280000300a00 */
[----:B------:R-:W2:Y:S04]  /*78a20*/  LDL.64 R10, [R1+0x8] ;  /* 0x00000800010a7983 */ /* 0x000ea80000100a00 */
[----:B------:R-:W2:Y:S04]  /*78a30*/  LDL.64 R28, [R1] ;  /* 0x00000000011c7983 */ /* 0x000ea80000100a00 */
[----:B------:R-:W2:Y:S04]  /*78a40*/  LDL.LU.64 R26, [R1+0x6118] ;  /* 0x00611800011a7983 */ /* 0x000ea80000300a00 */
[----:B------:R-:W2:Y:S04]  /*78a50*/  LDL.LU.64 R24, [R1+0x6110] ;  /* 0x0061100001187983 */ /* 0x000ea80000300a00 */
[----:B------:R0:W-:Y:S04]  /*78a60*/  STL.64 [R1+0xd70], R4 ;  /* 0x000d700401007387 */ /* 0x0001e80000100a00 */
[----:B------:R3:W-:Y:S01]  /*78a70*/  STL.64 [R1+0xd78], R6 ;  /* 0x000d780601007387 */ /* 0x0007e20000100a00 */
[----:B0-----:R-:W-:-:S05]  /*78a80*/  IMAD R4, R14, 0x100, R15 ;  /* 0x000001000e047824 */ /* 0x001fca00078e020f */
[----:B------:R-:W-:Y:S01]  /*78a90*/  F2FP.F16.E5M2.UNPACK_B R4, R4 ;  /* 0x00000004ff04723e */ /* 0x000fe200020004ff */
[----:B---3--:R-:W-:Y:S02]  /*78aa0*/  IMAD R6, R23, 0x100, R22 ;  /* 0x0000010017067824 */ /* 0x008fe400078e0216 */
[----:B----4-:R-:W-:Y:S02]  /*78ab0*/  IMAD R5, R21, 0x100, R20 ;  /* 0x0000010015057824 */ /* 0x010fe400078e0214 */
[----:B--2---:R-:W-:-:S03]  /*78ac0*/  IMAD R7, R25, 0x100, R24 ;  /* 0x0000010019077824 */ /* 0x004fc600078e0218 */
[----:B------:R-:W-:Y:S02]  /*78ad0*/  F2FP.F16.E5M2.UNPACK_B R5, R5 ;  /* 0x00000005ff05723e */ /* 0x000fe400020004ff */
[----:B------:R-:W-:Y:S02]  /*78ae0*/  F2FP.F16.E5M2.UNPACK_B R6, R6 ;  /* 0x00000006ff06723e */ /* 0x000fe400020004ff */
[----:B------:R-:W-:-:S07]  /*78af0*/  F2FP.F16.E5M2.UNPACK_B R7, R7 ;  /* 0x00000007ff07723e */ /* 0x000fce00020004ff */
[----:B------:R-:W-:Y:S06]  /*78b00*/  HMMA.16816.F32 R16, R4, R26, R16 ;  /* 0x0000001a0410723c */ /* 0x000fec0000001810 */
[----:B------:R-:W-:Y:S02]  /*78b10*/  IMAD.MOV.U32 R14, RZ, RZ, R26 ;  /* 0x000000ffff0e7224 */ /* 0x000fe400078e001a */
[----:B------:R-:W-:-:S15]  /*78b20*/  IMAD.MOV.U32 R15, RZ, RZ, R27 ;  /* 0x000000ffff0f7224 */ /* 0x000fde00078e001b */
        /* <DEDUP_REMOVED lines=15> */
[----:B------:R-:W4:Y:S04]  /*78c20*/  LDL.LU.64 R18, [R1+0x1638] ;  /* 0x0016380001127983 */ /* 0x000f280000300a00 */
[----:B------:R-:W-:Y:S04]  /*78c30*/  STL.64 [R1+0x60b0], R14 ;  /* 0x0060b00e01007387 */ /* 0x000fe80000100a00 */
[----:B------:R0:W-:Y:S04]  /*78c40*/  STL.64 [R1+0x60a8], R12 ;  /* 0x0060a80c01007387 */ /* 0x0001e80000100a00 */
[----:B0-----:R-:W3:Y:S04]  /*78c50*/  LDL.LU.64 R12, [R1+0xda0] ;  /* 0x000da000010c7983 */ /* 0x001ee80000300a00 */
[----:B------:R-:W3:Y:S01]  /*78c60*/  LDL.LU.64 R14, [R1+0xda8] ;  /* 0x000da800010e7983 */ /* 0x000ee20000300a00 */
[----:B--2---:R-:W-:Y:S01]  /*78c70*/  HMMA.16816.F32 R24, R4, R28, R24 ;  /* 0x0000001c0418723c */ /* 0x004fe20000001818 */
[----:B------:R-:W-:-:S02]  /*78c80*/  IMAD.MOV.U32 R0, RZ, RZ, R9 ;  /* 0x000000ffff007224 */ /* 0x000fc400078e0009 */
[----:B------:R-:W-:Y:S02]  /*78c90*/  IMAD.MOV.U32 R9, RZ, RZ, R10 ;  /* 0x000000ffff097224 */ /* 0x000fe400078e000a */
[----:B------:R-:W-:Y:S01]  /*78ca0*/  IMAD.MOV.U32 R8, RZ, RZ, R11 ;  /* 0x000000ffff087224 */ /* 0x000fe200078e000b */
[----:B---3--:R-:W-:Y:S07]  /*78cb0*/  HMMA.16816.F32 R12, R4, R10, R12 ;  /* 0x0000000a040c723c */ /* 0x008fee000000180c */
[----:B------:R-:W-:-:S02]  /*78cc0*/  IMAD.MOV.U32 R11, RZ, RZ, R28 ;  /* 0x000000ffff0b7224 */ /* 0x000fc400078e001c */
[----:B------:R-:W-:-:S14]  /*78cd0*/  IMAD.MOV.U32 R10, RZ, RZ, R29 ;  /* 0x000000ffff0a7224 */ /* 0x000fdc00078e001d */
[----:B------:R0:W-:Y:S04]  /*78ce0*/  STL.64 [R1+0xda0], R12 ;  /* 0x000da00c01007387 */ /* 0x0001e80000100a00 */
[----:B------:R1:W-:Y:S04]  /*78cf0*/  STL.64 [R1+0xda8], R14 ;  /* 0x000da80e01007387 */ /* 0x0003e80000100a00 */
[----:B0-----:R-:W2:Y:S04]  /*78d00*/  LDL.LU.64 R12, [R1+0x1610] ;  /* 0x00161000010c7983 */ /* 0x001ea80000300a00 */
[----:B-1----:R-:W2:Y:S04]  /*78d10*/  LDL.LU.64 R14, [R1+0x1618] ;  /* 0x00161800010e7983 */ /* 0x002ea80000300a00 */
[----:B------:R-:W-:Y:S04]  /*78d20*/  STL.64 [R1+0xdb0], R24 ;  /* 0x000db01801007387 */ /* 0x000fe80000100a00 */
[----:B------:R0:W-:Y:S04]  /*78d30*/  STL.64 [R1+0xdb8], R26 ;  /* 0x000db81a01007387 */ /* 0x0001e80000100a00 */
[----:B0-----:R-:W3:Y:S04]  /*78d40*/  LDL.LU.64 R26, [R1+0x6108] ;  /* 0x00610800011a7983 */ /* 0x001ee80000300a00 */
[----:B------:R-:W3:Y:S04]  /*78d50*/  LDL.LU.64 R24, [R1+0x6100] ;  /* 0x0061000001187983 */ /* 0x000ee80000300a00 */
[----:B------:R-:W3:Y:S02]  /*78d60*/  LDL.LU.64 R28, [R1+0x60f8] ;  /* 0x0060f800011c7983 */ /* 0x000ee40000300a00 */
[----:B---3--:R-:W-:-:S15]  /*78d70*/  HMMA.16816.F32 R24, R4, R28, R24 ;  /* 0x0000001c0418723c */ /* 0x008fde0000001818 */
[----:B------:R-:W-:-:S08]  /*78d80*/  NOP ;  /* 0x0000000000007918 */ /* 0x000fd00000000000 */
[----:B------:R-:W-:Y:S04]  /*78d90*/  STL.64 [R1+0xdc0], R24 ;  /* 0x000dc01801007387 */ /* 0x000fe80000100a00 */
[----:B------:R0:W-:Y:S04]  /*78da0*/  STL.64 [R1+0xdc8], R26 ;  /* 0x000dc81a01007387 */ /* 0x0001e80000100a00 */
[----:B0-----:R-:W3:Y:S04]  /*78db0*/  LDL.LU.64 R26, [R1+0x60f0] ;  /* 0x0060f000011a7983 */ /* 0x001ee80000300a00 */
[----:B------:R-:W4:Y:S01]  /*78dc0*/  LDL.LU.64 R24, [R1+0x60e8] ;  /* 0x0060e80001187983 */ /* 0x000f220000300a00 */
[----:B---3--:R-:W-:-:S15]  /*78dd0*/  HMMA.16816.F32 R20, R4, R26, R20 ;  /* 0x0000001a0414723c */ /* 0x008fde0000001814 */
[----:B------:R-:W-:-:S08]  /*78de0*/  NOP ;  /* 0x0000000000007918 */ /* 0x000fd00000000000 */
        /* <DEDUP_REMOVED lines=8> */
[----:B0-----:R-:W3:Y:S04]  /*78e70*/  LDL.LU.64 R22, [R1+0x60d0] ;  /* 0x0060d00001167983 */ /* 0x001ee80000300a00 */
[----:B------:R-:W4:Y:S04]  /*78e80*/  LDL.LU.64 R20, [R1+0x60c8] ;  /* 0x0060c80001147983 */ /* 0x000f280000300a00 */
[----:B------:R-:W-:Y:S04]  /*78e90*/  STL.64 [R1+0x6010], R26 ;  /* 0x0060101a01007387 */ /* 0x000fe80000100a00 */
[----:B------:R0:W-:Y:S04]  /*78ea0*/  STL.64 [R1+0x6008], R24 ;  /* 0x0060081801007387 */ /* 0x0001e80000100a00 */
[----:B0-----:R-:W4:Y:S04]  /*78eb0*/  LDL.LU.64 R24, [R1+0x1620] ;  /* 0x0016200001187983 */ /* 0x001f280000300a00 */
[----:B------:R-:W4:Y:S01]  /*78ec0*/  LDL.LU.64 R26, [R1+0x1628] ;  /* 0x00162800011a7983 */ /* 0x000f220000300a00 */
[C---:B---3--:R-:W-:Y:S06]  /*78ed0*/  HMMA.16816.F32 R16, R4.reuse, R22, R16 ;  /* 0x000000160410723c */ /* 0x048fec0000001810 */
[----:B----4-:R-:W-:-:S15]  /*78ee0*/  HMMA.16816.F32 R24, R4, R20, R24 ;  /* 0x000000140418723c */ /* 0x010fde0000001818 */
[----:B------:R-:W-:-:S02]  /*78ef0*/  NOP ;  /* 0x0000000000007918 */ /* 0x000fc40000000000 */
[----:B------:R-:W-:Y:S04]  /*78f00*/  STL.64 [R1+0xdf0], R16 ;  /* 0x000df01001007387 */ /* 0x000fe80000100a00 */
[----:B------:R0:W-:Y:S04]  /*78f10*/  STL.64 [R1+0xdf8], R18 ;  /* 0x000df81201007387 */ /* 0x0001e80000100a00 */
[----:B0-----:R-:W2:Y:S04]  /*78f20*/  LDL.LU.64 R18, [R1+0x60c0] ;  /* 0x0060c00001127983 */ /* 0x001ea80000300a00 */
[----:B------:R-:W3:Y:S04]  /*78f30*/  LDL.LU.64 R16, [R1+0x60b8] ;  /* 0x0060b80001107983 */ /* 0x000ee80000300a00 */
[----:B------:R-:W-:Y:S04]  /*78f40*/  STL.64 [R1+0xe00], R24 ;  /* 0x000e001801007387 */ /* 0x000fe80000100a00 */
[----:B------:R0:W-:Y:S02]  /*78f50*/  STL.64 [R1+0xe08], R26 ;  /* 0x000e081a01007387 */ /* 0x0001e40000100a00 */
[----:B0-----:R-:W-:-:S02]  /*78f60*/  IMAD.MOV.U32 R26, RZ, RZ, R11 ;  /* 0x000000ffff1a7224 */ /* 0x001fc400078e000b */
[----:B------:R-:W-:-:S05]  /*78f70*/  IMAD.MOV.U32 R27, RZ, RZ, R10 ;  /* 0x000000ffff1b7224 */ /* 0x000fca00078e000a */
[----:B------:R0:W-:Y:S04]  /*78f80*/  STL.64 [R1+0x6028], R26 ;  /* 0x0060281a01007387 */ /* 0x0001e80000100a00 */
[----:B------:R-:W3:Y:S04]  /*78f90*/  LDL.LU.64 R24, [R1+0x1600] ;  /* 0x0016000001187983 */ /* 0x000ee80000300a00 */
[----:B0-----:R-:W3:Y:S04]  /*78fa0*/  LDL.LU.64 R26, [R1+0x1608] ;  /* 0x00160800011a7983 */ /* 0x001ee80000300a00 */
[----:B------:R-:W-:Y:S04]  /*78fb0*/  STL.64 [R1+0x5ff0], R22 ;  /* 0x005ff01601007387 */ /* 0x000fe80000100a00 */
[----:B------:R0:W-:Y:S04]  /*78fc0*/  STL.64 [R1+0x5fe8], R20 ;  /* 0x005fe81401007387 */ /* 0x0001e80000100a00 */
[----:B0-----:R-:W4:Y:S01]  /*78fd0*/  LDL.LU R20, [R1+0x18f8] ;  /* 0x0018f80001147983 */ /* 0x001f220000300800 */
[C---:B--2---:R-:W-:Y:S06]  /*78fe0*/  HMMA.16816.F32 R12, R4.reuse, R18, R12 ;  /* 0x00000012040c723c */ /* 0x044fec000000180c */
[----:B---3--:R-:W-:-:S15]  /*78ff0*/  HMMA.16816.F32 R24, R4, R16, R24 ;  /* 0x000000100418723c */ /* 0x008fde0000001818 */
[----:B------:R-:W-:-:S02]  /*79000*/  NOP ;  /* 0x0000000000007918 */ /* 0x000fc40000000000 */
[----:B------:R-:W-:Y:S04]  /*79010*/  STL.64 [R1+0xe10], R12 ;  /* 0x000e100c01007387 */ /* 0x000fe80000100a00 */
[----:B------:R0:W-:Y:S04]  /*79020*/  STL.64 [R1+0xe18], R14 ;  /* 0x000e180e01007387 */ /* 0x0001e80000100a00 */
[----:B0-----:R-:W2:Y:S04]  /*79030*/  LDL.LU.64 R14, [R1+0x60b0] ;  /* 0x0060b000010e7983 */ /* 0x001ea80000300a00 */
[----:B------:R-:W3:Y:S04]  /*79040*/  LDL.LU.64 R12, [R1+0x60a8] ;  /* 0x0060a800010c7983 */ /* 0x000ee80000300a00 */
[----:B------:R-:W4:Y:S04]  /*79050*/  LDL.LU R21, [R1+0x1904] ;  /* 0x0019040001157983 */ /* 0x000f280000300800 */
[----:B------:R-:W2:Y:S04]  /*79060*/  LDL.LU R22, [R1+0x1900] ;  /* 0x0019000001167983 */ /* 0x000ea80000300800 */
[----:B------:R0:W-:Y:S04]  /*79070*/  STL.64 [R1+0xe20], R24 ;  /* 0x000e201801007387 */ /* 0x0001e80000100a00 */
[----:B------:R-:W-:Y:S01]  /*79080*/  STL.64 [R1+0xe28], R26 ;  /* 0x000e281a01007387 */ /* 0x000fe20000100a00 */
[----:B0-----:R-:W-:-:S02]  /*79090*/  IMAD.MOV.U32 R24, RZ, RZ, R9 ;  /* 0x000000ffff187224 */ /* 0x001fc400078e0009 */
[----:B------:R-:W-:Y:S02]  /*790a0*/  IMAD.MOV.U32 R25, RZ, RZ, R8 ;  /* 0x000000ffff197224 */ /* 0x000fe400078e0008 */
[----:B------:R-:W3:Y:S04]  /*790b0*/  LDL.LU.64 R8, [R1+0x15e0] ;  /* 0x0015e00001087983 */ /* 0x000ee80000300a00 */
[----:B------:R-:W4:Y:S04]  /*790c0*/  LDL.LU.64 R10, [R1+0x15e8] ;  /* 0x0015e800010a7983 */ /* 0x000f280000300a00 */
[----:B----4-:R-:W-:Y:S04]  /*790d0*/  STL.64 [R1+0x6090], R10 ;  /* 0x0060900a01007387 */ /* 0x010fe80000100a00 */
[----:B---3--:R0:W-:Y:S04]  /*790e0*/  STL.64 [R1+0x6088], R8 ;  /* 0x0060880801007387 */ /* 0x0081e80000100a00 */
[----:B0-----:R-:W3:Y:S04]  /*790f0*/  LDL.LU.64 R8, [R1+0x15f0] ;  /* 0x0015f00001087983 */ /* 0x001ee80000300a00 */
[----:B------:R-:W3:Y:S04]  /*79100*/  LDL.LU.64 R10, [R1+0x15f8] ;  /* 0x0015f800010a7983 */ /* 0x000ee80000300a00 */
[----:B------:R-:W2:Y:S04]  /*79110*/  LDL.LU R23, [R1+0x190c] ;  /* 0x00190c0001177983 */ /* 0x000ea80000300800 */
[----:B--2---:R-:W-:Y:S04]  /*79120*/  STL.64 [R1+0x6060], R22 ;  /* 0x0060601601007387 */ /* 0x004fe80000100a00 */
[----:B------:R0:W-:Y:S04]  /*79130*/  STL.64 [R1+0x6058], R20 ;  /* 0x0060581401007387 */ /* 0x0001e80000100a00 */
[----:B0-----:R-:W2:Y:S04]  /*79140*/  LDL.LU.64 R20, [R1+0x16a0] ;  /* 0x0016a00001147983 */ /* 0x001ea80000300a00 */
[----:B------:R-:W4:Y:S01]  /*79150*/  LDL.LU.64 R22, [R1+0x16a8] ;  /* 0x0016a80001167983 */ /* 0x000f220000300a00 */
[----:B------:R-:W-:-:S02]  /*79160*/  IMAD.MOV.U32 R26, RZ, RZ, R14 ;  /* 0x000000ffff1a7224 */ /* 0x000fc400078e000e */
[----:B------:R-:W-:Y:S01]  /*79170*/  IMAD.MOV.U32 R27, RZ, RZ, R15 ;  /* 0x000000ffff1b7224 */ /* 0x000fe200078e000f */
[----:B----4-:R-:W-:Y:S04]  /*79180*/  STL.64 [R1+0x6070], R22 ;  /* 0x0060701601007387 */ /* 0x010fe80000100a00 */
[----:B--2---:R0:W-:Y:S04]  /*79190*/  STL.64 [R1+0x6068], R20 ;  /* 0x0060681401007387 */ /* 0x0041e80000100a00 */
[----:B0-----:R-:W2:Y:S04]  /*791a0*/  LDL.LU.64 R20, [R1+0x15d0] ;  /* 0x0015d00001147983 */ /* 0x001ea80000300a00 */
[----:B------:R-:W2:Y:S04]  /*791b0*/  LDL.LU.64 R22, [R1+0x15d8] ;  /* 0x0015d80001167983 */ /* 0x000ea80000300a00 */
[----:B------:R-:W3:Y:S04]  /*791c0*/  LDL.LU R14, [R1+0x60a0] ;  /* 0x0060a000010e7983 */ /* 0x000ee80000300800 */
[----:B------:R-:W3:Y:S04]  /*791d0*/  LDL.LU R15, [R1+0x609c] ;  /* 0x00609c00010f7983 */ /* 0x000ee80000300800 */
[----:B------:R0:W-:Y:S04]  /*791e0*/  STL.64 [R1+0x6040], R24 ;  /* 0x0060401801007387 */ /* 0x0001e80000100a00 */
[----:B0-----:R-:W4:Y:S04]  /*791f0*/  LDL.LU R24, [R1+0x18f0] ;  /* 0x0018f00001187983 */ /* 0x001f280000300800 */
[----:B------:R-:W4:Y:S04]  /*79200*/  LDL.LU R25, [R1+0x18fc] ;  /* 0x0018fc0001197983 */ /* 0x000f280000300800 */
[----:B------:R0:W-:Y:S04]  /*79210*/  STL.64 [R1+0x6000], R18 ;  /* 0x0060001201007387 */ /* 0x0001e80000100a00 */
[----:B0-----:R-:W4:Y:S04]  /*79220*/  LDL.LU R19, [R1+0x18f4] ;  /* 0x0018f40001137983 */ /* 0x001f280000300800 */
[----:B------:R0:W-:Y:S04]  /*79230*/  STL.64 [R1+0x5ff8], R16 ;  /* 0x005ff81001007387 */ /* 0x0001e80000100a00 */
[----:B0-----:R-:W4:Y:S01]  /*79240*/  LDL R16, [R1+0x18] ;  /* 0x0000180001107983 */ /* 0x001f220000100800 */
[----:B------:R-:W-:-:S03]  /*79250*/  IMAD.MOV.U32 R17, RZ, RZ, R0 ;  /* 0x000000ffff117224 */ /* 0x000fc600078e0000 */
[----:B------:R-:W4:Y:S01]  /*79260*/  LDL.LU R0, [R1+0x6098] ;  /* 0x0060980001007983 */ /* 0x000f220000300800 */
[----:B---3--:R-:W-:-:S15]  /*79270*/  HMMA.16816.F32 R8, R4, R14, R8 ;  /* 0x0000000e0408723c */ /* 0x008fde0000001808 */
        /* <DEDUP_REMOVED lines=30> */
[----:B------:R-:W4:Y:S02]  /*79460*/  LDL.LU.64 R10, [R1+0x1698] ;  /* 0x00169800010a7983 */ /* 0x000f240000300a00 */
[----:B----4-:R-:W-:-:S15]  /*79470*/  HMMA.16816.F32 R8, R4, R2, R8 ;  /* 0x000000020408723c */ /* 0x010fde0000001808 */
[----:B------:R-:W-:-:S08]  /*79480*/  NOP ;  /* 0x0000000000007918 */ /* 0x000fd00000000000 */
[----:B------:R-:W-:Y:S04]  /*79490*/  STL.64 [R1+0xe80], R8 ;  /* 0x000e800801007387 */ /* 0x000fe80000100a00 */
[----:B------:R0:W-:Y:S02]  /*794a0*/  STL.64 [R1+0xe88], R10 ;  /* 0x000e880a01007387 */ /* 0x0001e40000100a00 */
[----:B0-----:R-:W-:-:S15]  /*794b0*/  HMMA.16816.F32 R8, R4, R16, R12 ;  /* 0x000000100408723c */ /* 0x001fde000000180c */
[----:B------:R-:W-:-:S08]  /*794c0*/  NOP ;  /* 0x0000000000007918 */ /* 0x000fd00000000000 */
[----:B------:R-:W-:Y:S04]  /*794d0*/  STL.64 [R1+0xe70], R8 ;  /* 0x000e700801007387 */ /* 0x000fe80000100a00 */
[----:B------:R-:W-:Y:S04]  /*794e0*/  STL.64 [R1+0xe78], R10 ;  /* 0x000e780a01007387 */ /* 0x000fe80000100a00 */
[----:B------:R-:W4:Y:S04]  /*794f0*/  LDL.LU.64 R12, [R1+0x1660] ;  /* 0x00166000010c7983 */ /* 0x000f280000300a00 */
[----:B------:R-:W2:Y:S04]  /*79500*/  LDL.LU.64 R14, [R1+0x1668] ;  /* 0x00166800010e7983 */ /* 0x000ea80000300a00 */
[----:B--2---:R-:W-:Y:S04]  /*79510*/  STL.64 [R1+0x6038], R14 ;  /* 0x0060380e01007387 */ /* 0x004fe80000100a00 */
[----:B----4-:R0:W-:Y:S04]  /*79520*/  STL.64 [R1+0x6030], R12 ;  /* 0x0060300c01007387 */ /* 0x0101e80000100a00 */
[----:B0-----:R-:W2:Y:S04]  /*79530*/  LDL.LU.64 R12, [R1+0x1670] ;  /* 0x00167000010c7983 */ /* 0x001ea80000300a00 */
[----:B------:R-:W4:Y:S01]  /*79540*/  LDL.LU.64 R14, [R1+0x1678] ;  /* 0x00167800010e7983 */ /* 0x000f220000300a00 */
[----:B------:R-:W-:-:S02]  /*79550*/  IMAD R4, R24, 0x100, R19 ;  /* 0x0000010018047824 */ /* 0x000fc400078e0213 */
[----:B---3--:R-:W-:Y:S02]  /*79560*/  IMAD R5, R20, 0x100, R25 ;  /* 0x0000010014057824 */ /* 0x008fe400078e0219 */
[----:B------:R-:W-:Y:S02]  /*79570*/  IMAD R6, R22, 0x100, R21 ;  /* 0x0000010016067824 */ /* 0x000fe400078e0215 */
[----:B------:R-:W-:Y:S01]  /*79580*/  IMAD R7, R0, 0x100, R23 ;  /* 0x0000010000077824 */ /* 0x000fe200078e0217 */
[----:B----4-:R-:W-:Y:S04]  /*79590*/  STL.64 [R1+0x6050], R14 ;  /* 0x0060500e01007387 */ /* 0x010fe80000100a00 */
[----:B--2---:R0:W-:Y:S04]  /*795a0*/  STL.64 [R1+0x6048], R12 ;  /* 0x0060480c01007387 */ /* 0x0041e80000100a00 */
        /* <DEDUP_REMOVED lines=17> */
[----:B------:R2:W-:Y:S04]  /*796c0*/  STL [R1+0xe98], R26 ;  /* 0x000e981a01007387 */ /* 0x0005e80000100800 */
[----:B0-----:R-:W2:Y:S01]  /*796d0*/  LDL.LU.64 R24, [R1+0x6040] ;  /* 0x0060400001187983 */ /* 0x001ea20000300a00 */
[----:B------:R-:W-:-:S05]  /*796e0*/  IMAD.MOV.U32 R0, RZ, RZ, R27 ;  /* 0x000000ffff007224 */ /* 0x000fca00078e001b */
[----:B------:R-:W-:Y:S01]  /*796f0*/  STL [R1+0x5178], R0 ;  /* 0x0051780001007387 */ /* 0x000fe20000100800 */
[----:B--2---:R-:W-:Y:S03]  /*79700*/  HMMA.16816.F32 R24, R4, R24, R12 ;  /* 0x000000180418723c */ /* 0x004fe6000000180c */
[----:B------:R-:W2:Y:S04]  /*79710*/  LDL.LU.64 R14, [R1+0x6038] ;  /* 0x00603800010e7983 */ /* 0x000ea80000300a00 */
[----:B------:R-:W2:-:S15]  /*79720*/  LDL.LU.64 R12, [R1+0x6030] ;  /* 0x00603000010c7983 */ /* 0x000e9e0000300a00 */
[----:B------:R-:W-:-:S01]  /*79730*/  NOP ;  /* 0x0000000000007918 */ /* 0x000fc20000000000 */
[----:B------:R-:W-:Y:S04]  /*79740*/  STL.64 [R1+0xea0], R24 ;  /* 0x000ea01801007387 */ /* 0x000fe80000100a00 */
[----:B------:R0:W-:Y:S04]  /*79750*/  STL.64 [R1+0xea8], R26 ;  /* 0x000ea81a01007387 */ /* 0x0001e80000100a00 */
[----:B0-----:R-:W2:Y:S02]  /*79760*/  LDL.LU.64 R26, [R1+0x6028] ;  /* 0x00602800011a7983 */ /* 0x001ea40000300a00 */
[----:B--2---:R-:W-:Y:S02]  /*79770*/  HMMA.16816.F32 R24, R4, R26, R12 ;  /* 0x0000001a0418723c */ /* 0x004fe4000000180c */
[----:B------:R-:W2:Y:S04]  /*79780*/  LDL.LU.64 R14, [R1+0x6020] ;  /* 0x00602000010e7983 */ /* 0x000ea80000300a00 */
[----:B------:R-:W2:-:S15]  /*79790*/  LDL.LU.64 R12, [R1+0x6018] ;  /* 0x00601800010c7983 */ /* 0x000e9e0000300a00 */
[----:B------:R-:W-:-:S02]  /*797a0*/  NOP ;  /* 0x0000000000007918 */ /* 0x000fc40000000000 */
[----:B------:R-:W-:Y:S04]  /*797b0*/  STL.64 [R1+0xeb0], R24 ;  /* 0x000eb01801007387 */ /* 0x000fe80000100a00 */
[----:B------:R0:W-:Y:S01]  /*797c0*/  STL [R1+0xeb8], R26 ;  /* 0x000eb81a01007387 */ /* 0x0001e20000100800 */
[----:B------:R-:W-:-:S03]  /*797d0*/  IMAD.MOV.U32 R0, RZ, RZ, R27 ;  /* 0x000000ffff007224 */ /* 0x000fc600078e001b */
[----:B0-----:R-:W4:Y:S04]  /*797e0*/  LDL.LU.64 R26, [R1+0x6010] ;  /* 0x00601000011a7983 */ /* 0x001f280000300a00 */
[----:B------:R-:W2:Y:S01]  /*797f0*/  LDL.LU.64 R24, [R1+0x6008] ;  /* 0x0060080001187983 */ /* 0x000ea20000300a00 */
[----:B---3--:R-:W-:Y:S03]  /*79800*/  HMMA.16816.F32 R8, R4, R28, R8 ;  /* 0x0000001c0408723c */ /* 0x008fe60000001808 */
[----:B------:R-:W-:-:S15]  /*79810*/  STL [R1+0x517c], R0 ;  /* 0x00517c0001007387 */ /* 0x000fde0000100800 */
[----:B------:R-:W-:-:S05]  /*79820*/  NOP ;  /* 0x0000000000007918 */ /* 0x000fca0000000000 */
[----:B------:R0:W-:Y:S04]  /*79830*/  STL.64 [R1+0xec0], R8 ;  /* 0x000ec00801007387 */ /* 0x0001e80000100a00 */
[----:B------:R1:W-:Y:S04]  /*79840*/  STL.64 [R1+0xec8], R10 ;  /* 0x000ec80a01007387 */ /* 0x0003e80000100a00 */
[----:B0-----:R-:W3:Y:S04]  /*79850*/  LDL.LU.64 R8, [R1+0x1720] ;  /* 0x0017200001087983 */ /* 0x001ee80000300a00 */
[----:B-1----:R-:W3:Y:S04]  /*79860*/  LDL.LU.64 R10, [R1+0x1728] ;  /* 0x00172800010a7983 */ /* 0x002ee80000300a00 */
[----:B------:R-:W-:Y:S01]  /*79870*/  STL.64 [R1+0x5f70], R28 ;  /* 0x005f701c01007387 */ /* 0x000fe20000100a00 */
[C---:B----4-:R-:W-:Y:S06]  /*79880*/  HMMA.16816.F32 R16, R4.reuse, R26, R16 ;  /* 0x0000001a0410723c */ /* 0x050fec0000001810 */
[----:B--2---:R-:W-:-:S15]  /*79890*/  HMMA.16816.F32 R20, R4, R24, R20 ;  /* 0x000000180414723c */ /* 0x004fde0000001814 */
[----:B------:R-:W-:-:S02]  /*798a0*/  NOP ;  /* 0x0000000000007918 */ /* 0x000fc40000000000 */
[----:B------:R-:W-:Y:S01]  /*798b0*/  STL.64 [R1+0xed0], R16 ;  /* 0x000ed01001007387 */ /* 0x000fe20000100a00 */
[----:B------:R-:W-:-:S03]  /*798c0*/  IMAD.MOV.U32 R0, RZ, RZ, R19 ;  /* 0x000000ffff007224 */ /* 0x000fc600078e0013 */
[----:B------:R0:W-:Y:S04]  /*798d0*/  STL [R1+0xed8], R18 ;  /* 0x000ed81201007387 */ /* 0x0001e80000100800 */
[----:B0-----:R-:W2:Y:S04]  /*798e0*/  LDL.LU.64 R18, [R1+0x6000] ;  /* 0x0060000001127983 */ /* 0x001ea80000300a00 */
[----:B------:R-:W4:Y:S04]  /*798f0*/  LDL.LU.64 R16, [R1+0x5ff8] ;  /* 0x005ff80001107983 */ /* 0x000f280000300a00 */
[----:B------:R0:W-:Y:S04]  /*79900*/  STL [R1+0x5180], R0 ;  /* 0x0051800001007387 */ /* 0x0001e80000100800 */
[----:B0-----:R-:W4:Y:S04]  /*79910*/  LDL.LU R0, [R1+0x1928] ;  /* 0x0019280001007983 */ /* 0x001f280000300800 */
[----:B------:R-:W-:Y:S04]  /*79920*/  STL.64 [R1+0xee0], R20 ;  /* 0x000ee01401007387 */ /* 0x000fe80000100a00 */
[----:B------:R0:W-:Y:S04]  /*79930*/  STL.64 [R1+0xee8], R22 ;  /* 0x000ee81601007387 */ /* 0x0001e80000100a00 */
[----:B0-----:R-:W2:Y:S04]  /*79940*/  LDL.LU.64 R22, [R1+0x5ff0] ;  /* 0x005ff00001167983 */ /* 0x001ea80000300a00 */
[----:B------:R-:W3:Y:S04]  /*79950*/  LDL.LU.64 R20, [R1+0x5fe8] ;  /* 0x005fe80001147983 */ /* 0x000ee80000300a00 */
[----:B------:R0:W-:Y:S04]  /*79960*/  STL.64 [R1+0x5f68], R26 ;  /* 0x005f681a01007387 */ /* 0x0001e80000100a00 */
[----:B0-----:R-:W4:Y:S04]  /*79970*/  LDL.LU.64 R26, [R1+0x10] ;  /* 0x00001000011a7983 */ /* 0x001f280000300a00 */
[----:B------:R0:W-:Y:S04]  /*79980*/  STL.64 [R1+0x5f60], R24 ;  /* 0x005f601801007387 */ /* 0x0001e80000100a00 */
[----:B0-----:R-:W2:Y:S04]  /*79990*/  LDL.LU R24, [R1+0x1920] ;  /* 0x0019200001187983 */ /* 0x001ea80000300800 */
[----:B------:R-:W2:Y:S04]  /*799a0*/  LDL.LU R25, [R1+0x192c] ;  /* 0x00192c0001197983 */ /* 0x000ea80000300800 */
[----:B----4-:R-:W-:Y:S04]  /*799b0*/  STL.64 [R1+0x5fa0], R26 ;  /* 0x005fa01a01007387 */ /* 0x010fe80000100a00 */
[----:B--2---:R0:W-:Y:S04]  /*799c0*/  STL.64 [R1+0x5f98], R24 ;  /* 0x005f981801007387 */ /* 0x0041e80000100a00 */
[----:B0-----:R-:W2:Y:S04]  /*799d0*/  LDL.LU.64 R24, [R1+0x1730] ;  /* 0x0017300001187983 */ /* 0x001ea80000300a00 */
[----:B------:R-:W2:Y:S01]  /*799e0*/  LDL.LU.64 R26, [R1+0x1738] ;  /* 0x00173800011a7983 */ /* 0x000ea20000300a00 */
[C---:B---3--:R-:W-:Y:S06]  /*799f0*/  HMMA.16816.F32 R8, R4.reuse, R20, R8 ;  /* 0x000000140408723c */ /* 0x048fec0000001808 */
[----:B--2---:R-:W-:-:S15]  /*79a00*/  HMMA.16816.F32 R24, R4, R22, R24 ;  /* 0x000000160418723c */ /* 0x004fde0000001818 */
[----:B------:R-:W-:-:S08]  /*79a10*/  NOP ;  /* 0x0000000000007918 */ /* 0x000fd00000000000 */
[----:B------:R0:W-:Y:S04]  /*79a20*/  STL.64 [R1+0xef0], R24 ;  /* 0x000ef01801007387 */ /* 0x0001e80000100a00 */
[----:B------:R1:W-:Y:S04]  /*79a30*/  STL.64 [R1+0xef8], R26 ;  /* 0x000ef81a01007387 */ /* 0x0003e80000100a00 */
[----:B0-----:R-:W2:Y:S04]  /*79a40*/  LDL.LU.64 R24, [R1+0x1700] ;  /* 0x0017000001187983 */ /* 0x001ea80000300a00 */
[----:B-1----:R-:W2:Y:S04]  /*79a50*/  LDL.LU.64 R26, [R1+0x1708] ;  /* 0x00170800011a7983 */ /* 0x002ea80000300a00 */
[----:B------:R0:W-:Y:S04]  /*79a60*/  STL.64 [R1+0xf00], R8 ;  /* 0x000f000801007387 */ /* 0x0001e80000100a00 */
[----:B------:R1:W-:Y:S04]  /*79a70*/  STL.64 [R1+0xf08], R10 ;  /* 0x000f080a01007387 */ /* 0x0003e80000100a00 */
[----:B0-----:R-:W3:Y:S04]  /*79a80*/  LDL.LU.64 R8, [R1+0x16e0] ;  /* 0x0016e00001087983 */ /* 0x001ee80000300a00 */
[----:B-1----:R-:W4:Y:S04]  /*79a90*/  LDL.LU.64 R10, [R1+0x16e8] ;  /* 0x0016e800010a7983 */ /* 0x002f280000300a00 */
[----:B----4-:R-:W-:Y:S04]  /*79aa0*/  STL.64 [R1+0x5fe0], R10 ;  /* 0x005fe00a01007387 */ /* 0x010fe80000100a00 */
[----:B---3--:R0:W-:Y:S04]  /*79ab0*/  STL.64 [R1+0x5fd8], R8 ;  /* 0x005fd80801007387 */ /* 0x0081e80000100a00 */
        /* <DEDUP_REMOVED lines=11> */
[----:B------:R-:W2:Y:S02]  /*79b70*/  LDL.LU.64 R22, [R1+0x1718] ;  /* 0x0017180001167983 */ /* 0x000ea40000300a00 */
[----:B--2---:R-:W-:-:S15]  /*79b80*/  HMMA.16816.F32 R20, R4, R18, R20 ;  /* 0x000000120414723c */ /* 0x004fde0000001814 */
[----:B------:R-:W-:-:S08]  /*79b90*/  NOP ;  /* 0x0000000000007918 */ /* 0x000fd00000000000 */
[----:B------:R0:W-:Y:S04]  /*79ba0*/  STL.64 [R1+0xf10], R20 ;  /* 0x000f101401007387 */ /* 0x0001e80000100a00 */
[----:B------:R1:W-:Y:S04]  /*79bb0*/  STL.64 [R1+0xf18], R22 ;  /* 0x000f181601007387 */ /* 0x0003e80000100a00 */
[----:B0-----:R-:W2:Y:S04]  /*79bc0*/  LDL.LU.64 R20, [R1+0x17a0] ;  /* 0x0017a00001147983 */ /* 0x001ea80000300a00 */
[----:B-1----:R-:W4:Y:S01]  /*79bd0*/  LDL.LU.64 R22, [R1+0x17a8] ;  /* 0x0017a80001167983 */ /* 0x002f220000300a00 */
[C---:B------:R-:W-:Y:S06]  /*79be0*/  HMMA.16816.F32 R24, R4.reuse, R16, R24 ;  /* 0x000000100418723c */ /* 0x040fec0000001818 */
[----:B---3--:R-:W-:-:S15]  /*79bf0*/  HMMA.16816.F32 R8, R4, R14, R8 ;  /* 0x0000000e0408723c */ /* 0x008fde0000001808 */
[----:B------:R-:W-:-:S02]  /*79c00*/  NOP ;  /* 0x0000000000007918 */ /* 0x000fc40000000000 */
[----:B------:R-:W-:Y:S04]  /*79c10*/  STL.64 [R1+0xf20], R24 ;  /* 0x000f201801007387 */ /* 0x000fe80000100a00 */
[----:B------:R-:W-:Y:S04]  /*79c20*/  STL.64 [R1+0xf28], R26 ;  /* 0x000f281a01007387 */ /* 0x000fe80000100a00 */
[----:B----4-:R-:W-:Y:S04]  /*79c30*/  STL.64 [R1+0x5fc0], R22 ;  /* 0x005fc01601007387 */ /* 0x010fe80000100a00 */
[----:B--2---:R0:W-:Y:S04]  /*79c40*/  STL.64 [R1+0x5fb8], R20 ;  /* 0x005fb81401007387 */ /* 0x0041e80000100a00 */
[----:B0-----:R-:W2:Y:S04]  /*79c50*/  LDL.LU.64 R20, [R1+0x17b0] ;  /* 0x0017b00001147983 */ /* 0x001ea80000300a00 */
[----:B------:R-:W2:Y:S04]  /*79c60*/  LDL.LU.64 R22, [R1+0x17b8] ;  /* 0x0017b80001167983 */ /* 0x000ea80000300a00 */
[----:B------:R-:W3:Y:S04]  /*79c70*/  LDL.LU.64 R24, [R1+0x16d0] ;  /* 0x0016d00001187983 */ /* 0x000ee80000300a00 */
[----:B------:R-:W3:Y:S04]  /*79c80*/  LDL.LU.64 R26, [R1+0x16d8] ;  /* 0x0016d800011a7983 */ /* 0x000ee80000300a00 */
[----:B------:R0:W-:Y:S04]  /*79c90*/  STL.64 [R1+0x5f28], R18 ;  /* 0x005f281201007387 */ /* 0x0001e80000100a00 */
[----:B0-----:R-:W4:Y:S04]  /*79ca0*/  LDL.LU R19, [R1+0x1914] ;  /* 0x0019140001137983 */ /* 0x001f280000300800 */
[----:B------:R0:W-:Y:S04]  /*79cb0*/  STL.64 [R1+0x5f20], R16 ;  /* 0x005f201001007387 */ /* 0x0001e80000100a00 */
[----:B0-----:R-:W3:Y:S04]  /*79cc0*/  LDL R16, [R1+0x18] ;  /* 0x0000180001107983 */ /* 0x001ee80000100800 */
[----:B------:R-:W3:Y:S04]  /*79cd0*/  LDL R17, [R1+0x1c] ;  /* 0x00001c0001117983 */ /* 0x000ee80000100800 */
        /* <DEDUP_REMOVED lines=12> */
[----:B0-----:R-:W2:Y:S04]  /*79da0*/  LDL.LU.64 R12, [R1+0x17c0] ;  /* 0x0017c000010c7983 */ /* 0x001ea80000300a00 */
[----:B------:R-:W2:Y:S01]  /*79db0*/  LDL.LU.64 R14, [R1+0x17c8] ;  /* 0x0017c800010e7983 */ /* 0x000ea20000300a00 */
[C---:B----4-:R-:W-:Y:S06]  /*79dc0*/  HMMA.16816.F32 R20, R4.reuse, R8, R20 ;  /* 0x000000080414723c */ /* 0x050fec0000001814 */
[----:B--2---:R-:W-:-:S15]  /*79dd0*/  HMMA.16816.F32 R12, R4, R10, R12 ;  /* 0x0000000a040c723c */ /* 0x004fde000000180c */
[----:B------:R-:W-:-:S08]  /*79de0*/  NOP ;  /* 0x0000000000007918 */ /* 0x000fd00000000000 */
        /* <DEDUP_REMOVED lines=8> */
[----:B------:R-:W2:Y:S04]  /*79e70*/  LDL.LU.64 R28, [R1] ;  /* 0x00000000011c7983 */ /* 0x000ea80000300a00 */
[----:B------:R0:W-:Y:S04]  /*79e80*/  STL.64 [R1+0x5f10], R10 ;  /* 0x005f100a01007387 */ /* 0x0001e80000100a00 */
[----:B0-----:R-:W2:Y:S04]  /*79e90*/  LDL.LU.64 R10, [R1+0x8] ;  /* 0x00000800010a7983 */ /* 0x001ea80000300a00 */
[----:B------:R-:W-:Y:S01]  /*79ea0*/  STL.64 [R1+0x5f08], R8 ;  /* 0x005f080801007387 */ /* 0x000fe20000100a00 */
[C---:B----4-:R-:W-:Y:S06]  /*79eb0*/  HMMA.16816.F32 R20, R4.reuse, R2, R20 ;  /* 0x000000020414723c */ /* 0x050fec0000001814 */
[----:B---3--:R-:W-:-:S15]  /*79ec0*/  HMMA.16816.F32 R4, R4, R16, R24 ;  /* 0x000000100404723c */ /* 0x008fde0000001818 */
[----:B------:R-:W-:-:S02]  /*79ed0*/  NOP ;  /* 0x0000000000007918 */ /* 0x000fc40000000000 */
[----:B------:R-:W-:Y:S04]  /*79ee0*/  STL.64 [R1+0xf80], R20 ;  /* 0x000f801401007387 */ /* 0x000fe80000100a00 */
[----:B------:R0:W-:Y:S04]  /*79ef0*/  STL.64 [R1+0xf88], R22 ;  /* 0x000f881601007387 */ /* 0x0001e80000100a00 */
[----:B0-----:R-:W3:Y:S04]  /*79f00*/  LDL.LU.64 R22, [R1+0x5fb0] ;  /* 0x005fb00001167983 */ /* 0x001ee80000300a00 */
[----:B------:R-:W4:Y:S04]  /*79f10*/  LDL.LU.64 R20, [R1+0x5fa8] ;  /* 0x005fa80001147983 */ /* 0x000f280000300a00 */
[----:B------:R-:W-:Y:S04]  /*79f20*/  STL [R1+0x5f18], R3 ;  /* 0x005f180301007387 */ /* 0x000fe80000100800 */
[----:B------:R-:W2:Y:S04]  /*79f30*/  LDL.LU.64 R26, [R1+0x5fa0] ;  /* 0x005fa000011a7983 */ /* 0x000ea80000300a00 */
[----:B------:R-:W2:Y:S04]  /*79f40*/  LDL.LU.64 R24, [R1+0x5f98] ;  /* 0x005f980001187983 */ /* 0x000ea80000300a00 */
[----:B------:R4:W-:Y:S04]  /*79f50*/  STL.64 [R1+0xf70], R4 ;  /* 0x000f700401007387 */ /* 0x0009e80000100a00 */
[----:B------:R2:W-:Y:S01]  /*79f60*/  STL.64 [R1+0xf78], R6 ;  /* 0x000f780601007387 */ /* 0x0005e20000100a00 */
[----:B----4-:R-:W-:-:S02]  /*79f70*/  IMAD R4, R20, 0x100, R19 ;  /* 0x0000010014047824 */ /* 0x010fc400078e0213 */
[----:B---3--:R-:W-:Y:S02]  /*79f80*/  IMAD R5, R22, 0x100, R21 ;  /* 0x0000010016057824 */ /* 0x008fe400078e0215 */
[----:B--2---:R-:W-:Y:S02]  /*79f90*/  IMAD R6, R24, 0x100, R23 ;  /* 0x0000010018067824 */ /* 0x004fe400078e0217 */
[----:B------:R-:W-:Y:S01]  /*79fa0*/  IMAD R7, R0, 0x100, R25 ;  /* 0x0000010000077824 */ /* 0x000fe200078e0219 */
[----:B------:R-:W-:Y:S02]  /*79fb0*/  F2FP.F16.E5M2.UNPACK_B R4, R4 ;  /* 0x00000004ff04723e */ /* 0x000fe400020004ff */
        /* <DEDUP_REMOVED lines=13> */
[----:B------:R-:W3:Y:S04]  /*7a090*/  LDL.LU.64 R26, [R1+0x1778] ;  /* 0x00177800011a7983 */ /* 0x000ee80000300a00 */
[----:B---3--:R-:W-:Y:S04]  /*7a0a0*/  STL.64 [R1+0x5f90], R26 ;  /* 0x005f901a01007387 */ /* 0x008fe80000100a00 */
[----:B--2---:R0:W-:Y:S04]  /*7a0b0*/  STL.64 [R1+0x5f88], R24 ;  /* 0x005f881801007387 */ /* 0x0041e80000100a00 */
[----:B0-----:R-:W2:Y:S04]  /*7a0c0*/  LDL.LU.64 R24, [R1+0x1780] ;  /* 0x0017800001187983 */ /* 0x001ea80000300a00 */
[----:B------:R-:W2:Y:S04]  /*7a0d0*/  LDL.LU.64 R26, [R1+0x1788] ;  /* 0x00178800011a7983 */ /* 0x000ea80000300a00 */
[----:B------:R-:W3:Y:S04]  /*7a0e0*/  LDL.LU.64 R20, [R1+0x1840] ;  /* 0x0018400001147983 */ /* 0x000ee80000300a00 */
[----:B------:R-:W4:Y:S01]  /*7a0f0*/  LDL.LU.64 R22, [R1+0x1848] ;  /* 0x0018480001167983 */ /* 0x000f220000300a00 */
[----:B--2---:R-:W-:Y:S03]  /*7a100*/  HMMA.16816.F32 R24, R4, R10, R24 ;  /* 0x0000000a0418723c */ /* 0x004fe60000001818 */
[----:B----4-:R-:W-:Y:S04]  /*7a110*/  STL.64 [R1+0x5f58], R22 ;  /* 0x005f581601007387 */ /* 0x010fe80000100a00 */
[----:B---3--:R0:W-:Y:S04]  /*7a120*/  STL.64 [R1+0x5f50], R20 ;  /* 0x005f501401007387 */ /* 0x0081e80000100a00 */
[----:B0-----:R-:W2:Y:S04]  /*7a130*/  LDL.LU.64 R20, [R1+0x1850] ;  /* 0x0018500001147983 */ /* 0x001ea80000300a00 */
[----:B------:R-:W2:Y:S04]  /*7a140*/  LDL.LU.64 R22, [R1+0x1858] ;  /* 0x0018580001167983 */ /* 0x000ea80000300a00 */
[----:B------:R-:W3:Y:S04]  /*7a150*/  LDL.LU.64 R12, [R1+0x1830] ;  /* 0x00183000010c7983 */ /* 0x000ee80000300a00 */
[----:B------:R-:W3:Y:S04]  /*7a160*/  LDL.LU.64 R14, [R1+0x1838] ;  /* 0x00183800010e7983 */ /* 0x000ee80000300a00 */
[----:B------:R-:W4:Y:S04]  /*7a170*/  LDL.LU.64 R16, [R1+0x1820] ;  /* 0x0018200001107983 */ /* 0x000f280000300a00 */
[----:B------:R-:W4:Y:S04]  /*7a180*/  LDL.LU.64 R18, [R1+0x1828] ;  /* 0x0018280001127983 */ /* 0x000f280000300a00 */
[----:B------:R-:W-:Y:S04]  /*7a190*/  STL.64 [R1+0xfa0], R24 ;  /* 0x000fa01801007387 */ /* 0x000fe80000100a00 */
[----:B------:R0:W-:Y:S04]  /*7a1a0*/  STL.64 [R1+0xfa8], R26 ;  /* 0x000fa81a01007387 */ /* 0x0001e80000100a00 */
[----:B0-----:R-:W2:Y:S04]  /*7a1b0*/  LDL.LU.64 R26, [R1+0x5f90] ;  /* 0x005f9000011a7983 */ /* 0x001ea80000300a00 */
[----:B------:R-:W2:Y:S01]  /*7a1c0*/  LDL.LU.64 R24, [R1+0x5f88] ;  /* 0x005f880001187983 */ /* 0x000ea20000300a00 */
[----:B------:R-:W-:-:S02]  /*7a1d0*/  IMAD.MOV.U32 R9, RZ, RZ, R10 ;  /* 0x000000ffff097224 */ /* 0x000fc400078e000a */
[----:B------:R-:W-:Y:S02]  /*7a1e0*/  IMAD.MOV.U32 R8, RZ, RZ, R11 ;  /* 0x000000ffff087224 */ /* 0x000fe400078e000b */
[----:B------:R-:W-:Y:S02]  /*7a1f0*/  IMAD.MOV.U32 R11, RZ, RZ, R28 ;  /* 0x000000ffff0b7224 */ /* 0x000fe400078e001c */
[----:B------:R-:W-:Y:S01]  /*7a200*/  IMAD.MOV.U32 R10, RZ, RZ, R29 ;  /* 0x000000ffff0a7224 */ /* 0x000fe200078e001d */
[----:B--2---:R-:W-:-:S15]  /*7a210*/  HMMA.16816.F32 R24, R4, R28, R24 ;  /* 0x0000001c0418723c */ /* 0x004fde0000001818 */
[----:B------:R-:W-:-:S08]  /*7a220*/  NOP ;  /* 0x0000000000007918 */ /* 0x000fd00000000000 */
[----:B------:R-:W-:Y:S04]  /*7a230*/  STL.64 [R1+0xfb0], R24 ;  /* 0x000fb01801007387 */ /* 0x000fe80000100a00 */
[----:B------:R0:W-:Y:S04]  /*7a240*/  STL.64 [R1+0xfb8], R26 ;  /* 0x000fb81a01007387 */ /* 0x0001e80000100a00 */
[----:B0-----:R-:W2:Y:S04]  /*7a250*/  LDL.LU.64 R26, [R1+0x5f80] ;  /* 0x005f8000011a7983 */ /* 0x001ea80000300a00 */
[----:B------:R-:W2:Y:S04]  /*7a260*/  LDL.LU.64 R24, [R1+0x5f78] ;  /* 0x005f780001187983 */ /* 0x000ea80000300a00 */
[----:B------:R-:W2:Y:S02]  /*7a270*/  LDL.LU.64 R28, [R1+0x5f70] ;  /* 0x005f7000011c7983 */ /* 0x000ea40000300a00 */
[----:B--2---:R-:W-:-:S15]  /*7a280*/  HMMA.16816.F32 R24, R4, R28, R24 ;  /* 0x0000001c0418723c */ /* 0x004fde0000001818 */
[----:B------:R-:W-:-:S08]  /*7a290*/  NOP ;  /* 0x0000000000007918 */ /* 0x000fd00000000000 */
[----:B------:R-:W-:Y:S04]  /*7a2a0*/  STL.64 [R1+0xfc0], R24 ;  /* 0x000fc01801007387 */ /* 0x000fe80000100a00 */
[----:B------:R0:W-:Y:S04]  /*7a2b0*/  STL.64 [R1+0xfc8], R26 ;  /* 0x000fc81a01007387 */ /* 0x0001e80000100a00 */
[----:B0-----:R-:W2:Y:S04]  /*7a2c0*/  LDL.LU.64 R26, [R1+0x5f68] ;  /* 0x005f6800011a7983 */ /* 0x001ea80000300a00 */
[----:B------:R-:W3:Y:S04]  /*7a2d0*/  LDL.LU.64 R24, [R1+0x5f60] ;  /* 0x005f600001187983 */ /* 0x000ee80000300a00 */
[----:B------:R-:W-:Y:S04]  /*7a2e0*/  STL [R1+0x5eec], R28 ;  /* 0x005eec1c01007387 */ /* 0x000fe80000100800 */
[----:B------:R-:W-:Y:S01]  /*7a2f0*/  STL [R1+0x5ee8], R29 ;  /* 0x005ee81d01007387 */ /* 0x000fe20000100800 */
        /* <DEDUP_REMOVED lines=16> */
[C---:B--2---:R-:W-:Y:S06]  /*7a400*/  HMMA.16816.F32 R12, R4.reuse, R22, R12 ;  /* 0x00000016040c723c */ /* 0x044fec000000180c */
[----:B----4-:R-:W-:-:S15]  /*7a410*/  HMMA.16816.F32 R16, R4, R20, R16 ;  /* 0x000000140410723c */ /* 0x010fde0000001810 */
        /* <DEDUP_REMOVED lines=10> */
[----:B0-----:R-:W4:Y:S04]  /*7a4c0*/  LDL.64 R22, [R1+0x18] ;  /* 0x0000180001167983 */ /* 0x001f280000100a00 */
[----:B------:R0:W-:Y:S04]  /*7a4d0*/  STL.64 [R1+0x5ea8], R20 ;  /* 0x005ea81401007387 */ /* 0x0001e80000100a00 */
[----:B----4-:R1:W-:Y:S04]  /*7a4e0*/  STL.64 [R1+0x5ef0], R22 ;  /* 0x005ef01601007387 */ /* 0x0103e80000100a00 */
[----:B0-----:R-:W2:Y:S04]  /*7a4f0*/  LDL.LU.64 R20, [R1+0x1800] ;  /* 0x0018000001147983 */ /* 0x001ea80000300a00 */
[----:B-1----:R-:W2:Y:S01]  /*7a500*/  LDL.LU.64 R22, [R1+0x1808] ;  /* 0x0018080001167983 */ /* 0x002ea20000300a00 */
[----:B---3--:R-:W-:-:S15]  /*7a510*/  HMMA.16816.F32 R24, R4, R18, R24 ;  /* 0x000000120418723c */ /* 0x008fde0000001818 */
[----:B------:R-:W-:-:S08]  /*7a520*/  NOP ;  /* 0x0000000000007918 */ /* 0x000fd00000000000 */
[----:B------:R-:W-:Y:S04]  /*7a530*/  STL.64 [R1+0x1010], R24 ;  /* 0x0010101801007387 */ /* 0x000fe80000100a00 */
[----:B------:R0:W-:Y:S02]  /*7a540*/  STL.64 [R1+0x1018], R26 ;  /* 0x0010181a01007387 */ /* 0x0001e40000100a00 */
[----:B0-----:R-:W-:Y:S02]  /*7a550*/  IMAD.MOV.U32 R26, RZ, RZ, R11 ;  /* 0x000000ffff1a7224 */ /* 0x001fe400078e000b */
[----:B------:R-:W-:Y:S02]  /*7a560*/  IMAD.MOV.U32 R27, RZ, RZ, R10 ;  /* 0x000000ffff1b7224 */ /* 0x000fe400078e000a */
[----:B------:R-:W-:-:S02]  /*7a570*/  IMAD.MOV.U32 R24, RZ, RZ, R9 ;  /* 0x000000ffff187224 */ /* 0x000fc400078e0009 */
[----:B------:R-:W-:Y:S01]  /*7a580*/  IMAD.MOV.U32 R25, RZ, RZ, R8 ;  /* 0x000000ffff197224 */ /* 0x000fe200078e0008 */
[----:B------:R-:W-:Y:S01]  /*7a590*/  STL.64 [R1+0x5eb8], R26 ;  /* 0x005eb81a01007387 */ /* 0x000fe20000100a00 */
[----:B--2---:R-:W-:-:S15]  /*7a5a0*/  HMMA.16816.F32 R20, R4, R16, R20 ;  /* 0x000000100414723c */ /* 0x004fde0000001814 */
[----:B------:R-:W-:-:S08]  /*7a5b0*/  NOP ;  /* 0x0000000000007918 */ /* 0x000fd00000000000 */
[----:B------:R0:W-:Y:S04]  /*7a5c0*/  STL.64 [R1+0x1070], R20 ;  /* 0x0010701401007387 */ /* 0x0001e80000100a00 */
[----:B------:R1:W-:Y:S04]  /*7a5d0*/  STL.64 [R1+0x1078], R22 ;  /* 0x0010781601007387 */ /* 0x0003e80000100a00 */
[----:B------:R-:W2:Y:S04]  /*7a5e0*/  LDL.LU.64 R8, [R1+0x1890] ;  /* 0x0018900001087983 */ /* 0x000ea80000300a00 */
[----:B------:R-:W2:Y:S04]  /*7a5f0*/  LDL.LU.64 R10, [R1+0x1898] ;  /* 0x00189800010a7983 */ /* 0x000ea80000300a00 */
[----:B0-----:R-:W3:Y:S04]  /*7a600*/  LDL.LU.64 R20, [R1+0x1870] ;  /* 0x0018700001147983 */ /* 0x001ee80000300a00 */
[----:B-1----:R-:W4:Y:S04]  /*7a610*/  LDL.LU.64 R22, [R1+0x1878] ;  /* 0x0018780001167983 */ /* 0x002f280000300a00 */
[----:B----4-:R-:W-:Y:S04]  /*7a620*/  STL.64 [R1+0x5f00], R22 ;  /* 0x005f001601007387 */ /* 0x010fe80000100a00 */
[----:B---3--:R0:W-:Y:S04]  /*7a630*/  STL.64 [R1+0x5ef8], R20 ;  /* 0x005ef81401007387 */ /* 0x0081e80000100a00 */
[----:B0-----:R-:W3:Y:S04]  /*7a640*/  LDL.LU.64 R20, [R1+0x1880] ;  /* 0x0018800001147983 */ /* 0x001ee80000300a00 */
[----:B------:R-:W3:Y:S04]  /*7a650*/  LDL.LU.64 R22, [R1+0x1888] ;  /* 0x0018880001167983 */ /* 0x000ee80000300a00 */
[----:B------:R0:W-:Y:S04]  /*7a660*/  STL.64 [R1+0x5ed0], R24 ;  /* 0x005ed01801007387 */ /* 0x0001e80000100a00 */
[----:B0-----:R-:W4:Y:S04]  /*7a670*/  LDL.LU.64 R24, [R1+0x17f0] ;  /* 0x0017f00001187983 */ /* 0x001f280000300a00 */
[----:B------:R-:W4:Y:S01]  /*7a680*/  LDL.LU.64 R26, [R1+0x17f8] ;  /* 0x0017f800011a7983 */ /* 0x000f220000300a00 */
[C---:B--2---:R-:W-:Y:S03]  /*7a690*/  HMMA.16816.F32 R8, R4.reuse, R12, R8 ;  /* 0x0000000c0408723c */ /* 0x044fe60000001808 */
[----:B------:R-:W-:Y:S04]  /*7a6a0*/  STL.64 [R1+0x5e80], R18 ;  /* 0x005e801201007387 */ /* 0x000fe80000100a00 */
[----:B------:R0:W-:Y:S04]  /*7a6b0*/  STL.64 [R1+0x5e78], R16 ;  /* 0x005e781001007387 */ /* 0x0001e80000100a00 */
[----:B0-----:R-:W2:Y:S04]  /*7a6c0*/  LDL.LU.64 R16, [R1+0x17e0] ;  /* 0x0017e00001107983 */ /* 0x001ea80000300a00 */
[----:B------:R-:W2:Y:S01]  /*7a6d0*/  LDL.LU.64 R18, [R1+0x17e8] ;  /* 0x0017e80001127983 */ /* 0x000ea20000300a00 */
[----:B----4-:R-:W-:-:S15]  /*7a6e0*/  HMMA.16816.F32 R24, R4, R14, R24 ;  /* 0x0000000e0418723c */ /* 0x010fde0000001818 */
[----:B------:R-:W-:-:S08]  /*7a6f0*/  NOP ;  /* 0x0000000000007918 */ /* 0x000fd00000000000 */
[----:B------:R0:W-:Y:S04]  /*7a700*/  STL.64 [R1+0x10e0], R24 ;  /* 0x0010e01801007387 */ /* 0x0001e80000100a00 */
[----:B------:R1:W-:Y:S04]  /*7a710*/  STL.64 [R1+0x10e8], R26 ;  /* 0x0010e81a01007387 */ /* 0x0003e80000100a00 */
[----:B0-----:R-:W4:Y:S04]  /*7a720*/  LDL.LU R24, [R1+0x194c] ;  /* 0x00194c0001187983 */ /* 0x001f280000300800 */
[----:B------:R-:W4:Y:S01]  /*7a730*/  LDL.LU R25, [R1+0x1948] ;  /* 0x0019480001197983 */ /* 0x000f220000300800 */
[----:B-1----:R-:W-:-:S03]  /*7a740*/  IMAD.MOV.U32 R26, RZ, RZ, R3 ;  /* 0x000000ffff1a7224 */ /* 0x002fc600078e0003 */
[----:B------:R-:W2:Y:S04]  /*7a750*/  LDL.LU R3, [R1+0x5f18] ;  /* 0x005f180001037983 */ /* 0x000ea80000300800 */
[----:B------:R-:W4:Y:S04]  /*7a760*/  LDL.LU R28, [R1+0x1934] ;  /* 0x00193400011c7983 */ /* 0x000f280000300800 */
[----:B------:R-:W4:Y:S04]  /*7a770*/  LDL.LU R29, [R1+0x193c] ;  /* 0x00193c00011d7983 */ /* 0x000f280000300800 */
[----:B------:R-:W-:Y:S04]  /*7a780*/  STL.64 [R1+0x1120], R8 ;  /* 0x0011200801007387 */ /* 0x000fe80000100a00 */
[----:B------:R0:W-:Y:S04]  /*7a790*/  STL.64 [R1+0x1128], R10 ;  /* 0x0011280a01007387 */ /* 0x0001e80000100a00 */
[----:B0-----:R-:W3:Y:S04]  /*7a7a0*/  LDL.LU.64 R10, [R1+0x5f10] ;  /* 0x005f1000010a7983 */ /* 0x001ee80000300a00 */
[----:B------:R-:W2:Y:S04]  /*7a7b0*/  LDL.LU.64 R8, [R1+0x5f08] ;  /* 0x005f080001087983 */ /* 0x000ea80000300a00 */
[----:B------:R-:W-:Y:S04]  /*7a7c0*/  STL.64 [R1+0x5e60], R14 ;  /* 0x005e600e01007387 */ /* 0x000fe80000100a00 */
[----:B------:R0:W-:Y:S04]  /*7a7d0*/  STL.64 [R1+0x5e58], R12 ;  /* 0x005e580c01007387 */ /* 0x0001e80000100a00 */
[----:B0-----:R-:W4:Y:S04]  /*7a7e0*/  LDL.LU.64 R12, [R1+0x1860] ;  /* 0x00186000010c7983 */ /* 0x001f280000300a00 */
[----:B------:R-:W4:Y:S01]  /*7a7f0*/  LDL.LU.64 R14, [R1+0x1868] ;  /* 0x00186800010e7983 */ /* 0x000f220000300a00 */
[----:B---3--:R-:W-:-:S15]  /*7a800*/  HMMA.16816.F32 R20, R4, R10, R20 ;  /* 0x0000000a0414723c */ /* 0x008fde0000001814 */
        /* <DEDUP_REMOVED lines=9> */
[----:B0-----:R-:W2:Y:S01]  /*7a8a0*/  LDL.LU.64 R22, [R1+0x5ef0] ;  /* 0x005ef00001167983 */ /* 0x001ea20000300a00 */
[----:B----4-:R-:W-:Y:S03]  /*7a8b0*/  HMMA.16816.F32 R12, R4, R2, R12 ;  /* 0x00000002040c723c */ /* 0x010fe6000000180c */
[----:B------:R-:W-:Y:S04]  /*7a8c0*/  STL.64 [R1+0x5e40], R10 ;  /* 0x005e400a01007387 */ /* 0x000fe80000100a00 */
[----:B------:R2:W-:Y:S01]  /*7a8d0*/  STL.64 [R1+0x5e38], R8 ;  /* 0x005e380801007387 */ /* 0x0005e20000100a00 */
[----:B------:R-:W-:-:S15]  /*7a8e0*/  IMAD.MOV.U32 R27, RZ, RZ, R0 ;  /* 0x000000ffff1b7224 */ /* 0x000fde00078e0000 */
[----:B------:R-:W-:Y:S04]  /*7a8f0*/  STL.64 [R1+0x1250], R12 ;  /* 0x0012500c01007387 */ /* 0x000fe80000100a00 */
[----:B------:R-:W-:Y:S01]  /*7a900*/  STL.64 [R1+0x1258], R14 ;  /* 0x0012580e01007387 */ /* 0x000fe20000100a00 */
[----:B--2---:R-:W-:Y:S03]  /*7a910*/  HMMA.16816.F32 R8, R4, R22, R16 ;  /* 0x000000160408723c */ /* 0x004fe60000001810 */
[----:B------:R-:W2:Y:S03]  /*7a920*/  LDL.LU R4, [R1+0x1930] ;  /* 0x0019300001047983 */ /* 0x000ea60000300800 */
[----:B------:R-:W-:-:S15]  /*7a930*/  IMAD.MOV.U32 R0, RZ, RZ, R23 ;  /* 0x000000ffff007224 */ /* 0x000fde00078e0017 */
[----:B------:R-:W-:-:S02]  /*7a940*/  NOP ;  /* 0x0000000000007918 */ /* 0x000fc40000000000 */
[----:B------:R-:W-:Y:S04]  /*7a950*/  STL.64 [R1+0x1240], R8 ;  /* 0x0012400801007387 */ /* 0x000fe80000100a00 */
[----:B------:R-:W-:Y:S04]  /*7a960*/  STL.64 [R1+0x1248], R10 ;  /* 0x0012480a01007387 */ /* 0x000fe80000100a00 */
[----:B------:R-:W3:Y:S04]  /*7a970*/  LDL.LU R5, [R1+0x1938] ;  /* 0x0019380001057983 */ /* 0x000ee80000300800 */
[----:B------:R-:W4:Y:S04]  /*7a980*/  LDL.LU R6, [R1+0x1944] ;  /* 0x0019440001067983 */ /* 0x000f280000300800 */
[----:B------:R-:W4:Y:S04]  /*7a990*/  LDL.LU R7, [R1+0x1940] ;  /* 0x0019400001077983 */ /* 0x000f280000300800 */
[----:B------:R-:W2:Y:S04]  /*7a9a0*/  LDL.LU.64 R20, [R1+0x16c0] ;  /* 0x0016c00001147983 */ /* 0x000ea80000300a00 */
[----:B------:R-:W3:Y:S04]  /*7a9b0*/  LDL.LU.64 R22, [R1+0x16c8] ;  /* 0x0016c80001167983 */ /* 0x000ee80000300a00 */
[----:B---3--:R-:W-:Y:S04]  /*7a9c0*/  STL.64 [R1+0x5ec8], R22 ;  /* 0x005ec81601007387 */ /* 0x008fe80000100a00 */
[----:B--2---:R0:W-:Y:S04]  /*7a9d0*/  STL.64 [R1+0x5ec0], R20 ;  /* 0x005ec01401007387 */ /* 0x0041e80000100a00 */
[----:B0-----:R-:W2:Y:S04]  /*7a9e0*/  LDL.LU.64 R20, [R1+0x1750] ;  /* 0x0017500001147983 */ /* 0x001ea80000300a00 */
[----:B------:R-:W3:Y:S01]  /*7a9f0*/  LDL.LU.64 R22, [R1+0x1758] ;  /* 0x0017580001167983 */ /* 0x000ee20000300a00 */
[----:B----4-:R-:W-:-:S02]  /*7aa00*/  IMAD R6, R7, 0x100, R6 ;  /* 0x0000010007067824 */ /* 0x010fc400078e0206 */
[----:B------:R-:W-:Y:S02]  /*7aa10*/  IMAD R4, R4, 0x100, R28 ;  /* 0x0000010004047824 */ /* 0x000fe400078e021c */
[----:B------:R-:W-:Y:S02]  /*7aa20*/  IMAD R5, R5, 0x100, R29 ;  /* 0x0000010005057824 */ /* 0x000fe400078e021d */
[----:B------:R-:W-:Y:S01]  /*7aa30*/  IMAD R7, R25, 0x100, R24 ;  /* 0x0000010019077824 */ /* 0x000fe200078e0218 */
[----:B---3--:R-:W-:Y:S04]  /*7aa40*/  STL.64 [R1+0x5ee0], R22 ;  /* 0x005ee01601007387 */ /* 0x008fe80000100a00 */
        /* <DEDUP_REMOVED lines=12> */
[----:B------:R-:W4:Y:S04]  /*7ab10*/  LDL.LU.64 R10, [R1+0xbd8] ;  /* 0x000bd800010a7983 */ /* 0x000f280000300a00 */
[----:B------:R-:W3:Y:S04]  /*7ab20*/  LDL.LU R28, [R1+0x5eec] ;  /* 0x005eec00011c7983 */ /* 0x000ee80000300800 */
[----:B------:R-:W3:Y:S01]  /*7ab30*/  LDL.LU R29, [R1+0x5ee8] ;  /* 0x005ee800011d7983 */ /* 0x000ee20000300800 */
        /* <DEDUP_REMOVED lines=20> */
[----:B0-----:R-:W4:Y:S01]  /*7ac80*/  LDL.LU.64 R26, [R1+0x5ea0] ;  /* 0x005ea000011a7983 */ /* 0x001f220000300a00 */
[----:B---3--:R-:W-:Y:S03]  /*7ac90*/  HMMA.16816.F32 R16, R4, R28, R16 ;  /* 0x0000001c0410723c */ /* 0x008fe60000001810 */
[----:B------:R-:W3:Y:S04]  /*7aca0*/  LDL.LU.64 R24, [R1+0x5e98] ;  /* 0x005e980001187983 */ /* 0x000ee80000300a00 */
[----:B------:R-:W2:Y:S04]  /*7acb0*/  LDL.LU R28, [R1+0x1470] ;  /* 0x00147000011c7983 */ /* 0x000ea80000300800 */
[----:B------:R-:W2:-:S12]  /*7acc0*/  LDL.LU R29, [R1+0x1474] ;  /* 0x00147400011d7983 */ /* 0x000e980000300800 */
[----:B------:R0:W-:Y:S04]  /*7acd0*/  STL.64 [R1+0x1200], R16 ;  /* 0x0012001001007387 */ /* 0x0001e80000100a00 */
[----:B------:R1:W-:Y:S04]  /*7ace0*/  STL.64 [R1+0x1208], R18 ;  /* 0x0012081201007387 */ /* 0x0003e80000100a00 */
[----:B0-----:R-:W2:Y:S01]  /*7acf0*/  LDL.LU.64 R16, [R1+0x680] ;  /* 0x0006800001107983 */ /* 0x001ea20000300a00 */
[----:B----4-:R-:W-:-:S15]  /*7ad00*/  HMMA.16816.F32 R12, R4, R26, R12 ;  /* 0x0000001a040c723c */ /* 0x010fde000000180c */
[----:B------:R-:W-:-:S08]  /*7ad10*/  NOP ;  /* 0x0000000000007918 */ /* 0x000fd00000000000 */
[----:B------:R-:W-:Y:S04]  /*7ad20*/  STL.64 [R1+0x11f0], R12 ;  /* 0x0011f00c01007387 */ /* 0x000fe80000100a00 */
[----:B------:R-:W-:Y:S04]  /*7ad30*/  STL.64 [R1+0x11f8], R14 ;  /* 0x0011f80e01007387 */ /* 0x000fe80000100a00 */
[----:B-1----:R-:W4:Y:S01]  /*7ad40*/  LDL.LU.64 R18, [R1+0x688] ;  /* 0x0006880001127983 */ /* 0x002f220000300a00 */
[----:B---3--:R-:W-:-:S15]  /*7ad50*/  HMMA.16816.F32 R8, R4, R24, R8 ;  /* 0x000000180408723c */ /* 0x008fde0000001808 */
[----:B------:R-:W-:-:S08]  /*7ad60*/  NOP ;  /* 0x0000000000007918 */ /* 0x000fd00000000000 */
[----:B------:R-:W-:Y:S04]  /*7ad70*/  STL.64 [R1+0x11e0], R8 ;  /* 0x0011e00801007387 */ /* 0x000fe80000100a00 */
[----:B------:R-:W-:Y:S04]  /*7ad80*/  STL.64 [R1+0x11e8], R10 ;  /* 0x0011e80a01007387 */ /* 0x000fe80000100a00 */
[----:B----4-:R-:W-:Y:S04]  /*7ad90*/  STL.64 [R1+0x5e90], R18 ;  /* 0x005e901201007387 */ /* 0x010fe80000100a00 */
        /* <DEDUP_REMOVED lines=22> */
[----:B------:R-:W-:Y:S04]  /*7af00*/  STL.64 [R1+0x11d0], R16 ;  /* 0x0011d01001007387 */ /* 0x000fe80000100a00 */
[----:B------:R0:W-:Y:S04]  /*7af10*/  STL.64 [R1+0x11d8], R18 ;  /* 0x0011d81201007387 */ /* 0x0001e80000100a00 */
[----:B0-----:R-:W4:Y:S04]  /*7af20*/  LDL.LU.64 R18, [R1+0x5e90] ;  /* 0x005e900001127983 */ /* 0x001f280000300a00 */
[----:B------:R-:W4:Y:S04]  /*7af30*/  LDL.LU.64 R16, [R1+0x5e88] ;  /* 0x005e880001107983 */ /* 0x000f280000300a00 */
[----:B------:R-:W3:Y:S04]  /*7af40*/  LDL.LU R22, [R1+0x196c] ;  /* 0x00196c0001167983 */ /* 0x000ee80000300800 */
[----:B------:R-:W3:Y:S01]  /*7af50*/  LDL.LU R23, [R1+0x1968] ;  /* 0x0019680001177983 */ /* 0x000ee20000300800 */
[----:B----4-:R-:W-:-:S15]  /*7af60*/  HMMA.16816.F32 R16, R4, R20, R16 ;  /* 0x000000140410723c */ /* 0x010fde0000001810 */
[----:B------:R-:W-:-:S08]  /*7af70*/  NOP ;  /* 0x0000000000007918 */ /* 0x000fd00000000000 */
[----:B------:R-:W-:Y:S04]  /*7af80*/  STL.64 [R1+0x11c0], R16 ;  /* 0x0011c01001007387 */ /* 0x000fe80000100a00 */
[----:B------:R0:W-:Y:S04]  /*7af90*/  STL.64 [R1+0x11c8], R18 ;  /* 0x0011c81201007387 */ /* 0x0001e80000100a00 */
[----:B0-----:R-:W4:Y:S04]  /*7afa0*/  LDL.LU.64 R18, [R1+0x5e80] ;  /* 0x005e800001127983 */ /* 0x001f280000300a00 */
[----:B------:R-:W2:Y:S04]  /*7afb0*/  LDL.LU.64 R16, [R1+0x5e78] ;  /* 0x005e780001107983 */ /* 0x000ea80000300a00 */
[----:B------:R-:W3:Y:S04]  /*7afc0*/  LDL.LU R20, [R1+0x1964] ;  /* 0x0019640001147983 */ /* 0x000ee80000300800 */
[----:B------:R-:W3:Y:S01]  /*7afd0*/  LDL.LU R21, [R1+0x1960] ;  /* 0x0019600001157983 */ /* 0x000ee20000300800 */
[----:B----4-:R-:W-:-:S15]  /*7afe0*/  HMMA.16816.F32 R12, R4, R18, R12 ;  /* 0x00000012040c723c */ /* 0x010fde000000180c */
[----:B------:R-:W-:-:S08]  /*7aff0*/  NOP ;  /* 0x0000000000007918 */ /* 0x000fd00000000000 */
[----:B------:R-:W-:Y:S04]  /*7b000*/  STL.64 [R1+0x11b0], R12 ;  /* 0x0011b00c01007387 */ /* 0x000fe80000100a00 */
[----:B------:R0:W-:Y:S04]  /*7b010*/  STL.64 [R1+0x11b8], R14 ;  /* 0x0011b80e01007387 */ /* 0x0001e80000100a00 */
[----:B0-----:R-:W2:Y:S04]  /*7b020*/  LDL.LU.64 R14, [R1+0x5e70] ;  /* 0x005e7000010e7983 */ /* 0x001ea80000300a00 */
[----:B------:R-:W2:Y:S04]  /*7b030*/  LDL.LU.64 R12, [R1+0x5e68] ;  /* 0x005e6800010c7983 */ /* 0x000ea80000300a00 */
[----:B------:R-:W4:Y:S04]  /*7b040*/  LDL.LU R18, [R1+0x195c] ;  /* 0x00195c0001127983 */ /* 0x000f280000300800 */
[----:B------:R-:W4:Y:S01]  /*7b050*/  LDL.LU R19, [R1+0x1958] ;  /* 0x0019580001137983 */ /* 0x000f220000300800 */
[----:B--2---:R-:W-:-:S15]  /*7b060*/  HMMA.16816.F32 R12, R4, R16, R12 ;  /* 0x00000010040c723c */ /* 0x004fde000000180c */
[----:B------:R-:W-:-:S08]  /*7b070*/  NOP ;  /* 0x0000000000007918 */ /* 0x000fd00000000000 */
[----:B------:R-:W-:Y:S04]  /*7b080*/  STL.64 [R1+0x11a0], R12 ;  /* 0x0011a00c01007387 */ /* 0x000fe80000100a00 */
[----:B------:R0:W-:Y:S04]  /*7b090*/  STL.64 [R1+0x11a8], R14 ;  /* 0x0011a80e01007387 */ /* 0x0001e80000100a00 */
[----:B0-----:R-:W2:Y:S04]  /*7b0a0*/  LDL.LU.64 R14, [R1+0x5e60] ;  /* 0x005e6000010e7983 */ /* 0x001ea80000300a00 */
[----:B------:R-:W3:Y:S04]  /*7b0b0*/  LDL.LU.64 R12, [R1+0x5e58] ;  /* 0x005e5800010c7983 */ /* 0x000ee80000300a00 */
[----:B------:R-:W4:Y:S04]  /*7b0c0*/  LDL.LU R16, [R1+0x1954] ;  /* 0x0019540001107983 */ /* 0x000f280000300800 */
[----:B------:R-:W4:Y:S01]  /*7b0d0*/  LDL.LU R17, [R1+0x1950] ;  /* 0x0019500001117983 */ /* 0x000f220000300800 */
[----:B--2---:R-:W-:-:S15]  /*7b0e0*/  HMMA.16816.F32 R8, R4, R14, R8 ;  /* 0x0000000e0408723c */ /* 0x004fde0000001808 */
[----:B------:R-:W-:-:S08]  /*7b0f0*/  NOP ;  /* 0x0000000000007918 */ /* 0x000fd00000000000 */
[----:B------:R-:W-:Y:S04]  /*7b100*/  STL.64 [R1+0x1190], R8 ;  /* 0x0011900801007387 */ /* 0x000fe80000100a00 */
[----:B------:R0:W-:Y:S04]  /*7b110*/  STL.64 [R1+0x1198], R10 ;  /* 0x0011980a01007387 */ /* 0x0001e80000100a00 */
[----:B0-----:R-:W3:Y:S04]  /*7b120*/  LDL.LU.64 R10, [R1+0x5e50] ;  /* 0x005e5000010a7983 */ /* 0x001ee80000300a00 */
[----:B------:R-:W3:Y:S02]  /*7b130*/  LDL.LU.64 R8, [R1+0x5e48] ;  /* 0x005e480001087983 */ /* 0x000ee40000300a00 */
[----:B---3--:R-:W-:Y:S02]  /*7b140*/  HMMA.16816.F32 R12, R4, R12, R8 ;  /* 0x0000000c040c723c */ /* 0x008fe40000001808 */
[----:B------:R-:W2:Y:S04]  /*7b150*/  LDL.LU.64 R10, [R1+0x5e40] ;  /* 0x005e4000010a7983 */ /* 0x000ea80000300a00 */
[----:B------:R-:W3:-:S15]  /*7b160*/  LDL.LU.64 R8, [R1+0x5e38] ;  /* 0x005e380001087983 */ /* 0x000ede0000300a00 */
[----:B------:R-:W-:-:S02]  /*7b170*/  NOP ;  /* 0x0000000000007918 */ /* 0x000fc40000000000 */
[----:B------:R0:W-:Y:S04]  /*7b180*/  STL.64 [R1+0x1180], R12 ;  /* 0x0011800c01007387 */ /* 0x0001e80000100a00 */
[----:B------:R1:W-:Y:S04]  /*7b190*/  STL.64 [R1+0x1188], R14 ;  /* 0x0011880e01007387 */ /* 0x0003e80000100a00 */
[----:B0-----:R-:W3:Y:S04]  /*7b1a0*/  LDL.LU.64 R12, [R1+0x510] ;  /* 0x00051000010c7983 */ /* 0x001ee80000300a00 */
[----:B-1----:R-:W3:Y:S01]  /*7b1b0*/  LDL.LU.64 R14, [R1+0x518] ;  /* 0x00051800010e7983 */ /* 0x002ee20000300a00 */
[----:B--2---:R-:W-:-:S15]  /*7b1c0*/  HMMA.16816.F32 R24, R4, R10, R24 ;  /* 0x0000000a0418723c */ /* 0x004fde0000001818 */
[----:B------:R-:W-:-:S08]  /*7b1d0*/  NOP ;  /* 0x0000000000007918 */ /* 0x000fd00000000000 */
[----:B------:R-:W-:Y:S04]  /*7b1e0*/  STL.64 [R1+0x1170], R24 ;  /* 0x0011701801007387 */ /* 0x000fe80000100a00 */
[----:B------:R0:W-:Y:S04]  /*7b1f0*/  STL.64 [R1+0x1178], R26 ;  /* 0x0011781a01007387 */ /* 0x0001e80000100a00 */
[----:B0-----:R-:W2:Y:S04]  /*7b200*/  LDL.LU.64 R26, [R1+0x5e30] ;  /* 0x005e3000011a7983 */ /* 0x001ea80000300a00 */
[----:B------:R-:W2:Y:S01]  /*7b210*/  LDL.LU.64 R24, [R1+0x5e28] ;  /* 0x005e280001187983 */ /* 0x000ea20000300a00 */
[----:B---3--:R-:W-:-:S15]  /*7b220*/  HMMA.16816.F32 R8, R4, R8, R12 ;  /* 0x000000080408723c */ /* 0x008fde000000180c */
[----:B------:R-:W-:-:S08]  /*7b230*/  NOP ;  /* 0x0000000000007918 */ /* 0x000fd00000000000 */
[----:B------:R-:W-:Y:S04]  /*7b240*/  STL.64 [R1+0x1160], R8 ;  /* 0x0011600801007387 */ /* 0x000fe80000100a00 */
[----:B------:R2:W-:Y:S01]  /*7b250*/  STL.64 [R1+0x1168], R10 ;  /* 0x0011680a01007387 */ /* 0x0005e20000100a00 */
[----:B----4-:R-:W-:Y:S02]  /*7b260*/  IMAD R12, R17, 0x100, R16 ;  /* 0x00000100110c7824 */ /* 0x010fe400078e0210 */
[----:B------:R-:W-:-:S03]  /*7b270*/  IMAD R13, R19, 0x100, R18 ;  /* 0x00000100130d7824 */ /* 0x000fc600078e0212 */
[----:B------:R-:W-:Y:S02]  /*7b280*/  F2FP.F16.E5M2.UNPACK_B R12, R12 ;  /* 0x0000000cff0c723e */ /* 0x000fe400020004ff */
[----:B------:R-:W-:Y:S01]  /*7b290*/  F2FP.F16.E5M2.UNPACK_B R13, R13 ;  /* 0x0000000dff0d723e */ /* 0x000fe200020004ff */
[----:B--2---:R-:W-:Y:S07]  /*7b2a0*/  HMMA.16816.F32 R8, R4, R2, R24 ;  /* 0x000000020408723c */ /* 0x004fee0000001818 */
[----:B------:R-:W-:-:S02]  /*7b2b0*/  F2FP.F16.E5M2.UNPACK_B R3, R28.H1 ;  /* 0x0000001cff03723e */ /* 0x000fc400030004ff */
[----:B------:R-:W-:-:S14]  /*7b2c0*/  F2FP.F16.E5M2.UNPACK_B R2, R29.H1 ;  /* 0x0000001dff02723e */ /* 0x000fdc00030004ff */
[----:B------:R0:W-:Y:S04]  /*7b2d0*/  STL.64 [R1+0x1150], R8 ;  /* 0x0011500801007387 */ /* 0x0001e80000100a00 */
[----:B------:R1:W-:Y:S04]  /*7b2e0*/  STL.64 [R1+0x1158], R10 ;  /* 0x0011580a01007387 */ /* 0x0003e80000100a00 */
[----:B------:R2:W-:Y:S04]  /*7b2f0*/  STL.64 [R1+0x5e10], R12 ;  /* 0x005e100c01007387 */ /* 0x0005e80000100a00 */
[----:B0-----:R-:W3:Y:S04]  /*7b300*/  LDL.LU R8, [R1+0x80] ;  /* 0x0000800001087983 */ /* 0x001ee80000300800 */
[----:B------:R-:W-:Y:S04]  /*7b310*/  STL [R1+0x28], R3 ;  /* 0x0000280301007387 */ /* 0x000fe80000100800 */
[----:B------:R-:W-:Y:S04]  /*7b320*/  STL [R1+0x2c], R2 ;  /* 0x00002c0201007387 */ /* 0x000fe80000100800 */
[----:B------:R-:W3:Y:S04]  /*7b330*/  LDL.LU R9, [R1+0x84] ;  /* 0x0000840001097983 */ /* 0x000ee80000300800 */
[----:B-1----:R-:W4:Y:S04]  /*7b340*/  LDL.LU R10, [R1+0x88] ;  /* 0x00008800010a7983 */ /* 0x002f280000300800 */
[----:B------:R-:W4:Y:S01]  /*7b350*/  LDL.LU R11, [R1+0x8c] ;  /* 0x00008c00010b7983 */ /* 0x000f220000300800 */
[----:B------:R-:W-:-:S03]  /*7b360*/  IMAD R14, R21, 0x100, R20 ;  /* 0x00000100150e7824 */ /* 0x000fc600078e0214 */
[----:B--2---:R-:W2:Y:S04]  /*7b370*/  LDL.LU R12, [R1+0x18] ;  /* 0x00001800010c7983 */ /* 0x004ea80000300800 */
[----:B------:R-:W2:Y:S04]  /*7b380*/  LDL.LU R20, [R1+0x14b0] ;  /* 0x0014b00001147983 */ /* 0x000ea80000300800 */
[----:B------:R-:W2:Y:S04]  /*7b390*/  LDL.LU R21, [R1+0x14b4] ;  /* 0x0014b40001157983 */ /* 0x000ea80000300800 */
[----:B----4-:R0:W-:Y:S04]  /*7b3a0*/  STL.64 [R1+0x5dc0], R10 ;  /* 0x005dc00a01007387 */ /* 0x0101e80000100a00 */
[----:B0-----:R-:W4:Y:S04]  /*7b3b0*/  LDL.LU R10, [R1+0x14a0] ;  /* 0x0014a000010a7983 */ /* 0x001f280000300800 */
[----:B------:R-:W4:Y:S04]  /*7b3c0*/  LDL.LU R11, [R1+0x14a4] ;  /* 0x0014a400010b7983 */ /* 0x000f280000300800 */
[----:B---3--:R-:W-:Y:S04]  /*7b3d0*/  STL.64 [R1+0x5db8], R8 ;  /* 0x005db80801007387 */ /* 0x008fe80000100a00 */
[----:B----4-:R0:W-:Y:S04]  /*7b3e0*/  STL.64 [R1+0x5de8], R10 ;  /* 0x005de80a01007387 */ /* 0x0101e80000100a00 */
[----:B0-----:R-:W3:Y:S04]  /*7b3f0*/  LDL.64 R10, [R1+0x28] ;  /* 0x00002800010a7983 */ /* 0x001ee80000100a00 */
[----:B------:R-:W4:Y:S04]  /*7b400*/  LDL.LU R28, [R1+0x14c0] ;  /* 0x0014c000011c7983 */ /* 0x000f280000300800 */
[----:B------:R-:W4:Y:S04]  /*7b410*/  LDL.LU R29, [R1+0x14c4] ;  /* 0x0014c400011d7983 */ /* 0x000f280000300800 */
[----:B------:R-:W2:Y:S04]  /*7b420*/  LDL.LU R26, [R1+0x14d0] ;  /* 0x0014d000011a7983 */ /* 0x000ea80000300800 */
[----:B------:R-:W2:Y:S04]  /*7b430*/  LDL.LU R27, [R1+0x14d4] ;  /* 0x0014d400011b7983 */ /* 0x000ea80000300800 */
[----:B------:R-:W3:Y:S04]  /*7b440*/  LDL.LU R24, [R1+0x14e0] ;  /* 0x0014e00001187983 */ /* 0x000ee80000300800 */
[----:B------:R-:W3:Y:S04]  /*7b450*/  LDL.LU R25, [R1+0x14e4] ;  /* 0x0014e40001197983 */ /* 0x000ee80000300800 */
[----:B--2---:R-:W-:Y:S04]  /*7b460*/  STL.64 [R1+0x5dd0], R26 ;  /* 0x005dd01a01007387 */ /* 0x004fe80000100a00 */
[----:B---3--:R0:W-:Y:S04]  /*7b470*/  STL.64 [R1+0x5dc8], R24 ;  /* 0x005dc81801007387 */ /* 0x0081e80000100a00 */
[----:B0-----:R-:W2:Y:S04]  /*7b480*/  LDL.LU R24, [R1+0x60] ;  /* 0x0000600001187983 */ /* 0x001ea80000300800 */
[----:B------:R-:W2:Y:S04]  /*7b490*/  LDL.LU R25, [R1+0x64] ;  /* 0x0000640001197983 */ /* 0x000ea80000300800 */
[----:B------:R-:W3:Y:S04]  /*7b4a0*/  LDL.LU R26, [R1+0x68] ;  /* 0x00006800011a7983 */ /* 0x000ee80000300800 */
[----:B------:R-:W3:Y:S04]  /*7b4b0*/  LDL.LU R27, [R1+0x6c] ;  /* 0x00006c00011b7983 */ /* 0x000ee80000300800 */
[----:B------:R-:W4:Y:S04]  /*7b4c0*/  LDL.LU R9, [R1+0x1480] ;  /* 0x0014800001097983 */ /* 0x000f280000300800 */
[----:B------:R-:W-:Y:S01]  /*7b4d0*/  STL.64 [R1+0x5e20], R10 ;  /* 0x005e200a01007387 */ /* 0x000fe20000100a00 */
[----:B------:R-:W-:-:S03]  /*7b4e0*/  IMAD.MOV.U32 R13, RZ, RZ, R0 ;  /* 0x000000ffff0d7224 */ /* 0x000fc600078e0000 */
[----:B----4-:R0:W-:Y:S04]  /*7b4f0*/  STL [R1+0x5e18], R9 ;  /* 0x005e180901007387 */ /* 0x0101e80000100800 */
[----:B0-----:R-:W4:Y:S04]  /*7b500*/  LDL.LU.64 R8, [R1+0x490] ;  /* 0x0004900001087983 */ /* 0x001f280000300a00 */
[----:B------:R-:W4:Y:S04]  /*7b510*/  LDL.LU.64 R10, [R1+0x498] ;  /* 0x00049800010a7983 */ /* 0x000f280000300a00 */
[----:B------:R-:W4:Y:S04]  /*7b520*/  LDL.LU R0, [R1+0x1484] ;  /* 0x0014840001007983 */ /* 0x000f280000300800 */
[----:B------:R-:W4:Y:S04]  /*7b530*/  LDL.LU R2, [R1+0x1490] ;  /* 0x0014900001027983 */ /* 0x000f280000300800 */
[----:B------:R-:W4:Y:S04]  /*7b540*/  LDL.LU R3, [R1+0x1494] ;  /* 0x0014940001037983 */ /* 0x000f280000300800 */
[----:B---3--:R-:W-:Y:S04]  /*7b550*/  STL.64 [R1+0x5de0], R26 ;  /* 0x005de01a01007387 */ /* 0x008fe80000100a00 */
[----:B--2---:R0:W-:Y:S04]  /*7b560*/  STL.64 [R1+0x5dd8], R24 ;  /* 0x005dd81801007387 */ /* 0x0041e80000100a00 */
[----:B0-----:R-:W2:Y:S04]  /*7b570*/  LDL.LU R24, [R1+0x50] ;  /* 0x0000500001187983 */ /* 0x001ea80000300800 */
[----:B------:R-:W2:Y:S04]  /*7b580*/  LDL.LU R25, [R1+0x54] ;  /* 0x0000540001197983 */ /* 0x000ea80000300800 */
[----:B------:R-:W3:Y:S04]  /*7b590*/  LDL.LU R26, [R1+0x58] ;  /* 0x00005800011a7983 */ /* 0x000ee80000300800 */
[----:B------:R-:W3:Y:S04]  /*7b5a0*/  LDL.LU R27, [R1+0x5c] ;  /* 0x00005c00011b7983 */ /* 0x000ee80000300800 */
[----:B---3--:R-:W-:Y:S04]  /*7b5b0*/  STL.64 [R1+0x5df8], R26 ;  /* 0x005df81a01007387 */ /* 0x008fe80000100a00 */
[----:B--2---:R0:W-:Y:S04]  /*7b5c0*/  STL.64 [R1+0x5df0], R24 ;  /* 0x005df01801007387 */ /* 0x0041e80000100a00 */
[----:B0-----:R-:W2:Y:S04]  /*7b5d0*/  LDL.LU R24, [R1+0x40] ;  /* 0x0000400001187983 */ /* 0x001ea80000300800 */
[----:B------:R-:W2:Y:S04]  /*7b5e0*/  LDL.LU R25, [R1+0x44] ;  /* 0x0000440001197983 */ /* 0x000ea80000300800 */
[----:B------:R-:W3:Y:S04]  /*7b5f0*/  LDL.LU R26, [R1+0x48] ;  /* 0x00004800011a7983 */ /* 0x000ee80000300800 */
[----:B------:R-:W3:Y:S01]  /*7b600*/  LDL.LU R27, [R1+0x4c] ;  /* 0x00004c00011b7983 */ /* 0x000ee20000300800 */
[----:B------:R-:W-:Y:S01]  /*7b610*/  IMAD R15, R23, 0x100, R22 ;  /* 0x00000100170f7824 */ /* 0x000fe200078e0216 */
[----:B----4-:R-:W-:Y:S02]  /*7b620*/  HMMA.16816.F32 R4, R4, R12, R8 ;  /* 0x0000000c0404723c */ /* 0x010fe40000001808 */
[----:B---3--:R-:W-:Y:S04]  /*7b630*/  STL.64 [R1+0x5e08], R26 ;  /* 0x005e081a01007387 */ /* 0x008fe80000100a00 */
[----:B--2---:R0:W-:Y:S04]  /*7b640*/  STL.64 [R1+0x5e00], R24 ;  /* 0x005e001801007387 */ /* 0x0041e80000100a00 */
[----:B0-----:R-:W2:Y:S04]  /*7b650*/  LDL.LU R24, [R1+0x30] ;  /* 0x0000300001187983 */ /* 0x001ea80000300800 */
[----:B------:R-:W2:Y:S04]  /*7b660*/  LDL.LU R25, [R1+0x34] ;  /* 0x0000340001197983 */ /* 0x000ea80000300800 */
[----:B------:R-:W2:Y:S04]  /*7b670*/  LDL.LU R26, [R1+0x38] ;  /* 0x00003800011a7983 */ /* 0x000ea80000300800 */
[----:B------:R-:W2:Y:S04]  /*7b680*/  LDL.LU R27, [R1+0x3c] ;  /* 0x00003c00011b7983 */ /* 0x000ea80000300800 */
[----:B------:R-:W3:Y:S04]  /*7b690*/  LDL.LU R16, [R1+0x90] ;  /* 0x0000900001107983 */ /* 0x000ee80000300800 */
[----:B------:R-:W3:Y:S04]  /*7b6a0*/  LDL.LU R17, [R1+0x94] ;  /* 0x0000940001117983 */ /* 0x000ee80000300800 */
[----:B------:R-:W3:Y:S04]  /*7b6b0*/  LDL.LU R18, [R1+0x98] ;  /* 0x0000980001127983 */ /* 0x000ee80000300800 */
[----:B------:R-:W3:Y:S04]  /*7b6c0*/  LDL.LU R19, [R1+0x9c] ;  /* 0x00009c0001137983 */ /* 0x000ee80000300800 */
[----:B------:R-:W4:Y:S04]  /*7b6d0*/  LDL.LU R22, [R1+0x14f0] ;  /* 0x0014f00001167983 */ /* 0x000f280000300800 */
[----:B------:R-:W4:Y:S04]  /*7b6e0*/  LDL.LU R23, [R1+0x14f4] ;  /* 0x0014f40001177983 */ /* 0x000f280000300800 */
[----:B------:R-:W2:Y:S04]  /*7b6f0*/  LDL.LU.64 R10, [R1+0x5e20] ;  /* 0x005e2000010a7983 */ /* 0x000ea80000300a00 */
[----:B------:R-:W3:Y:S04]  /*7b700*/  LDL.LU R9, [R1+0x5e18] ;  /* 0x005e180001097983 */ /* 0x000ee80000300800 */
[----:B------:R-:W2:Y:S01]  /*7b710*/  LDL.LU.64 R12, [R1+0x5e10] ;  /* 0x005e1000010c7983 */ /* 0x000ea20000300a00 */
[----:B------:R-:W-:-:S02]  /*7b720*/  F2FP.F16.E5M2.UNPACK_B R14, R14 ;  /* 0x0000000eff0e723e */ /* 0x000fc400020004ff */
[----:B------:R-:W-:Y:S01]  /*7b730*/  F2FP.F16.E5M2.UNPACK_B R15, R15 ;  /* 0x0000000fff0f723e */ /* 0x000fe200020004ff */
[----:B------:R0:W-:Y:S04]  /*7b740*/  STL.64 [R1+0x1260], R4 ;  /* 0x0012600401007387 */ /* 0x0001e80000100a00 */
[----:B------:R1:W-:Y:S04]  /*7b750*/  STL.64 [R1+0x1268], R6 ;  /* 0x0012680601007387 */ /* 0x0003e80000100a00 */
[----:B0-----:R-:W4:Y:S04]  /*7b760*/  LDL.LU R4, [R1+0x70] ;  /* 0x0000700001047983 */ /* 0x001f280000300800 */
[----:B------:R-:W4:Y:S04]  /*7b770*/  LDL.LU R5, [R1+0x74] ;  /* 0x0000740001057983 */ /* 0x000f280000300800 */
[----:B-1----:R-:W4:Y:S04]  /*7b780*/  LDL.LU R6, [R1+0x78] ;  /* 0x0000780001067983 */ /* 0x002f280000300800 */
[----:B------:R-:W4:Y:S01]  /*7b790*/  LDL.LU R7, [R1+0x7c] ;  /* 0x00007c0001077983 */ /* 0x000f220000300800 */
[----:B--2---:R-:W-:-:S15]  /*7b7a0*/  HMMA.16816.F32 R24, R12, R10, R24 ;  /* 0x0000000a0c18723c */ /* 0x004fde0000001818 */
[----:B------:R-:W-:-:S08]  /*7b7b0*/  NOP ;  /* 0x0000000000007918 */ /* 0x000fd00000000000 */
[----:B------:R-:W-:Y:S04]  /*7b7c0*/  STL.64 [R1+0x1280], R24 ;  /* 0x0012801801007387 */ /* 0x000fe80000100a00 */
[----:B------:R0:W-:Y:S04]  /*7b7d0*/  STL.64 [R1+0x1288], R26 ;  /* 0x0012881a01007387 */ /* 0x0001e80000100a00 */
[----:B0-----:R-:W2:Y:S04]  /*7b7e0*/  LDL.LU.64 R26, [R1+0x5e08] ;  /* 0x005e0800011a7983 */ /* 0x001ea80000300a00 */
[----:B------:R-:W2:Y:S01]  /*7b7f0*/  LDL.LU.64 R24, [R1+0x5e00] ;  /* 0x005e000001187983 */ /* 0x000ea20000300a00 */
[----:B---3--:R-:W-:-:S02]  /*7b800*/  F2FP.F16.E5M2.UNPACK_B R8, R9.H1 ;  /* 0x00000009ff08723e */ /* 0x008fc400030004ff */
[----:B------:R-:W-:Y:S01]  /*7b810*/  F2FP.F16.E5M2.UNPACK_B R9, R0.H1 ;  /* 0x00000000ff09723e */ /* 0x000fe200030004ff */
[----:B------:R-:W-:Y:S02]  /*7b820*/  IMAD.MOV.U32 R0, RZ, RZ, R11 ;  /* 0x000000ffff007224 */ /* 0x000fe400078e000b */
[----:B------:R-:W-:Y:S04]  /*7b830*/  STL [R1+0x18], R8 ;  /* 0x0000180801007387 */ /* 0x000fe80000100800 */
[----:B------:R-:W-:Y:S04]  /*7b840*/  STL [R1+0x5d78], R0 ;  /* 0x005d780001007387 */ /* 0x000fe80000100800 */
[----:B------:R2:W-:Y:S02]  /*7b850*/  STL [R1+0x1c], R9 ;  /* 0x00001c0901007387 */ /* 0x0005e40000100800 */
[----:B--2---:R-:W-:Y:S02]  /*7b860*/  HMMA.16816.F32 R8, R12, R8, R24 ;  /* 0x000000080c08723c */ /* 0x004fe40000001818 */
[----:B------:R-:W2:Y:S04]  /*7b870*/  LDL.LU.64 R26, [R1+0x5df8] ;  /* 0x005df800011a7983 */ /* 0x000ea80000300a00 */
[----:B------:R-:W2:Y:S01]  /*7b880*/  LDL.LU.64 R24, [R1+0x5df0] ;  /* 0x005df00001187983 */ /* 0x000ea20000300a00 */
[----:B------:R-:W-:-:S02]  /*7b890*/  F2FP.F16.E5M2.UNPACK_B R2, R2.H1 ;  /* 0x00000002ff02723e */ /* 0x000fc400030004ff */
[----:B------:R-:W-:-:S14]  /*7b8a0*/  F2FP.F16.E5M2.UNPACK_B R3, R3.H1 ;  /* 0x00000003ff03723e */ /* 0x000fdc00030004ff */
[----:B------:R-:W-:Y:S04]  /*7b8b0*/  STL.64 [R1+0x12a0], R8 ;  /* 0x0012a00801007387 */ /* 0x000fe80000100a00 */
[----:B------:R0:W-:Y:S04]  /*7b8c0*/  STL.64 [R1+0x12a8], R10 ;  /* 0x0012a80a01007387 */ /* 0x0001e80000100a00 */
[----:B0-----:R-:W3:Y:S04]  /*7b8d0*/  LDL.LU.64 R10, [R1+0x5de8] ;  /* 0x005de800010a7983 */ /* 0x001ee80000300a00 */
[----:B------:R-:W-:Y:S04]  /*7b8e0*/  STL [R1+0x10], R2 ;  /* 0x0000100201007387 */ /* 0x000fe80000100800 */
[----:B------:R-:W-:Y:S01]  /*7b8f0*/  STL [R1+0x14], R3 ;  /* 0x0000140301007387 */ /* 0x000fe20000100800 */
        /* <DEDUP_REMOVED lines=14> */
[----:B------:R-:W3:-:S15]  /*7b9e0*/  LDL.LU.64 R24, [R1+0x5dc8] ;  /* 0x005dc80001187983 */ /* 0x000ede0000300a00 */
[----:B------:R-:W-:-:S02]  /*7b9f0*/  NOP ;  /* 0x0000000000007918 */ /* 0x000fc40000000000 */
[----:B------:R-:W-:Y:S04]  /*7ba00*/  STL.64 [R1+0x12d0], R8 ;  /* 0x0012d00801007387 */ /* 0x000fe80000100a00 */
[----:B------:R0:W-:Y:S04]  /*7ba10*/  STL.64 [R1+0x12d8], R10 ;  /* 0x0012d80a01007387 */ /* 0x0001e80000100a00 */
[----:B0-----:R-:W3:Y:S04]  /*7ba20*/  LDL.LU.64 R10, [R1+0x5dc0] ;  /* 0x005dc000010a7983 */ /* 0x001ee80000300a00 */
[----:B------:R-:W3:Y:S01]  /*7ba30*/  LDL.LU.64 R8, [R1+0x5db8] ;  /* 0x005db80001087983 */ /* 0x000ee20000300a00 */
[----:B------:R-:W-:-:S02]  /*7ba40*/  F2FP.F16.E5M2.UNPACK_B R2, R20.H1 ;  /* 0x00000014ff02723e */ /* 0x000fc400030004ff */
[----:B------:R-:W-:-:S07]  /*7ba50*/  F2FP.F16.E5M2.UNPACK_B R3, R21.H1 ;  /* 0x00000015ff03723e */ /* 0x000fce00030004ff */
[----:B----4-:R-:W-:Y:S06]  /*7ba60*/  HMMA.16816.F32 R4, R12, R2, R4 ;  /* 0x000000020c04723c */ /* 0x010fec0000001804 */
[----:B------:R-:W-:Y:S01]  /*7ba70*/  IMAD.MOV.U32 R0, RZ, RZ, R3 ;  /* 0x000000ffff007224 */ /* 0x000fe200078e0003 */
[----:B------:R-:W-:Y:S02]  /*7ba80*/  F2FP.F16.E5M2.UNPACK_B R28, R28.H1 ;  /* 0x0000001cff1c723e */ /* 0x000fe400030004ff */
[----:B------:R-:W-:Y:S01]  /*7ba90*/  F2FP.F16.E5M2.UNPACK_B R29, R29.H1 ;  /* 0x0000001dff1d723e */ /* 0x000fe200030004ff */
[----:B------:R-:W-:Y:S04]  /*7baa0*/  STL [R1], R2 ;  /* 0x0000000201007387 */ /* 0x000fe80000100800 */
[----:B------:R-:W-:Y:S04]  /*7bab0*/  STL [R1+0x4], R3 ;  /* 0x0000040301007387 */ /* 0x000fe80000100800 */
[----:B------:R-:W-:Y:S05]  /*7bac0*/  STL [R1+0x5d80], R0 ;  /* 0x005d800001007387 */ /* 0x000fea0000100800 */
[----:B------:R-:W-:Y:S04]  /*7bad0*/  STL.64 [R1+0x1300], R4 ;  /* 0x0013000401007387 */ /* 0x000fe80000100a00 */
[----:B------:R3:W-:Y:S04]  /*7bae0*/  STL.64 [R1+0x1308], R6 ;  /* 0x0013080601007387 */ /* 0x0007e80000100a00 */
[----:B------:R-:W-:Y:S01]  /*7baf0*/  STL.64 [R1+0x5d40], R28 ;  /* 0x005d401c01007387 */ /* 0x000fe20000100a00 */
[----:B--2---:R-:W-:-:S02]  /*7bb00*/  F2FP.F16.E5M2.UNPACK_B R26, R26.H1 ;  /* 0x0000001aff1a723e */ /* 0x004fc400030004ff */
[----:B------:R-:W-:Y:S01]  /*7bb10*/  F2FP.F16.E5M2.UNPACK_B R27, R27.H1 ;  /* 0x0000001bff1b723e */ /* 0x000fe200030004ff */
[----:B---3--:R-:W-:-:S15]  /*7bb20*/  HMMA.16816.F32 R4, R12, R28, R8 ;  /* 0x0000001c0c04723c */ /* 0x008fde0000001808 */
[----:B------:R-:W-:-:S08]  /*7bb30*/  NOP ;  /* 0x0000000000007918 */ /* 0x000fd00000000000 */
[----:B------:R-:W-:Y:S04]  /*7bb40*/  STL.64 [R1+0x1310], R4 ;  /* 0x0013100401007387 */ /* 0x000fe80000100a00 */
[----:B------:R0:W-:Y:S02]  /*7bb50*/  STL.64 [R1+0x1318], R6 ;  /* 0x0013180601007387 */ /* 0x0001e40000100a00 */
[----:B0-----:R-:W-:-:S15]  /*7bb60*/  HMMA.16816.F32 R4, R12, R26, R16 ;  /* 0x0000001a0c04723c */ /* 0x001fde0000001810 */
[----:B------:R-:W-:-:S08]  /*7bb70*/  NOP ;  /* 0x0000000000007918 */ /* 0x000fd00000000000 */
[----:B------:R-:W-:Y:S04]  /*7bb80*/  STL.64 [R1+0x1320], R4 ;  /* 0x0013200401007387 */ /* 0x000fe80000100a00 */
[----:B------:R-:W-:Y:S04]  /*7bb90*/  STL.64 [R1+0x1328], R6 ;  /* 0x0013280601007387 */ /* 0x000fe80000100a00 */
[----:B------:R-:W2:Y:S04]  /*7bba0*/  LDL.LU R8, [R1+0xa0] ;  /* 0x0000a00001087983 */ /* 0x000ea80000300800 */
[----:B------:R-:W2:Y:S04]  /*7bbb0*/  LDL.LU R9, [R1+0xa4] ;  /* 0x0000a40001097983 */ /* 0x000ea80000300800 */
[----:B------:R-:W2:Y:S04]  /*7bbc0*/  LDL.LU R10, [R1+0xa8] ;  /* 0x0000a800010a7983 */ /* 0x000ea80000300800 */
[----:B------:R-:W2:Y:S04]  /*7bbd0*/  LDL.LU R11, [R1+0xac] ;  /* 0x0000ac00010b7983 */ /* 0x000ea80000300800 */
[----:B------:R-:W3:Y:S04]  /*7bbe0*/  LDL.LU R18, [R1+0x1510] ;  /* 0x0015100001127983 */ /* 0x000ee80000300800 */
[----:B------:R-:W3:Y:S04]  /*7bbf0*/  LDL.LU R19, [R1+0x1514] ;  /* 0x0015140001137983 */ /* 0x000ee80000300800 */
[----:B------:R-:W4:Y:S04]  /*7bc00*/  LDL.LU R16, [R1+0x1520] ;  /* 0x0015200001107983 */ /* 0x000f280000300800 */
[----:B------:R-:W4:Y:S04]  /*7bc10*/  LDL.LU R17, [R1+0x1524] ;  /* 0x0015240001117983 */ /* 0x000f280000300800 */
[----:B---3--:R-:W-:Y:S04]  /*7bc20*/  STL.64 [R1+0x5db0], R18 ;  /* 0x005db01201007387 */ /* 0x008fe80000100a00 */
[----:B----4-:R0:W-:Y:S04]  /*7bc30*/  STL.64 [R1+0x5da8], R16 ;  /* 0x005da81001007387 */ /* 0x0101e80000100a00 */
[----:B0-----:R-:W3:Y:S04]  /*7bc40*/  LDL.LU R16, [R1+0xb0] ;  /* 0x0000b00001107983 */ /* 0x001ee80000300800 */
[----:B------:R-:W3:Y:S04]  /*7bc50*/  LDL.LU R17, [R1+0xb4] ;  /* 0x0000b40001117983 */ /* 0x000ee80000300800 */
[----:B------:R-:W3:Y:S04]  /*7bc60*/  LDL.LU R18, [R1+0xb8] ;  /* 0x0000b80001127983 */ /* 0x000ee80000300800 */
[----:B------:R-:W3:Y:S04]  /*7bc70*/  LDL.LU R19, [R1+0xbc] ;  /* 0x0000bc0001137983 */ /* 0x000ee80000300800 */
[----:B------:R-:W4:Y:S04]  /*7bc80*/  LDL.LU R20, [R1+0x1500] ;  /* 0x0015000001147983 */ /* 0x000f280000300800 */
[----:B------:R-:W3:Y:S04]  /*7bc90*/  LDL.LU R21, [R1+0x1504] ;  /* 0x0015040001157983 */ /* 0x000ee80000300800 */
[----:B------:R-:W2:Y:S04]  /*7bca0*/  LDL.LU R4, [R1+0x1970] ;  /* 0x0019700001047983 */ /* 0x000ea80000300800 */
[----:B------:R-:W4:Y:S04]  /*7bcb0*/  LDL.LU R0, [R1+0x197c] ;  /* 0x00197c0001007983 */ /* 0x000f280000300800 */
[----:B----4-:R0:W-:Y:S04]  /*7bcc0*/  STL [R1+0x5d84], R0 ;  /* 0x005d840001007387 */ /* 0x0101e80000100800 */
[----:B0-----:R-:W4:Y:S04]  /*7bcd0*/  LDL.LU R0, [R1+0x1974] ;  /* 0x0019740001007983 */ /* 0x001f280000300800 */
[----:B------:R-:W2:Y:S04]  /*7bce0*/  LDL.LU R5, [R1+0x1978] ;  /* 0x0019780001057983 */ /* 0x000ea80000300800 */
[----:B------:R-:W4:Y:S04]  /*7bcf0*/  LDL.LU R28, [R1+0x1984] ;  /* 0x00198400011c7983 */ /* 0x000f280000300800 */
[----:B------:R-:W3:Y:S04]  /*7bd00*/  LDL.LU R6, [R1+0x1980] ;  /* 0x0019800001067983 */ /* 0x000ee80000300800 */
[----:B------:R-:W4:Y:S04]  /*7bd10*/  LDL.LU R2, [R1+0x1530] ;  /* 0x0015300001027983 */ /* 0x000f280000300800 */
[----:B------:R-:W4:Y:S04]  /*7bd20*/  LDL.LU R3, [R1+0x1534] ;  /* 0x0015340001037983 */ /* 0x000f280000300800 */
[----:B------:R-:W4:Y:S04]  /*7bd30*/  LDL.LU R29, [R1+0x198c] ;  /* 0x00198c00011d7983 */ /* 0x000f280000300800 */
[----:B------:R-:W3:Y:S04]  /*7bd40*/  LDL.LU R7, [R1+0x1988] ;  /* 0x0019880001077983 */ /* 0x000ee80000300800 */
[----:B---3--:R-:W-:Y:S04]  /*7bd50*/  STL.64 [R1+0x5d90], R6 ;  /* 0x005d900601007387 */ /* 0x008fe80000100a00 */
[----:B--2---:R0:W-:Y:S04]  /*7bd60*/  STL.64 [R1+0x5d88], R4 ;  /* 0x005d880401007387 */ /* 0x0041e80000100a00 */
[----:B0-----:R-:W2:Y:S04]  /*7bd70*/  LDL.LU R4, [R1+0xd0] ;  /* 0x0000d00001047983 */ /* 0x001ea80000300800 */
[----:B------:R-:W2:Y:S04]  /*7bd80*/  LDL.LU R5, [R1+0xd4] ;  /* 0x0000d40001057983 */ /* 0x000ea80000300800 */
[----:B------:R-:W3:Y:S04]  /*7bd90*/  LDL.LU R6, [R1+0xd8] ;  /* 0x0000d80001067983 */ /* 0x000ee80000300800 */
[----:B------:R-:W3:Y:S01]  /*7bda0*/  LDL.LU R7, [R1+0xdc] ;  /* 0x0000dc0001077983 */ /* 0x000ee20000300800 */
[----:B------:R-:W-:-:S02]  /*7bdb0*/  F2FP.F16.E5M2.UNPACK_B R24, R24.H1 ;  /* 0x00000018ff18723e */ /* 0x000fc400030004ff */
[----:B------:R-:W-:Y:S02]  /*7bdc0*/  F2FP.F16.E5M2.UNPACK_B R25, R25.H1 ;  /* 0x00000019ff19723e */ /* 0x000fe400030004ff */
[----:B------:R-:W-:Y:S02]  /*7bdd0*/  F2FP.F16.E5M2.UNPACK_B R22, R22.H1 ;  /* 0x00000016ff16723e */ /* 0x000fe400030004ff */
[----:B------:R-:W-:-:S03]  /*7bde0*/  F2FP.F16.E5M2.UNPACK_B R23, R23.H1 ;  /* 0x00000017ff17723e */ /* 0x000fc600030004ff */
[----:B------:R-:W-:Y:S01]  /*7bdf0*/  HMMA.16816.F32 R8, R12, R24, R8 ;  /* 0x000000180c08723c */ /* 0x000fe20000001808 */
[----:B---3--:R-:W-:Y:S04]  /*7be00*/  STL.64 [R1+0x5da0], R6 ;  /* 0x005da00601007387 */ /* 0x008fe80000100a00 */
[----:B--2---:R0:W-:Y:S04]  /*7be10*/  STL.64 [R1+0x5d98], R4 ;  /* 0x005d980401007387 */ /* 0x0041e80000100a00 */
[----:B0-----:R-:W2:Y:S04]  /*7be20*/  LDL.LU R4, [R1+0xc0] ;  /* 0x0000c00001047983 */ /* 0x001ea80000300800 */
[----:B------:R-:W2:Y:S04]  /*7be30*/  LDL.LU R5, [R1+0xc4] ;  /* 0x0000c40001057983 */ /* 0x000ea80000300800 */
[----:B------:R-:W2:Y:S04]  /*7be40*/  LDL.LU R6, [R1+0xc8] ;  /* 0x0000c80001067983 */ /* 0x000ea80000300800 */
[----:B------:R-:W2:Y:S01]  /*7be50*/  LDL.LU R7, [R1+0xcc] ;  /* 0x0000cc0001077983 */ /* 0x000ea20000300800 */
[----:B------:R-:W-:-:S02]  /*7be60*/  F2FP.F16.E5M2.UNPACK_B R20, R20.H1 ;  /* 0x00000014ff14723e */ /* 0x000fc400030004ff */
[----:B------:R-:W-:Y:S01]  /*7be70*/  F2FP.F16.E5M2.UNPACK_B R21, R21.H1 ;  /* 0x00000015ff15723e */ /* 0x000fe200030004ff */
[C---:B------:R-:W-:Y:S01]  /*7be80*/  HMMA.16816.F32 R16, R12.reuse, R22, R16 ;  /* 0x000000160c10723c */ /* 0x040fe20000001810 */
[----:B------:R0:W-:Y:S04]  /*7be90*/  STL.64 [R1+0x1350], R8 ;  /* 0x0013500801007387 */ /* 0x0001e80000100a00 */
[----:B------:R1:W-:Y:S04]  /*7bea0*/  STL.64 [R1+0x1358], R10 ;  /* 0x0013580a01007387 */ /* 0x0003e80000100a00 */
[----:B0-----:R-:W3:Y:S04]  /*7beb0*/  LDL.LU R8, [R1+0x1540] ;  /* 0x0015400001087983 */ /* 0x001ee80000300800 */
[----:B------:R-:W3:Y:S04]  /*7bec0*/  LDL.LU R9, [R1+0x1544] ;  /* 0x0015440001097983 */ /* 0x000ee80000300800 */
[----:B-1----:R-:W3:Y:S04]  /*7bed0*/  LDL.LU R10, [R1+0x1550] ;  /* 0x00155000010a7983 */ /* 0x002ee80000300800 */
[----:B------:R-:W3:Y:S04]  /*7bee0*/  LDL.LU R11, [R1+0x1554] ;  /* 0x00155400010b7983 */ /* 0x000ee80000300800 */
[----:B------:R-:W-:Y:S04]  /*7bef0*/  STL.64 [R1+0x5cd8], R26 ;  /* 0x005cd81a01007387 */ /* 0x000fe80000100a00 */
[----:B------:R0:W-:Y:S04]  /*7bf00*/  STL.64 [R1+0x5cd0], R24 ;  /* 0x005cd01801007387 */ /* 0x0001e80000100a00 */
[----:B0-----:R-:W3:Y:S04]  /*7bf10*/  LDL.LU R24, [R1+0xf0] ;  /* 0x0000f00001187983 */ /* 0x001ee80000300800 */
[----:B------:R-:W3:Y:S04]  /*7bf20*/  LDL.LU R25, [R1+0xf4] ;  /* 0x0000f40001197983 */ /* 0x000ee80000300800 */
[----:B------:R-:W3:Y:S04]  /*7bf30*/  LDL.LU R26, [R1+0xf8] ;  /* 0x0000f800011a7983 */ /* 0x000ee80000300800 */
[----:B------:R-:W3:Y:S04]  /*7bf40*/  LDL.LU R27, [R1+0xfc] ;  /* 0x0000fc00011b7983 */ /* 0x000ee80000300800 */
[----:B------:R-:W-:Y:S04]  /*7bf50*/  STL.64 [R1+0x1370], R16 ;  /* 0x0013701001007387 */ /* 0x000fe80000100a00 */
[----:B------:R0:W-:Y:S04]  /*7bf60*/  STL.64 [R1+0x1378], R18 ;  /* 0x0013781201007387 */ /* 0x0001e80000100a00 */
[----:B0-----:R-:W4:Y:S04]  /*7bf70*/  LDL.LU.64 R18, [R1+0x5db0] ;  /* 0x005db00001127983 */ /* 0x001f280000300a00 */
[----:B------:R-:W3:Y:S01]  /*7bf80*/  LDL.LU.64 R16, [R1+0x5da8] ;  /* 0x005da80001107983 */ /* 0x000ee20000300a00 */
[----:B--2---:R-:W-:-:S15]  /*7bf90*/  HMMA.16816.F32 R4, R12, R20, R4 ;  /* 0x000000140c04723c */ /* 0x004fde0000001804 */
[----:B------:R-:W-:-:S08]  /*7bfa0*/  NOP ;  /* 0x0000000000007918 */ /* 0x000fd00000000000 */
[----:B------:R-:W-:Y:S04]  /*7bfb0*/  STL.64 [R1+0x1380], R4 ;  /* 0x0013800401007387 */ /* 0x000fe80000100a00 */
[----:B------:R0:W-:Y:S04]  /*7bfc0*/  STL.64 [R1+0x1388], R6 ;  /* 0x0013880601007387 */ /* 0x0001e80000100a00 */
[----:B0-----:R-:W2:Y:S04]  /*7bfd0*/  LDL.LU.64 R6, [R1+0x5da0] ;  /* 0x005da00001067983 */ /* 0x001ea80000300a00 */
[----:B------:R-:W2:Y:S01]  /*7bfe0*/  LDL.LU.64 R4, [R1+0x5d98] ;  /* 0x005d980001047983 */ /* 0x000ea20000300a00 */
[----:B----4-:R-:W-:-:S02]  /*7bff0*/  F2FP.F16.E5M2.UNPACK_B R18, R18.H1 ;  /* 0x00000012ff12723e */ /* 0x010fc400030004ff */
[----:B------:R-:W-:Y:S01]  /*7c000*/  F2FP.F16.E5M2.UNPACK_B R19, R19.H1 ;  /* 0x00000013ff13723e */ /* 0x000fe200030004ff */
[----:B------:R-:W-:Y:S04]  /*7c010*/  STL.64 [R1+0x5cb8], R22 ;  /* 0x005cb81601007387 */ /* 0x000fe80000100a00 */
[----:B------:R0:W-:Y:S04]  /*7c020*/  STL.64 [R1+0x5cb0], R20 ;  /* 0x005cb01401007387 */ /* 0x0001e80000100a00 */
[----:B0-----:R-:W4:Y:S04]  /*7c030*/  LDL.LU R20, [R1+0xe0] ;  /* 0x0000e00001147983 */ /* 0x001f280000300800 */
[----:B------:R-:W4:Y:S04]  /*7c040*/  LDL.LU R21, [R1+0xe4] ;  /* 0x0000e40001157983 */ /* 0x000f280000300800 */
[----:B------:R-:W4:Y:S04]  /*7c050*/  LDL.LU R22, [R1+0xe8] ;  /* 0x0000e80001167983 */ /* 0x000f280000300800 */
[----:B------:R-:W4:Y:S01]  /*7c060*/  LDL.LU R23, [R1+0xec] ;  /* 0x0000ec0001177983 */ /* 0x000f220000300800 */
[----:B--2---:R-:W-:-:S15]  /*7c070*/  HMMA.16816.F32 R4, R12, R18, R4 ;  /* 0x000000120c04723c */ /* 0x004fde0000001804 */
[----:B------:R-:W-:-:S08]  /*7c080*/  NOP ;  /* 0x0000000000007918 */ /* 0x000fd00000000000 */
[----:B------:R-:W-:Y:S04]  /*7c090*/  STL.64 [R1+0x13a0], R4 ;  /* 0x0013a00401007387 */ /* 0x000fe80000100a00 */
[----:B------:R0:W-:Y:S04]  /*7c0a0*/  STL.64 [R1+0x13a8], R6 ;  /* 0x0013a80601007387 */ /* 0x0001e80000100a00 */
[----:B0-----:R-:W2:Y:S04]  /*7c0b0*/  LDL.LU.64 R6, [R1+0x5d90] ;  /* 0x005d900001067983 */ /* 0x001ea80000300a00 */
[----:B------:R-:W4:Y:S01]  /*7c0c0*/  LDL.LU.64 R4, [R1+0x5d88] ;  /* 0x005d880001047983 */ /* 0x000f220000300a00 */
[----:B---3--:R-:W-:-:S02]  /*7c0d0*/  F2FP.F16.E5M2.UNPACK_B R16, R16.H1 ;  /* 0x00000010ff10723e */ /* 0x008fc400030004ff */
[----:B------:R-:W-:Y:S01]  /*7c0e0*/  F2FP.F16.E5M2.UNPACK_B R17, R17.H1 ;  /* 0x00000011ff11723e */ /* 0x000fe200030004ff */
[----:B----4-:R-:W-:Y:S02]  /*7c0f0*/  IMAD R4, R4, 0x100, R0 ;  /* 0x0000010004047824 */ /* 0x010fe400078e0200 */
[----:B------:R-:W3:Y:S01]  /*7c100*/  LDL.LU R0, [R1+0x5d84] ;  /* 0x005d840001007983 */ /* 0x000ee20000300800 */
[----:B------:R-:W-:Y:S02]  /*7c110*/  F2FP.F16.E5M2.UNPACK_B R2, R2.H1 ;  /* 0x00000002ff02723e */ /* 0x000fe400030004ff */
[----:B------:R-:W-:Y:S01]  /*7c120*/  F2FP.F16.E5M2.UNPACK_B R3, R3.H1 ;  /* 0x00000003ff03723e */ /* 0x000fe200030004ff */
[----:B------:R-:W-:Y:S01]  /*7c130*/  HMMA.16816.F32 R20, R12, R16, R20 ;  /* 0x000000100c14723c */ /* 0x000fe20000001814 */
[----:B--2---:R-:W-:Y:S02]  /*7c140*/  IMAD R6, R6, 0x100, R28 ;  /* 0x0000010006067824 */ /* 0x004fe400078e021c */
[----:B------:R-:W-:Y:S01]  /*7c150*/  IMAD R7, R7, 0x100, R29 ;  /* 0x0000010007077824 */ /* 0x000fe200078e021d */
[----:B------:R-:W-:-:S02]  /*7c160*/  F2FP.F16.E5M2.UNPACK_B R4, R4 ;  /* 0x00000004ff04723e */ /* 0x000fc400020004ff */
[----:B------:R-:W-:Y:S01]  /*7c170*/  F2FP.F16.E5M2.UNPACK_B R6, R6 ;  /* 0x00000006ff06723e */ /* 0x000fe200020004ff */
[----:B---3--:R-:W-:Y:S02]  /*7c180*/  IMAD R5, R5, 0x100, R0 ;  /* 0x0000010005057824 */ /* 0x008fe400078e0200 */
[----:B------:R-:W2:Y:S04]  /*7c190*/  LDL.LU R0, [R1+0x5d80] ;  /* 0x005d800001007983 */ /* 0x000ea80000300800 */
[----:B------:R-:W-:Y:S04]  /*7c1a0*/  STL.64 [R1+0x5c98], R18 ;  /* 0x005c981201007387 */ /* 0x000fe80000100a00 */
[----:B------:R0:W-:Y:S02]  /*7c1b0*/  STL.64 [R1+0x5c90], R16 ;  /* 0x005c901001007387 */ /* 0x0001e40000100a00 */
[----:B0-----:R-:W-:Y:S04]  /*7c1c0*/  HMMA.16816.F32 R16, R12, R2, R24 ;  /* 0x000000020c10723c */ /* 0x001fe80000001818 */
[----:B------:R0:W-:Y:S04]  /*7c1d0*/  STL.64 [R1+0x13c0], R20 ;  /* 0x0013c01401007387 */ /* 0x0001e80000100a00 */
[----:B------:R1:W-:Y:S01]  /*7c1e0*/  STL.64 [R1+0x13c8], R22 ;  /* 0x0013c81601007387 */ /* 0x0003e20000100a00 */
[----:B------:R-:W-:-:S03]  /*7c1f0*/  F2FP.F16.E5M2.UNPACK_B R5, R5 ;  /* 0x00000005ff05723e */ /* 0x000fc600020004ff */
[----:B------:R-:W-:Y:S04]  /*7c200*/  STL [R1+0x5c8c], R2 ;  /* 0x005c8c0201007387 */ /* 0x000fe80000100800 */
[----:B------:R-:W-:Y:S07]  /*7c210*/  STL [R1+0x5c88], R3 ;  /* 0x005c880301007387 */ /* 0x000fee0000100800 */
[----:B------:R-:W-:Y:S04]  /*7c220*/  STL.64 [R1+0x13f0], R16 ;  /* 0x0013f01001007387 */ /* 0x000fe80000100a00 */
[----:B------:R-:W-:Y:S04]  /*7c230*/  STL.64 [R1+0x13f8], R18 ;  /* 0x0013f81201007387 */ /* 0x000fe80000100a00 */
[----:B------:R-:W-:Y:S04]  /*7c240*/  STL.64 [R1+0x5d70], R6 ;  /* 0x005d700601007387 */ /* 0x000fe80000100a00 */
[----:B------:R-:W-:Y:S04]  /*7c250*/  STL.64 [R1+0x5d68], R4 ;  /* 0x005d680401007387 */ /* 0x000fe80000100a00 */
[----:B0-----:R-:W3:Y:S04]  /*7c260*/  LDL.LU R20, [R1+0x340] ;  /* 0x0003400001147983 */ /* 0x001ee80000300800 */
[----:B------:R-:W3:Y:S04]  /*7c270*/  LDL.LU R21, [R1+0x344] ;  /* 0x0003440001157983 */ /* 0x000ee80000300800 */
[----:B-1----:R-:W4:Y:S04]  /*7c280*/  LDL.LU R22, [R1+0x348] ;  /* 0x0003480001167983 */ /* 0x002f280000300800 */
[----:B------:R-:W4:Y:S04]  /*7c290*/  LDL.LU R23, [R1+0x34c] ;  /* 0x00034c0001177983 */ /* 0x000f280000300800 */
[----:B----4-:R-:W-:Y:S04]  /*7c2a0*/  STL.64 [R1+0x5cc8], R22 ;  /* 0x005cc81601007387 */ /* 0x010fe80000100a00 */
[----:B---3--:R0:W-:Y:S04]  /*7c2b0*/  STL.64 [R1+0x5cc0], R20 ;  /* 0x005cc01401007387 */ /* 0x0081e80000100a00 */
[----:B0-----:R-:W3:Y:S04]  /*7c2c0*/  LDL.LU R20, [R1+0x350] ;  /* 0x0003500001147983 */ /* 0x001ee80000300800 */
[----:B------:R-:W3:Y:S04]  /*7c2d0*/  LDL.LU R21, [R1+0x354] ;  /* 0x0003540001157983 */ /* 0x000ee80000300800 */
[----:B------:R-:W4:Y:S04]  /*7c2e0*/  LDL.LU R22, [R1+0x358] ;  /* 0x0003580001167983 */ /* 0x000f280000300800 */
[----:B------:R-:W4:Y:S04]  /*7c2f0*/  LDL.LU R23, [R1+0x35c] ;  /* 0x00035c0001177983 */ /* 0x000f280000300800 */
[----:B----4-:R2:W-:Y:S04]  /*7c300*/  STL.64 [R1+0x5ce8], R22 ;  /* 0x005ce81601007387 */ /* 0x0105e80000100a00 */
[----:B---3--:R0:W-:Y:S04]  /*7c310*/  STL.64 [R1+0x5ce0], R20 ;  /* 0x005ce01401007387 */ /* 0x0081e80000100a00 */
[----:B------:R-:W3:Y:S04]  /*7c320*/  LDL.LU R24, [R1+0x360] ;  /* 0x0003600001187983 */ /* 0x000ee80000300800 */
[----:B------:R-:W3:Y:S04]  /*7c330*/  LDL.LU R25, [R1+0x364] ;  /* 0x0003640001197983 */ /* 0x000ee80000300800 */
[----:B------:R-:W4:Y:S04]  /*7c340*/  LDL.LU R26, [R1+0x368] ;  /* 0x00036800011a7983 */ /* 0x000f280000300800 */
[----:B------:R-:W4:Y:S01]  /*7c350*/  LDL.LU R27, [R1+0x36c] ;  /* 0x00036c00011b7983 */ /* 0x000f220000300800 */
[----:B--2---:R-:W-:-:S03]  /*7c360*/  IMAD.MOV.U32 R23, RZ, RZ, R0 ;  /* 0x000000ffff177224 */ /* 0x004fc600078e0000 */
[----:B----4-:R-:W-:Y:S04]  /*7c370*/  STL.64 [R1+0x5cf8], R26 ;  /* 0x005cf81a01007387 */ /* 0x010fe80000100a00 */
[----:B---3--:R1:W-:Y:S04]  /*7c380*/  STL.64 [R1+0x5cf0], R24 ;  /* 0x005cf01801007387 */ /* 0x0083e80000100a00 */
[----:B------:R-:W2:Y:S04]  /*7c390*/  LDL R22, [R1] ;  /* 0x0000000001167983 */ /* 0x000ea80000100800 */
[----:B------:R-:W3:Y:S04]  /*7c3a0*/  LDL.LU R0, [R1+0x5d7c] ;  /* 0x005d7c0001007983 */ /* 0x000ee80000300800 */
[----:B0-----:R-:W4:Y:S04]  /*7c3b0*/  LDL.64 R20, [R1+0x8] ;  /* 0x0000080001147983 */ /* 0x001f280000100a00 */
[----:B--2---:R3:W-:Y:S04]  /*7c3c0*/  STL.64 [R1+0x5d08], R22 ;  /* 0x005d081601007387 */ /* 0x0047e80000100a00 */
[----:B----4-:R0:W-:Y:S04]  /*7c3d0*/  STL.64 [R1+0x5d00], R20 ;  /* 0x005d001401007387 */ /* 0x0101e80000100a00 */
[----:B-1----:R-:W2:Y:S04]  /*7c3e0*/  LDL.LU R24, [R1+0x370] ;  /* 0x0003700001187983 */ /* 0x002ea80000300800 */
[----:B------:R-:W2:Y:S04]  /*7c3f0*/  LDL.LU R25, [R1+0x374] ;  /* 0x0003740001197983 */ /* 0x000ea80000300800 */
[----:B------:R-:W4:Y:S04]  /*7c400*/  LDL.LU R26, [R1+0x378] ;  /* 0x00037800011a7983 */ /* 0x000f280000300800 */
[----:B------:R-:W4:Y:S01]  /*7c410*/  LDL.LU R27, [R1+0x37c] ;  /* 0x00037c00011b7983 */ /* 0x000f220000300800 */
[----:B---3--:R-:W-:-:S03]  /*7c420*/  IMAD.MOV.U32 R23, RZ, RZ, R0 ;  /* 0x000000ffff177224 */ /* 0x008fc600078e0000 */
[----:B----4-:R-:W-:Y:S04]  /*7c430*/  STL.64 [R1+0x5d18], R26 ;  /* 0x005d181a01007387 */ /* 0x010fe80000100a00 */
[----:B--2---:R1:W-:Y:S04]  /*7c440*/  STL.64 [R1+0x5d10], R24 ;  /* 0x005d101801007387 */ /* 0x0043e80000100a00 */
[----:B------:R-:W2:Y:S04]  /*7c450*/  LDL R22, [R1+0x10] ;  /* 0x0000100001167983 */ /* 0x000ea80000100800 */
[----:B------:R-:W3:Y:S04]  /*7c460*/  LDL.LU R0, [R1+0x5d78] ;  /* 0x005d780001007983 */ /* 0x000ee80000300800 */
[----:B0-----:R-:W4:Y:S04]  /*7c470*/  LDL.64 R20, [R1+0x18] ;  /* 0x0000180001147983 */ /* 0x001f280000100a00 */
[----:B--2---:R-:W-:Y:S04]  /*7c480*/  STL.64 [R1+0x5d38], R22 ;  /* 0x005d381601007387 */ /* 0x004fe80000100a00 */
[----:B----4-:R0:W-:Y:S04]  /*7c490*/  STL.64 [R1+0x5d30], R20 ;  /* 0x005d301401007387 */ /* 0x0101e80000100a00 */
[----:B-1----:R-:W2:Y:S04]  /*7c4a0*/  LDL.LU R24, [R1+0x390] ;  /* 0x0003900001187983 */ /* 0x002ea80000300800 */
[----:B------:R-:W2:Y:S04]  /*7c4b0*/  LDL.LU R25, [R1+0x394] ;  /* 0x0003940001197983 */ /* 0x000ea80000300800 */
[----:B------:R-:W4:Y:S04]  /*7c4c0*/  LDL.LU R26, [R1+0x398] ;  /* 0x00039800011a7983 */ /* 0x000f280000300800 */
[----:B------:R-:W4:Y:S04]  /*7c4d0*/  LDL.LU R27, [R1+0x39c] ;  /* 0x00039c00011b7983 */ /* 0x000f280000300800 */
[----:B------:R-:W2:Y:S04]  /*7c4e0*/  LDL R2, [R1+0x28] ;  /* 0x0000280001027983 */ /* 0x000ea80000100800 */
[----:B0-----:R-:W4:Y:S04]  /*7c4f0*/  LDL.LU R20, [R1+0x3b0] ;  /* 0x0003b00001147983 */ /* 0x001f280000300800 */
[----:B------:R-:W4:Y:S04]  /*7c500*/  LDL.LU R21, [R1+0x3b4] ;  /* 0x0003b40001157983 */ /* 0x000f280000300800 */
[----:B------:R-:W2:Y:S04]  /*7c510*/  LDL.LU R22, [R1+0x3b8] ;  /* 0x0003b80001167983 */ /* 0x000ea80000300800 */
[----:B------:R-:W2:Y:S01]  /*7c520*/  LDL.LU R23, [R1+0x3bc] ;  /* 0x0003bc0001177983 */ /* 0x000ea20000300800 */
[----:B---3--:R-:W-:-:S03]  /*7c530*/  IMAD.MOV.U32 R3, RZ, RZ, R0 ;  /* 0x000000ffff037224 */ /* 0x008fc600078e0000 */
[----:B------:R-:W3:Y:S04]  /*7c540*/  LDL.LU R29, [R1+0x1560] ;  /* 0x00156000011d7983 */ /* 0x000ee80000300800 */
[----:B------:R-:W3:Y:S04]  /*7c550*/  LDL.LU R0, [R1+0x1564] ;  /* 0x0015640001007983 */ /* 0x000ee80000300800 */
[----:B------:R-:W3:Y:S04]  /*7c560*/  LDL.LU R4, [R1+0x440] ;  /* 0x0004400001047983 */ /* 0x000ee80000300800 */
[----:B------:R-:W3:Y:S04]  /*7c570*/  LDL.LU R5, [R1+0x444] ;  /* 0x0004440001057983 */ /* 0x000ee80000300800 */
[----:B------:R-:W3:Y:S04]  /*7c580*/  LDL.LU R6, [R1+0x448] ;  /* 0x0004480001067983 */ /* 0x000ee80000300800 */
[----:B------:R-:W3:Y:S04]  /*7c590*/  LDL.LU R7, [R1+0x44c] ;  /* 0x00044c0001077983 */ /* 0x000ee80000300800 */
[----:B--2---:R-:W-:Y:S04]  /*7c5a0*/  STL.64 [R1+0x5d50], R22 ;  /* 0x005d501601007387 */ /* 0x004fe80000100a00 */
[----:B----4-:R0:W-:Y:S04]  /*7c5b0*/  STL.64 [R1+0x5d48], R20 ;  /* 0x005d481401007387 */ /* 0x0101e80000100a00 */
[----:B0-----:R-:W2:Y:S04]  /*7c5c0*/  LDL.LU R20, [R1+0x3c0] ;  /* 0x0003c00001147983 */ /* 0x001ea80000300800 */
[----:B------:R-:W2:Y:S04]  /*7c5d0*/  LDL.LU R21, [R1+0x3c4] ;  /* 0x0003c40001157983 */ /* 0x000ea80000300800 */
[----:B------:R-:W4:Y:S04]  /*7c5e0*/  LDL.LU R22, [R1+0x3c8] ;  /* 0x0003c80001167983 */ /* 0x000f280000300800 */
[----:B------:R-:W4:Y:S01]  /*7c5f0*/  LDL.LU R23, [R1+0x3cc] ;  /* 0x0003cc0001177983 */ /* 0x000f220000300800 */
[----:B------:R-:W-:-:S02]  /*7c600*/  F2FP.F16.E5M2.UNPACK_B R8, R8.H1 ;  /* 0x00000008ff08723e */ /* 0x000fc400030004ff */
[----:B------:R-:W-:Y:S01]  /*7c610*/  F2FP.F16.E5M2.UNPACK_B R9, R9.H1 ;  /* 0x00000009ff09723e */ /* 0x000fe200030004ff */
[----:B----4-:R-:W-:Y:S04]  /*7c620*/  STL.64 [R1+0x5d60], R22 ;  /* 0x005d601601007387 */ /* 0x010fe80000100a00 */
[----:B--2---:R0:W-:Y:S04]  /*7c630*/  STL.64 [R1+0x5d58], R20 ;  /* 0x005d581401007387 */ /* 0x0041e80000100a00 */
[----:B0-----:R-:W2:Y:S04]  /*7c640*/  LDL.LU R20, [R1+0x430] ;  /* 0x0004300001147983 */ /* 0x001ea80000300800 */
[----:B------:R-:W2:Y:S04]  /*7c650*/  LDL.LU R21, [R1+0x434] ;  /* 0x0004340001157983 */ /* 0x000ea80000300800 */
[----:B------:R-:W2:Y:S04]  /*7c660*/  LDL.LU R22, [R1+0x438] ;  /* 0x0004380001167983 */ /* 0x000ea80000300800 */
[----:B------:R-:W2:Y:S04]  /*7c670*/  LDL.LU R23, [R1+0x43c] ;  /* 0x00043c0001177983 */ /* 0x000ea80000300800 */
[----:B------:R-:W-:Y:S04]  /*7c680*/  STL.64 [R1+0x5d28], R26 ;  /* 0x005d281a01007387 */ /* 0x000fe80000100a00 */
[----:B------:R0:W-:Y:S04]  /*7c690*/  STL.64 [R1+0x5d20], R24 ;  /* 0x005d201801007387 */ /* 0x0001e80000100a00 */
[----:B0-----:R-:W4:Y:S04]  /*7c6a0*/  LDL.LU R24, [R1+0x3a0] ;  /* 0x0003a00001187983 */ /* 0x001f280000300800 */
[----:B------:R-:W4:Y:S04]  /*7c6b0*/  LDL.LU R25, [R1+0x3a4] ;  /* 0x0003a40001197983 */ /* 0x000f280000300800 */
[----:B------:R-:W4:Y:S04]  /*7c6c0*/  LDL.LU R26, [R1+0x3a8] ;  /* 0x0003a800011a7983 */ /* 0x000f280000300800 */
[----:B------:R-:W4:Y:S04]  /*7c6d0*/  LDL.LU R27, [R1+0x3ac] ;  /* 0x0003ac00011b7983 */ /* 0x000f280000300800 */
[----:B------:R-:W4:Y:S04]  /*7c6e0*/  LDL.LU R16, [R1+0x320] ;  /* 0x0003200001107983 */ /* 0x000f280000300800 */
[----:B------:R-:W4:Y:S04]  /*7c6f0*/  LDL.LU R17, [R1+0x324] ;  /* 0x0003240001117983 */ /* 0x000f280000300800 */
[----:B------:R-:W4:Y:S04]  /*7c700*/  LDL.LU R18, [R1+0x328] ;  /* 0x0003280001127983 */ /* 0x000f280000300800 */
[----:B------:R-:W4:Y:S01]  /*7c710*/  LDL.LU R19, [R1+0x32c] ;  /* 0x00032c0001137983 */ /* 0x000f220000300800 */
[----:B------:R-:W-:-:S02]  /*7c720*/  F2FP.F16.E5M2.UNPACK_B R10, R10.H1 ;  /* 0x0000000aff0a723e */ /* 0x000fc400030004ff */
[----:B------:R-:W-:Y:S01]  /*7c730*/  F2FP.F16.E5M2.UNPACK_B R11, R11.H1 ;  /* 0x0000000bff0b723e */ /* 0x000fe200030004ff */
[----:B---3--:R-:W-:Y:S01]  /*7c740*/  HMMA.16816.F32 R4, R12, R8, R4 ;  /* 0x000000080c04723c */ /* 0x008fe20000001804 */
[----:B------:R-:W-:-:S05]  /*7c750*/  F2FP.F16.E5M2.UNPACK_B R28, R29.H1 ;  /* 0x0000001dff1c723e */ /* 0x000fca00030004ff */
[----:B--2---:R-:W-:Y:S01]  /*7c760*/  HMMA.16816.F32 R20, R12, R10, R20 ;  /* 0x0000000a0c14723c */ /* 0x004fe20000001814 */
[----:B----4-:R-:W-:Y:S04]  /*7c770*/  STL.64 [R1+0x5ca8], R18 ;  /* 0x005ca81201007387 */ /* 0x010fe80000100a00 */
[----:B------:R0:W-:Y:S04]  /*7c780*/  STL.64 [R1+0x5ca0], R16 ;  /* 0x005ca01001007387 */ /* 0x0001e80000100a00 */
[----:B0-----:R-:W2:Y:S04]  /*7c790*/  LDL.LU R16, [R1+0x330] ;  /* 0x0003300001107983 */ /* 0x001ea80000300800 */
[----:B------:R-:W2:Y:S04]  /*7c7a0*/  LDL.LU R17, [R1+0x334] ;  /* 0x0003340001117983 */ /* 0x000ea80000300800 */
[----:B------:R-:W2:Y:S04]  /*7c7b0*/  LDL.LU R18, [R1+0x338] ;  /* 0x0003380001127983 */ /* 0x000ea80000300800 */
[----:B------:R-:W2:Y:S04]  /*7c7c0*/  LDL.LU R19, [R1+0x33c] ;  /* 0x00033c0001137983 */ /* 0x000ea80000300800 */
[----:B------:R-:W-:Y:S04]  /*7c7d0*/  STL.64 [R1+0x1410], R4 ;  /* 0x0014100401007387 */ /* 0x000fe80000100a00 */
[----:B------:R0:W-:Y:S04]  /*7c7e0*/  STL.64 [R1+0x1418], R6 ;  /* 0x0014180601007387 */ /* 0x0001e80000100a00 */
[----:B0-----:R-:W3:Y:S04]  /*7c7f0*/  LDL.LU.64 R6, [R1+0x5d70] ;  /* 0x005d700001067983 */ /* 0x001ee80000300a00 */
[----:B------:R-:W4:Y:S04]  /*7c800*/  LDL.LU.64 R4, [R1+0x5d68] ;  /* 0x005d680001047983 */ /* 0x000f280000300a00 */
[----:B------:R-:W-:Y:S04]  /*7c810*/  STL [R1+0x20], R28 ;  /* 0x0000201c01007387 */ /* 0x000fe80000100800 */
[----:B------:R-:W-:Y:S04]  /*7c820*/  STL.64 [R1+0x1400], R20 ;  /* 0x0014001401007387 */ /* 0x000fe80000100a00 */
[----:B------:R0:W-:Y:S04]  /*7c830*/  STL.64 [R1+0x1408], R22 ;  /* 0x0014081601007387 */ /* 0x0001e80000100a00 */
[----:B0-----:R-:W2:Y:S04]  /*7c840*/  LDL.LU.64 R22, [R1+0x5d60] ;  /* 0x005d600001167983 */ /* 0x001ea80000300a00 */
[----:B------:R-:W2:Y:S01]  /*7c850*/  LDL.LU.64 R20, [R1+0x5d58] ;  /* 0x005d580001147983 */ /* 0x000ea20000300a00 */
[----:B------:R-:W-:-:S05]  /*7c860*/  F2FP.F16.E5M2.UNPACK_B R29, R0.H1 ;  /* 0x00000000ff1d723e */ /* 0x000fca00030004ff */
[----:B------:R-:W-:Y:S04]  /*7c870*/  STL [R1+0x24], R29 ;  /* 0x0000241d01007387 */ /* 0x000fe80000100800 */
[----:B------:R-:W-:Y:S04]  /*7c880*/  STL.64 [R1+0x5c80], R10 ;  /* 0x005c800a01007387 */ /* 0x000fe80000100a00 */
[----:B------:R0:W-:Y:S04]  /*7c890*/  STL.64 [R1+0x5c78], R8 ;  /* 0x005c780801007387 */ /* 0x0001e80000100a00 */
[----:B0-----:R-:W4:Y:S04]  /*7c8a0*/  LDL.LU R8, [R1+0x380] ;  /* 0x0003800001087983 */ /* 0x001f280000300800 */
[----:B------:R-:W4:Y:S04]  /*7c8b0*/  LDL.LU R9, [R1+0x384] ;  /* 0x0003840001097983 */ /* 0x000f280000300800 */
[----:B------:R-:W4:Y:S04]  /*7c8c0*/  LDL.LU R10, [R1+0x388] ;  /* 0x00038800010a7983 */ /* 0x000f280000300800 */
[----:B------:R-:W4:Y:S01]  /*7c8d0*/  LDL.LU R11, [R1+0x38c] ;  /* 0x00038c00010b7983 */ /* 0x000f220000300800 */
[----:B--2---:R-:W-:Y:S03]  /*7c8e0*/  HMMA.16816.F32 R12, R12, R28, R20 ;  /* 0x0000001c0c0c723c */ /* 0x004fe60000001814 */
[----:B------:R-:W4:Y:S04]  /*7c8f0*/  LDL.LU.64 R22, [R1+0x5d50] ;  /* 0x005d500001167983 */ /* 0x000f280000300a00 */
[----:B------:R-:W4:Y:S01]  /*7c900*/  LDL.LU.64 R20, [R1+0x5d48] ;  /* 0x005d480001147983 */ /* 0x000f220000300a00 */
[----:B---3--:R-:W-:-:S03]  /*7c910*/  F2FP.F16.E5M2.UNPACK_B R7, R7 ;  /* 0x00000007ff07723e */ /* 0x008fc600020004ff */
[----:B------:R-:W2:-:S12]  /*7c920*/  LDL.LU.64 R28, [R1+0x5d40] ;  /* 0x005d4000011c7983 */ /* 0x000e980000300a00 */
[----:B------:R0:W-:Y:S04]  /*7c930*/  STL.64 [R1+0x13d0], R12 ;  /* 0x0013d00c01007387 */ /* 0x0001e80000100a00 */
[----:B------:R1:W-:Y:S04]  /*7c940*/  STL.64 [R1+0x13d8], R14 ;  /* 0x0013d80e01007387 */ /* 0x0003e80000100a00 */
[----:B0-----:R-:W3:Y:S04]  /*7c950*/  LDL.LU R12, [R1+0x300] ;  /* 0x00030000010c7983 */ /* 0x001ee80000300800 */
[----:B------:R-:W3:Y:S04]  /*7c960*/  LDL.LU R13, [R1+0x304] ;  /* 0x00030400010d7983 */ /* 0x000ee80000300800 */
[----:B-1----:R-:W3:Y:S04]  /*7c970*/  LDL.LU R14, [R1+0x308] ;  /* 0x00030800010e7983 */ /* 0x002ee80000300800 */
[----:B------:R-:W3:Y:S01]  /*7c980*/  LDL.LU R15, [R1+0x30c] ;  /* 0x00030c00010f7983 */ /* 0x000ee20000300800 */
[----:B----4-:R-:W-:-:S15]  /*7c990*/  HMMA.16816.F32 R20, R4, R2, R20 ;  /* 0x000000020414723c */ /* 0x010fde0000001814 */
[----:B------:R-:W-:-:S08]  /*7c9a0*/  NOP ;  /* 0x0000000000007918 */ /* 0x000fd00000000000 */
[----:B------:R-:W-:Y:S04]  /*7c9b0*/  STL.64 [R1+0x13e0], R20 ;  /* 0x0013e01401007387 */ /* 0x000fe80000100a00 */
[----:B------:R0:W-:Y:S04]  /*7c9c0*/  STL.64 [R1+0x13e8], R22 ;  /* 0x0013e81601007387 */ /* 0x0001e80000100a00 */
[----:B0-----:R-:W4:Y:S04]  /*7c9d0*/  LDL.LU.64 R22, [R1+0x5d38] ;  /* 0x005d380001167983 */ /* 0x001f280000300a00 */
[----:B------:R-:W2:Y:S02]  /*7c9e0*/  LDL.LU.64 R20, [R1+0x5d30] ;  /* 0x005d300001147983 */ /* 0x000ea40000300a00 */
[----:B--2---:R-:W-:-:S15]  /*7c9f0*/  HMMA.16816.F32 R24, R4, R20, R24 ;  /* 0x000000140418723c */ /* 0x004fde0000001818 */
[----:B------:R-:W-:-:S08]  /*7ca00*/  NOP ;  /* 0x0000000000007918 */ /* 0x000fd00000000000 */
[----:B------:R-:W-:Y:S04]  /*7ca10*/  STL.64 [R1+0x13b0], R24 ;  /* 0x0013b01801007387 */ /* 0x000fe80000100a00 */
[----:B------:R0:W-:Y:S04]  /*7ca20*/  STL.64 [R1+0x13b8], R26 ;  /* 0x0013b81a01007387 */ /* 0x0001e80000100a00 */
[----:B0-----:R-:W4:Y:S04]  /*7ca30*/  LDL.LU.64 R26, [R1+0x5d28] ;  /* 0x005d2800011a7983 */ /* 0x001f280000300a00 */
[----:B------:R-:W4:Y:S01]  /*7ca40*/  LDL.LU.64 R24, [R1+0x5d20] ;  /* 0x005d200001187983 */ /* 0x000f220000300a00 */
[----:B------:R-:W-:-:S02]  /*7ca50*/  IMAD.MOV.U32 R2, RZ, RZ, R20 ;  /* 0x000000ffff027224 */ /* 0x000fc400078e0014 */
[----:B------:R-:W-:Y:S02]  /*7ca60*/  IMAD.MOV.U32 R0, RZ, RZ, R21 ;  /* 0x000000ffff007224 */ /* 0x000fe400078e0015 */
[----:B----4-:R-:W-:Y:S01]  /*7ca70*/  HMMA.16816.F32 R20, R4, R22, R24 ;  /* 0x000000160414723c */ /* 0x010fe20000001818 */
[----:B------:R-:W2:Y:S04]  /*7ca80*/  LDL.LU.64 R26, [R1+0x5d18] ;  /* 0x005d1800011a7983 */ /* 0x000ea80000300a00 */
[----:B------:R-:W2:-:S15]  /*7ca90*/  LDL.LU.64 R24, [R1+0x5d10] ;  /* 0x005d100001187983 */ /* 0x000e9e0000300a00 */
[----:B------:R-:W-:-:S03]  /*7caa0*/  NOP ;  /* 0x0000000000007918 */ /* 0x000fc60000000000 */
[----:B------:R-:W-:Y:S04]  /*7cab0*/  STL.64 [R1+0x1390], R20 ;  /* 0x0013901401007387 */ /* 0x000fe80000100a00 */
[----:B------:R0:W-:Y:S04]  /*7cac0*/  STL.64 [R1+0x1398], R22 ;  /* 0x0013981601007387 */ /* 0x0001e80000100a00 */
[----:B0-----:R-:W2:Y:S04]  /*7cad0*/  LDL.LU.64 R22, [R1+0x5d08] ;  /* 0x005d080001167983 */ /* 0x001ea80000300a00 */
[----:B------:R-:W4:Y:S02]  /*7cae0*/  LDL.LU.64 R20, [R1+0x5d00] ;  /* 0x005d000001147983 */ /* 0x000f240000300a00 */
[----:B----4-:R-:W-:Y:S06]  /*7caf0*/  HMMA.16816.F32 R8, R4, R20, R8 ;  /* 0x000000140408723c */ /* 0x010fec0000001808 */
[----:B------:R-:W-:-:S15]  /*7cb00*/  IMAD.MOV.U32 R3, RZ, RZ, R21 ;  /* 0x000000ffff037224 */ /* 0x000fde00078e0015 */
[----:B------:R-:W-:-:S02]  /*7cb10*/  NOP ;  /* 0x0000000000007918 */ /* 0x000fc40000000000 */
[----:B------:R0:W-:Y:S04]  /*7cb20*/  STL.64 [R1+0x1360], R8 ;  /* 0x0013600801007387 */ /* 0x0001e80000100a00 */
[----:B------:R-:W-:Y:S01]  /*7cb30*/  STL.64 [R1+0x1368], R10 ;  /* 0x0013680a01007387 */ /* 0x000fe20000100a00 */
[----:B0-----:R-:W-:Y:S02]  /*7cb40*/  IMAD.MOV.U32 R8, RZ, RZ, R20 ;  /* 0x000000ffff087224 */ /* 0x001fe400078e0014 */
[----:B--2---:R-:W-:Y:S01]  /*7cb50*/  HMMA.16816.F32 R20, R4, R22, R24 ;  /* 0x000000160414723c */ /* 0x004fe20000001818 */
[----:B------:R-:W2:Y:S04]  /*7cb60*/  LDL.LU.64 R26, [R1+0x5cf8] ;  /* 0x005cf800011a7983 */ /* 0x000ea80000300a00 */
[----:B------:R-:W2:-:S15]  /*7cb70*/  LDL.LU.64 R24, [R1+0x5cf0] ;  /* 0x005cf00001187983 */ /* 0x000e9e0000300a00 */
[----:B------:R-:W-:-:S03]  /*7cb80*/  NOP ;  /* 0x0000000000007918 */ /* 0x000fc60000000000 */
        /* <DEDUP_REMOVED lines=8> */
[----:B0-----:R-:W4:Y:S04]  /*7cc10*/  LDL.LU.64 R26, [R1+0x5cd8] ;  /* 0x005cd800011a7983 */ /* 0x001f280000300a00 */
[----:B------:R-:W2:Y:S01]  /*7cc20*/  LDL.LU.64 R24, [R1+0x5cd0] ;  /* 0x005cd00001187983 */ /* 0x000ea20000300a00 */
        /* <DEDUP_REMOVED lines=14> */
[----:B0-----:R-:W3:Y:S04]  /*7cd10*/  LDL.LU R24, [R1+0x310] ;  /* 0x0003100001187983 */ /* 0x001ee80000300800 */
[----:B------:R-:W3:Y:S04]  /*7cd20*/  LDL.LU R25, [R1+0x314] ;  /* 0x0003140001197983 */ /* 0x000ee80000300800 */
[----:B------:R-:W3:Y:S04]  /*7cd30*/  LDL.LU R26, [R1+0x318] ;  /* 0x00031800011a7983 */ /* 0x000ee80000300800 */
[----:B------:R-:W3:Y:S01]  /*7cd40*/  LDL.LU R27, [R1+0x31c] ;  /* 0x00031c00011b7983 */ /* 0x000ee20000300800 */
[----:B--2---:R-:W-:-:S15]  /*7cd50*/  HMMA.16816.F32 R16, R4, R22, R16 ;  /* 0x000000160410723c */ /* 0x004fde0000001810 */
        /* <DEDUP_REMOVED lines=9> */
[----:B0-----:R-:W2:Y:S04]  /*7cdf0*/  LDL.LU.64 R18, [R1+0x5c98] ;  /* 0x005c980001127983 */ /* 0x001ea80000300a00 */
[----:B------:R-:W3:Y:S04]  /*7ce00*/  LDL.LU.64 R16, [R1+0x5c90] ;  /* 0x005c900001107983 */ /* 0x000ee80000300a00 */
[----:B------:R-:W-:Y:S04]  /*7ce10*/  STL.64 [R1+0x5bd0], R22 ;  /* 0x005bd01601007387 */ /* 0x000fe80000100a00 */
[----:B------:R0:W-:Y:S04]  /*7ce20*/  STL.64 [R1+0x5bc8], R20 ;  /* 0x005bc81401007387 */ /* 0x0001e80000100a00 */
[----:B0-----:R-:W4:Y:S04]  /*7ce30*/  LDL.LU R20, [R1+0x280] ;  /* 0x0002800001147983 */ /* 0x001f280000300800 */
[----:B------:R-:W4:Y:S04]  /*7ce40*/  LDL.LU R21, [R1+0x284] ;  /* 0x0002840001157983 */ /* 0x000f280000300800 */
[----:B------:R-:W2:Y:S04]  /*7ce50*/  LDL.LU R22, [R1+0x288] ;  /* 0x0002880001167983 */ /* 0x000ea80000300800 */
[----:B------:R-:W2:Y:S01]  /*7ce60*/  LDL.LU R23, [R1+0x28c] ;  /* 0x00028c0001177983 */ /* 0x000ea20000300800 */
[C---:B---3--:R-:W-:Y:S03]  /*7ce70*/  HMMA.16816.F32 R12, R4.reuse, R16, R12 ;  /* 0x00000010040c723c */ /* 0x048fe6000000180c */
[----:B--2---:R-:W-:Y:S04]  /*7ce80*/  STL.64 [R1+0x5c00], R22 ;  /* 0x005c001601007387 */ /* 0x004fe80000100a00 */
[----:B----4-:R0:W-:Y:S02]  /*7ce90*/  STL.64 [R1+0x5bf8], R20 ;  /* 0x005bf81401007387 */ /* 0x0101e40000100a00 */
[----:B0-----:R-:W-:-:S15]  /*7cea0*/  HMMA.16816.F32 R20, R4, R18, R24 ;  /* 0x000000120414723c */ /* 0x001fde0000001818 */
[----:B------:R-:W-:-:S08]  /*7ceb0*/  NOP ;  /* 0x0000000000007918 */ /* 0x000fd00000000000 */
[----:B------:R0:W-:Y:S04]  /*7cec0*/  STL.64 [R1+0x1270], R20 ;  /* 0x0012701401007387 */ /* 0x0001e80000100a00 */
[----:B------:R1:W-:Y:S04]  /*7ced0*/  STL.64 [R1+0x1278], R22 ;  /* 0x0012781601007387 */ /* 0x0003e80000100a00 */
[----:B------:R-:W-:Y:S04]  /*7cee0*/  STL.64 [R1+0x1110], R12 ;  /* 0x0011100c01007387 */ /* 0x000fe80000100a00 */
[----:B------:R-:W-:Y:S04]  /*7cef0*/  STL.64 [R1+0x1118], R14 ;  /* 0x0011180e01007387 */ /* 0x000fe80000100a00 */
[----:B------:R-:W2:Y:S01]  /*7cf00*/  LDL.64 R24, [R1+0x10] ;  /* 0x0000100001187983 */ /* 0x000ea20000100a00 */
[----:B------:R-:W-:-:S02]  /*7cf10*/  IMAD.MOV.U32 R26, RZ, RZ, R8 ;  /* 0x000000ffff1a7224 */ /* 0x000fc400078e0008 */
[----:B------:R-:W-:-:S05]  /*7cf20*/  IMAD.MOV.U32 R27, RZ, RZ, R3 ;  /* 0x000000ffff1b7224 */ /* 0x000fca00078e0003 */
[----:B------:R-:W-:Y:S04]  /*7cf30*/  STL.64 [R1+0x5c20], R26 ;  /* 0x005c201a01007387 */ /* 0x000fe80000100a00 */
[----:B--2---:R-:W-:Y:S04]  /*7cf40*/  STL.64 [R1+0x5c18], R24 ;  /* 0x005c181801007387 */ /* 0x004fe80000100a00 */
[----:B0-----:R-:W2:Y:S04]  /*7cf50*/  LDL.LU R20, [R1+0x2a0] ;  /* 0x0002a00001147983 */ /* 0x001ea80000300800 */
[----:B------:R-:W2:Y:S04]  /*7cf60*/  LDL.LU R21, [R1+0x2a4] ;  /* 0x0002a40001157983 */ /* 0x000ea80000300800 */
[----:B-1----:R-:W3:Y:S04]  /*7cf70*/  LDL.LU R22, [R1+0x2a8] ;  /* 0x0002a80001167983 */ /* 0x002ee80000300800 */
[----:B------:R-:W3:Y:S04]  /*7cf80*/  LDL.LU R23, [R1+0x2ac] ;  /* 0x0002ac0001177983 */ /* 0x000ee80000300800 */
[----:B---3--:R-:W-:Y:S04]  /*7cf90*/  STL.64 [R1+0x5c10], R22 ;  /* 0x005c101601007387 */ /* 0x008fe80000100a00 */
[----:B--2---:R0:W-:Y:S04]  /*7cfa0*/  STL.64 [R1+0x5c08], R20 ;  /* 0x005c081401007387 */ /* 0x0041e80000100a00 */
[----:B0-----:R-:W2:Y:S04]  /*7cfb0*/  LDL.LU R20, [R1+0x2b0] ;  /* 0x0002b00001147983 */ /* 0x001ea80000300800 */
[----:B------:R-:W2:Y:S04]  /*7cfc0*/  LDL.LU R21, [R1+0x2b4] ;  /* 0x0002b40001157983 */ /* 0x000ea80000300800 */
[----:B------:R-:W3:Y:S04]  /*7cfd0*/  LDL.LU R22, [R1+0x2b8] ;  /* 0x0002b80001167983 */ /* 0x000ee80000300800 */
[----:B------:R-:W3:Y:S04]  /*7cfe0*/  LDL.LU R23, [R1+0x2bc] ;  /* 0x0002bc0001177983 */ /* 0x000ee80000300800 */
[----:B------:R-:W4:Y:S01]  /*7cff0*/  LDL.64 R24, [R1+0x28] ;  /* 0x0000280001187983 */ /* 0x000f220000100a00 */
[----:B------:R-:W-:-:S02]  /*7d000*/  IMAD.MOV.U32 R26, RZ, RZ, R2 ;  /* 0x000000ffff1a7224 */ /* 0x000fc400078e0002 */
[----:B------:R-:W-:-:S05]  /*7d010*/  IMAD.MOV.U32 R27, RZ, RZ, R0 ;  /* 0x000000ffff1b7224 */ /* 0x000fca00078e0000 */
[----:B------:R-:W-:Y:S04]  /*7d020*/  STL.64 [R1+0x5c50], R26 ;  /* 0x005c501a01007387 */ /* 0x000fe80000100a00 */
[----:B----4-:R0:W-:Y:S04]  /*7d030*/  STL.64 [R1+0x5c48], R24 ;  /* 0x005c481801007387 */ /* 0x0101e80000100a00 */
[----:B0-----:R-:W4:Y:S04]  /*7d040*/  LDL.LU R24, [R1+0x2e0] ;  /* 0x0002e00001187983 */ /* 0x001f280000300800 */
[----:B------:R-:W4:Y:S04]  /*7d050*/  LDL.LU R25, [R1+0x2e4] ;  /* 0x0002e40001197983 */ /* 0x000f280000300800 */
[----:B------:R-:W2:Y:S04]  /*7d060*/  LDL.LU R26, [R1+0x2e8] ;  /* 0x0002e800011a7983 */ /* 0x000ea80000300800 */
[----:B------:R-:W2:Y:S04]  /*7d070*/  LDL.LU R27, [R1+0x2ec] ;  /* 0x0002ec00011b7983 */ /* 0x000ea80000300800 */
        /* <DEDUP_REMOVED lines=13> */
[----:B------:R-:W4:Y:S04]  /*7d150*/  LDL.LU R27, [R1+0x41c] ;  /* 0x00041c00011b7983 */ /* 0x000f280000300800 */
[----:B------:R-:W3:Y:S04]  /*7d160*/  LDL.LU R14, [R1+0x19a0] ;  /* 0x0019a000010e7983 */ /* 0x000ee80000300800 */
[----:B------:R-:W3:Y:S04]  /*7d170*/  LDL.LU R15, [R1+0x19ac] ;  /* 0x0019ac00010f7983 */ /* 0x000ee80000300800 */
[----:B------:R-:W3:Y:S04]  /*7d180*/  LDL.LU R0, [R1+0x19a8] ;  /* 0x0019a80001007983 */ /* 0x000ee80000300800 */
[----:B----4-:R-:W-:Y:S04]  /*7d190*/  STL.64 [R1+0x5c70], R26 ;  /* 0x005c701a01007387 */ /* 0x010fe80000100a00 */
[----:B--2---:R0:W-:Y:S04]  /*7d1a0*/  STL.64 [R1+0x5c68], R24 ;  /* 0x005c681801007387 */ /* 0x0041e80000100a00 */
[----:B0-----:R-:W2:Y:S04]  /*7d1b0*/  LDL.LU R24, [R1+0x420] ;  /* 0x0004200001187983 */ /* 0x001ea80000300800 */
[----:B------:R-:W2:Y:S04]  /*7d1c0*/  LDL.LU R25, [R1+0x424] ;  /* 0x0004240001197983 */ /* 0x000ea80000300800 */
[----:B------:R-:W2:Y:S04]  /*7d1d0*/  LDL.LU R26, [R1+0x428] ;  /* 0x00042800011a7983 */ /* 0x000ea80000300800 */
[----:B------:R-:W2:Y:S04]  /*7d1e0*/  LDL.LU R27, [R1+0x42c] ;  /* 0x00042c00011b7983 */ /* 0x000ea80000300800 */
[----:B---3--:R-:W-:Y:S04]  /*7d1f0*/  STL.64 [R1+0x5c30], R22 ;  /* 0x005c301601007387 */ /* 0x008fe80000100a00 */
[----:B------:R0:W-:Y:S04]  /*7d200*/  STL.64 [R1+0x5c28], R20 ;  /* 0x005c281401007387 */ /* 0x0001e80000100a00 */
[----:B0-----:R-:W3:Y:S04]  /*7d210*/  LDL.LU R20, [R1+0x2c0] ;  /* 0x0002c00001147983 */ /* 0x001ee80000300800 */
[----:B------:R-:W3:Y:S04]  /*7d220*/  LDL.LU R21, [R1+0x2c4] ;  /* 0x0002c40001157983 */ /* 0x000ee80000300800 */
[----:B------:R-:W4:Y:S04]  /*7d230*/  LDL.LU R22, [R1+0x2c8] ;  /* 0x0002c80001167983 */ /* 0x000f280000300800 */
[----:B------:R-:W4:Y:S01]  /*7d240*/  LDL.LU R23, [R1+0x2cc] ;  /* 0x0002cc0001177983 */ /* 0x000f220000300800 */
[----:B------:R-:W-:-:S02]  /*7d250*/  IMAD R12, R12, 0x100, R2 ;  /* 0x000001000c0c7824 */ /* 0x000fc400078e0202 */
[----:B------:R-:W-:Y:S01]  /*7d260*/  IMAD R13, R13, 0x100, R3 ;  /* 0x000001000d0d7824 */ /* 0x000fe200078e0203 */
[----:B----4-:R-:W-:Y:S04]  /*7d270*/  STL.64 [R1+0x5c40], R22 ;  /* 0x005c401601007387 */ /* 0x010fe80000100a00 */
[----:B---3--:R0:W-:Y:S04]  /*7d280*/  STL.64 [R1+0x5c38], R20 ;  /* 0x005c381401007387 */ /* 0x0081e80000100a00 */
[----:B0-----:R-:W3:Y:S04]  /*7d290*/  LDL.LU R20, [R1+0x2d0] ;  /* 0x0002d00001147983 */ /* 0x001ee80000300800 */
[----:B------:R-:W3:Y:S04]  /*7d2a0*/  LDL.LU R21, [R1+0x2d4] ;  /* 0x0002d40001157983 */ /* 0x000ee80000300800 */
[----:B------:R-:W3:Y:S04]  /*7d2b0*/  LDL.LU R22, [R1+0x2d8] ;  /* 0x0002d80001167983 */ /* 0x000ee80000300800 */
[----:B------:R-:W3:Y:S04]  /*7d2c0*/  LDL.LU R23, [R1+0x2dc] ;  /* 0x0002dc0001177983 */ /* 0x000ee80000300800 */
[----:B------:R0:W-:Y:S04]  /*7d2d0*/  STL.64 [R1+0x5bb0], R18 ;  /* 0x005bb01201007387 */ /* 0x0001e80000100a00 */
[----:B0-----:R-:W4:Y:S04]  /*7d2e0*/  LDL R18, [R1] ;  /* 0x0000000001127983 */ /* 0x001f280000100800 */
[----:B------:R-:W4:Y:S04]  /*7d2f0*/  LDL R19, [R1+0x4] ;  /* 0x0000040001137983 */ /* 0x000f280000100800 */
[----:B------:R0:W-:Y:S04]  /*7d300*/  STL.64 [R1+0x5ba8], R16 ;  /* 0x005ba81001007387 */ /* 0x0001e80000100a00 */
[----:B0-----:R-:W3:Y:S04]  /*7d310*/  LDL R16, [R1+0x20] ;  /* 0x0000200001107983 */ /* 0x001ee80000100800 */
[----:B------:R-:W3:Y:S04]  /*7d320*/  LDL R17, [R1+0x24] ;  /* 0x0000240001117983 */ /* 0x000ee80000100800 */
[----:B------:R-:W2:Y:S04]  /*7d330*/  LDL.LU R2, [R1+0x5c8c] ;  /* 0x005c8c0001027983 */ /* 0x000ea80000300800 */
[----:B------:R-:W2:Y:S02]  /*7d340*/  LDL.LU R3, [R1+0x5c88] ;  /* 0x005c880001037983 */ /* 0x000ea40000300800 */
[----:B--2---:R-:W-:-:S15]  /*7d350*/  HMMA.16816.F32 R8, R4, R2, R8 ;  /* 0x000000020408723c */ /* 0x004fde0000001808 */
[----:B------:R-:W-:-:S08]  /*7d360*/  NOP ;  /* 0x0000000000007918 */ /* 0x000fd00000000000 */
[----:B------:R-:W-:Y:S04]  /*7d370*/  STL.64 [R1+0x1100], R8 ;  /* 0x0011000801007387 */ /* 0x000fe80000100a00 */
[----:B------:R0:W-:Y:S04]  /*7d380*/  STL.64 [R1+0x1108], R10 ;  /* 0x0011080a01007387 */ /* 0x0001e80000100a00 */
[----:B0-----:R-:W2:Y:S04]  /*7d390*/  LDL.LU.64 R10, [R1+0x5c80] ;  /* 0x005c8000010a7983 */ /* 0x001ea80000300a00 */
[----:B------:R-:W4:Y:S04]  /*7d3a0*/  LDL.LU.64 R8, [R1+0x5c78] ;  /* 0x005c780001087983 */ /* 0x000f280000300a00 */
[----:B------:R0:W-:Y:S04]  /*7d3b0*/  STL [R1+0x5b84], R2 ;  /* 0x005b840201007387 */ /* 0x0001e80000100800 */
[----:B0-----:R-:W3:Y:S04]  /*7d3c0*/  LDL.LU R2, [R1+0x19a4] ;  /* 0x0019a40001027983 */ /* 0x001ee80000300800 */
[----:B------:R-:W-:Y:S01]  /*7d3d0*/  STL [R1+0x5b80], R3 ;  /* 0x005b800301007387 */ /* 0x000fe20000100800 */
[----:B----4-:R-:W-:-:S15]  /*7d3e0*/  HMMA.16816.F32 R24, R4, R8, R24 ;  /* 0x000000080418723c */ /* 0x010fde0000001818 */
[----:B------:R-:W-:-:S08]  /*7d3f0*/  NOP ;  /* 0x0000000000007918 */ /* 0x000fd00000000000 */
[----:B------:R-:W-:Y:S04]  /*7d400*/  STL.64 [R1+0x1430], R24 ;  /* 0x0014301801007387 */ /* 0x000fe80000100a00 */
[----:B------:R0:W-:Y:S04]  /*7d410*/  STL.64 [R1+0x1438], R26 ;  /* 0x0014381a01007387 */ /* 0x0001e80000100a00 */
[----:B0-----:R-:W2:Y:S04]  /*7d420*/  LDL.LU.64 R26, [R1+0x5c70] ;  /* 0x005c7000011a7983 */ /* 0x001ea80000300a00 */
[----:B------:R-:W2:Y:S04]  /*7d430*/  LDL.LU.64 R24, [R1+0x5c68] ;  /* 0x005c680001187983 */ /* 0x000ea80000300a00 */
        /* <DEDUP_REMOVED lines=8> */
[----:B---3--:R-:W-:-:S02]  /*7d4c0*/  IMAD R14, R14, 0x100, R2 ;  /* 0x000001000e0e7824 */ /* 0x008fc400078e0202 */
[----:B------:R-:W-:Y:S01]  /*7d4d0*/  IMAD R15, R0, 0x100, R15 ;  /* 0x00000100000f7824 */ /* 0x000fe200078e020f */
[----:B------:R-:W-:Y:S02]  /*7d4e0*/  F2FP.F16.E5M2.UNPACK_B R12, R12 ;  /* 0x0000000cff0c723e */ /* 0x000fe400020004ff */
[----:B------:R-:W-:Y:S01]  /*7d4f0*/  F2FP.F16.E5M2.UNPACK_B R13, R13 ;  /* 0x0000000dff0d723e */ /* 0x000fe200020004ff */
[----:B--2---:R-:W-:Y:S01]  /*7d500*/  HMMA.16816.F32 R4, R4, R16, R24 ;  /* 0x000000100404723c */ /* 0x004fe20000001818 */
[----:B------:R-:W2:Y:S04]  /*7d510*/  LDL.LU.64 R26, [R1+0x5c50] ;  /* 0x005c5000011a7983 */ /* 0x000ea80000300a00 */
[----:B------:R-:W3:Y:S01]  /*7d520*/  LDL.LU.64 R24, [R1+0x5c48] ;  /* 0x005c480001187983 */ /* 0x000ee20000300a00 */
[----:B------:R-:W-:-:S02]  /*7d530*/  F2FP.F16.E5M2.UNPACK_B R14, R14 ;  /* 0x0000000eff0e723e */ /* 0x000fc400020004ff */
[----:B------:R-:W-:-:S15]  /*7d540*/  F2FP.F16.E5M2.UNPACK_B R15, R15 ;  /* 0x0000000fff0f723e */ /* 0x000fde00020004ff */
[----:B------:R0:W-:Y:S04]  /*7d550*/  STL.64 [R1+0x10d0], R4 ;  /* 0x0010d00401007387 */ /* 0x0001e80000100a00 */
[----:B------:R1:W-:Y:S04]  /*7d560*/  STL.64 [R1+0x10d8], R6 ;  /* 0x0010d80601007387 */ /* 0x0003e80000100a00 */
[----:B0-----:R-:W4:Y:S04]  /*7d570*/  LDL.LU R4, [R1+0x290] ;  /* 0x0002900001047983 */ /* 0x001f280000300800 */
[----:B------:R-:W4:Y:S04]  /*7d580*/  LDL.LU R5, [R1+0x294] ;  /* 0x0002940001057983 */ /* 0x000f280000300800 */
[----:B-1----:R-:W4:Y:S04]  /*7d590*/  LDL.LU R6, [R1+0x298] ;  /* 0x0002980001067983 */ /* 0x002f280000300800 */
[----:B------:R-:W4:Y:S01]  /*7d5a0*/  LDL.LU R7, [R1+0x29c] ;  /* 0x00029c0001077983 */ /* 0x000f220000300800 */
[----:B---3--:R-:W-:-:S15]  /*7d5b0*/  HMMA.16816.F32 R20, R12, R24, R20 ;  /* 0x000000180c14723c */ /* 0x008fde0000001814 */
[----:B------:R-:W-:-:S08]  /*7d5c0*/  NOP ;  /* 0x0000000000007918 */ /* 0x000fd00000000000 */
[----:B------:R-:W-:Y:S04]  /*7d5d0*/  STL.64 [R1+0x10c0], R20 ;  /* 0x0010c01401007387 */ /* 0x000fe80000100a00 */
[----:B------:R0:W-:Y:S04]  /*7d5e0*/  STL.64 [R1+0x10c8], R22 ;  /* 0x0010c81601007387 */ /* 0x0001e80000100a00 */
[----:B0-----:R-:W2:Y:S04]  /*7d5f0*/  LDL.LU.64 R22, [R1+0x5c40] ;  /* 0x005c400001167983 */ /* 0x001ea80000300a00 */
[----:B------:R-:W2:Y:S01]  /*7d600*/  LDL.LU.64 R20, [R1+0x5c38] ;  /* 0x005c380001147983 */ /* 0x000ea20000300a00 */
        /* <DEDUP_REMOVED lines=8> */
[----:B0-----:R-:W3:Y:S04]  /*7d690*/  LDL.LU.64 R26, [R1+0x5c20] ;  /* 0x005c2000011a7983 */ /* 0x001ee80000300a00 */
[----:B------:R-:W2:Y:S02]  /*7d6a0*/  LDL.LU.64 R24, [R1+0x5c18] ;  /* 0x005c180001187983 */ /* 0x000ea40000300a00 */
[----:B--2---:R-:W-:-:S15]  /*7d6b0*/  HMMA.16816.F32 R20, R12, R24, R20 ;  /* 0x000000180c14723c */ /* 0x004fde0000001814 */
[----:B------:R-:W-:-:S08]  /*7d6c0*/  NOP ;  /* 0x0000000000007918 */ /* 0x000fd00000000000 */
[----:B------:R-:W-:Y:S04]  /*7d6d0*/  STL.64 [R1+0x10a0], R20 ;  /* 0x0010a01401007387 */ /* 0x000fe80000100a00 */
[----:B------:R0:W-:Y:S04]  /*7d6e0*/  STL.64 [R1+0x10a8], R22 ;  /* 0x0010a81601007387 */ /* 0x0001e80000100a00 */
[----:B0-----:R-:W3:Y:S04]  /*7d6f0*/  LDL.LU.64 R22, [R1+0x5c10] ;  /* 0x005c100001167983 */ /* 0x001ee80000300a00 */
[----:B------:R-:W3:Y:S01]  /*7d700*/  LDL.LU.64 R20, [R1+0x5c08] ;  /* 0x005c080001147983 */ /* 0x000ee20000300a00 */
[----:B------:R-:W-:-:S02]  /*7d710*/  IMAD.MOV.U32 R0, RZ, RZ, R25 ;  /* 0x000000ffff007224 */ /* 0x000fc400078e0019 */
[C---:B---3--:R-:W-:Y:S01]  /*7d720*/  HMMA.16816.F32 R24, R12.reuse, R26, R20 ;  /* 0x0000001a0c18723c */ /* 0x048fe20000001814 */
[----:B------:R-:W2:Y:S04]  /*7d730*/  LDL.LU.64 R22, [R1+0x5c00] ;  /* 0x005c000001167983 */ /* 0x000ea80000300a00 */
[----:B------:R-:W2:Y:S01]  /*7d740*/  LDL.LU.64 R20, [R1+0x5bf8] ;  /* 0x005bf80001147983 */ /* 0x000ea20000300a00 */
[----:B----4-:R-:W-:-:S15]  /*7d750*/  HMMA.16816.F32 R16, R12, R18, R4 ;  /* 0x000000120c10723c */ /* 0x010fde0000001804 */
[----:B------:R-:W-:-:S02]  /*7d760*/  NOP ;  /* 0x0000000000007918 */ /* 0x000fc40000000000 */
[----:B------:R-:W-:Y:S04]  /*7d770*/  STL.64 [R1+0x1090], R24 ;  /* 0x0010901801007387 */ /* 0x000fe80000100a00 */
[----:B------:R0:W-:Y:S04]  /*7d780*/  STL.64 [R1+0x1098], R26 ;  /* 0x0010981a01007387 */ /* 0x0001e80000100a00 */
[----:B0-----:R-:W3:Y:S04]  /*7d790*/  LDL.LU.64 R26, [R1+0x5bf0] ;  /* 0x005bf000011a7983 */ /* 0x001ee80000300a00 */
[----:B------:R-:W4:Y:S04]  /*7d7a0*/  LDL.LU.64 R24, [R1+0x5be8] ;  /* 0x005be80001187983 */ /* 0x000f280000300a00 */
[----:B------:R0:W-:Y:S04]  /*7d7b0*/  STL.64 [R1+0x1080], R16 ;  /* 0x0010801001007387 */ /* 0x0001e80000100a00 */
[----:B------:R1:W-:Y:S04]  /*7d7c0*/  STL.64 [R1+0x1088], R18 ;  /* 0x0010881201007387 */ /* 0x0003e80000100a00 */
[----:B0-----:R-:W3:Y:S01]  /*7d7d0*/  LDL.LU R16, [R1+0x240] ;  /* 0x0002400001107983 */ /* 0x001ee20000300800 */
[----:B--2---:R-:W-:-:S15]  /*7d7e0*/  HMMA.16816.F32 R4, R12, R28, R20 ;  /* 0x0000001c0c04723c */ /* 0x004fde0000001814 */
[----:B------:R-:W-:-:S08]  /*7d7f0*/  NOP ;  /* 0x0000000000007918 */ /* 0x000fd00000000000 */
[----:B------:R-:W-:Y:S04]  /*7d800*/  STL.64 [R1+0x1060], R4 ;  /* 0x0010600401007387 */ /* 0x000fe80000100a00 */
[----:B------:R-:W-:Y:S04]  /*7d810*/  STL.64 [R1+0x1068], R6 ;  /* 0x0010680601007387 */ /* 0x000fe80000100a00 */
[----:B------:R-:W3:Y:S04]  /*7d820*/  LDL.LU R17, [R1+0x244] ;  /* 0x0002440001117983 */ /* 0x000ee80000300800 */
[----:B-1----:R-:W2:Y:S04]  /*7d830*/  LDL.LU R18, [R1+0x248] ;  /* 0x0002480001127983 */ /* 0x002ea80000300800 */
[----:B------:R-:W2:Y:S04]  /*7d840*/  LDL.LU R19, [R1+0x24c] ;  /* 0x00024c0001137983 */ /* 0x000ea80000300800 */
[----:B--2---:R-:W-:Y:S04]  /*7d850*/  STL.64 [R1+0x5bc0], R18 ;  /* 0x005bc01201007387 */ /* 0x004fe80000100a00 */
[----:B---3--:R0:W-:Y:S04]  /*7d860*/  STL.64 [R1+0x5bb8], R16 ;  /* 0x005bb81001007387 */ /* 0x0081e80000100a00 */
        /* <DEDUP_REMOVED lines=8> */
[----:B------:R-:W2:Y:S04]  /*7d8f0*/  LDL.LU R18, [R1+0x278] ;  /* 0x0002780001127983 */ /* 0x000ea80000300800 */
[----:B------:R-:W2:Y:S04]  /*7d900*/  LDL.LU R19, [R1+0x27c] ;  /* 0x00027c0001137983 */ /* 0x000ea80000300800 */
[----:B------:R-:W4:Y:S04]  /*7d910*/  LDL.LU R20, [R1+0x260] ;  /* 0x0002600001147983 */ /* 0x000f280000300800 */
[----:B------:R-:W4:Y:S04]  /*7d920*/  LDL.LU R21, [R1+0x264] ;  /* 0x0002640001157983 */ /* 0x000f280000300800 */
[----:B------:R-:W4:Y:S04]  /*7d930*/  LDL.LU R22, [R1+0x268] ;  /* 0x0002680001167983 */ /* 0x000f280000300800 */
[----:B------:R-:W4:Y:S04]  /*7d940*/  LDL.LU R23, [R1+0x26c] ;  /* 0x00026c0001177983 */ /* 0x000f280000300800 */
[----:B------:R-:W3:Y:S04]  /*7d950*/  LDL.LU R2, [R1+0x19b4] ;  /* 0x0019b40001027983 */ /* 0x000ee80000300800 */
[----:B------:R-:W3:Y:S04]  /*7d960*/  LDL.LU R4, [R1+0x19b0] ;  /* 0x0019b00001047983 */ /* 0x000ee80000300800 */
[----:B------:R-:W3:Y:S04]  /*7d970*/  LDL.LU R3, [R1+0x19bc] ;  /* 0x0019bc0001037983 */ /* 0x000ee80000300800 */
[----:B------:R-:W3:Y:S04]  /*7d980*/  LDL.LU R5, [R1+0x19b8] ;  /* 0x0019b80001057983 */ /* 0x000ee80000300800 */
[----:B------:R-:W2:Y:S04]  /*7d990*/  LDL.LU R8, [R1+0x19c4] ;  /* 0x0019c40001087983 */ /* 0x000ea80000300800 */
[----:B------:R-:W3:Y:S04]  /*7d9a0*/  LDL.LU R6, [R1+0x19c0] ;  /* 0x0019c00001067983 */ /* 0x000ee80000300800 */
[----:B------:R-:W2:Y:S04]  /*7d9b0*/  LDL.LU R9, [R1+0x19cc] ;  /* 0x0019cc0001097983 */ /* 0x000ea80000300800 */
[----:B------:R-:W-:Y:S04]  /*7d9c0*/  STL.64 [R1+0x5b78], R10 ;  /* 0x005b780a01007387 */ /* 0x000fe80000100a00 */
[----:B--2---:R0:W-:Y:S04]  /*7d9d0*/  STL.64 [R1+0x5b70], R8 ;  /* 0x005b700801007387 */ /* 0x0041e80000100a00 */
[----:B0-----:R-:W2:Y:S04]  /*7d9e0*/  LDL.LU R8, [R1+0x210] ;  /* 0x0002100001087983 */ /* 0x001ea80000300800 */
[----:B------:R-:W2:Y:S04]  /*7d9f0*/  LDL.LU R9, [R1+0x214] ;  /* 0x0002140001097983 */ /* 0x000ea80000300800 */
[----:B------:R-:W3:Y:S04]  /*7da00*/  LDL.LU R10, [R1+0x218] ;  /* 0x00021800010a7983 */ /* 0x000ee80000300800 */
[----:B------:R-:W3:Y:S01]  /*7da10*/  LDL.LU R11, [R1+0x21c] ;  /* 0x00021c00010b7983 */ /* 0x000ee20000300800 */
[C---:B------:R-:W-:Y:S06]  /*7da20*/  HMMA.16816.F32 R16, R12.reuse, R26, R16 ;  /* 0x0000001a0c10723c */ /* 0x040fec0000001810 */
[C---:B----4-:R-:W-:Y:S01]  /*7da30*/  HMMA.16816.F32 R20, R12.reuse, R24, R20 ;  /* 0x000000180c14723c */ /* 0x050fe20000001814 */
        /* <DEDUP_REMOVED lines=12> */
[----:B------:R-:W3:Y:S04]  /*7db00*/  LDL.LU R7, [R1+0x19c8] ;  /* 0x0019c80001077983 */ /* 0x000ee80000300800 */
[----:B------:R0:W-:Y:S04]  /*7db10*/  STL.64 [R1+0x5af0], R28 ;  /* 0x005af01c01007387 */ /* 0x0001e80000100a00 */
[----:B0-----:R-:W4:Y:S04]  /*7db20*/  LDL R28, [R1+0x20] ;  /* 0x00002000011c7983 */ /* 0x001f280000100800 */
[----:B------:R-:W4:Y:S04]  /*7db30*/  LDL R29, [R1+0x24] ;  /* 0x00002400011d7983 */ /* 0x000f280000100800 */
[----:B------:R-:W-:Y:S04]  /*7db40*/  STL.64 [R1+0x1050], R16 ;  /* 0x0010501001007387 */ /* 0x000fe80000100a00 */
[----:B------:R0:W-:Y:S04]  /*7db50*/  STL.64 [R1+0x1058], R18 ;  /* 0x0010581201007387 */ /* 0x0001e80000100a00 */
[----:B0-----:R-:W2:Y:S04]  /*7db60*/  LDL.LU.64 R18, [R1+0x5be0] ;  /* 0x005be00001127983 */ /* 0x001ea80000300a00 */
[----:B------:R-:W2:Y:S04]  /*7db70*/  LDL.LU.64 R16, [R1+0x5bd8] ;  /* 0x005bd80001107983 */ /* 0x000ea80000300a00 */
        /* <DEDUP_REMOVED lines=33> */
[----:B------:R-:W3:Y:S01]  /*7dd90*/  LDL.LU.64 R8, [R1+0x5b98] ;  /* 0x005b980001087983 */ /* 0x000ee20000300a00 */
[----:B------:R-:W-:-:S02]  /*7dda0*/  IMAD R4, R4, 0x100, R2 ;  /* 0x0000010004047824 */ /* 0x000fc400078e0202 */
[----:B------:R-:W-:Y:S01]  /*7ddb0*/  IMAD R5, R5, 0x100, R3 ;  /* 0x0000010005057824 */ /* 0x000fe200078e0203 */
[----:B---3--:R-:W-:-:S15]  /*7ddc0*/  HMMA.16816.F32 R8, R12, R16, R8 ;  /* 0x000000100c08723c */ /* 0x008fde0000001808 */
[----:B------:R-:W-:-:S08]  /*7ddd0*/  NOP ;  /* 0x0000000000007918 */ /* 0x000fd00000000000 */
[----:B------:R-:W-:Y:S04]  /*7dde0*/  STL.64 [R1+0xc00], R8 ;  /* 0x000c000801007387 */ /* 0x000fe80000100a00 */
[----:B------:R0:W-:Y:S04]  /*7ddf0*/  STL.64 [R1+0xc08], R10 ;  /* 0x000c080a01007387 */ /* 0x0001e80000100a00 */
[----:B0-----:R-:W2:Y:S04]  /*7de00*/  LDL.LU.64 R10, [R1+0x5b90] ;  /* 0x005b9000010a7983 */ /* 0x001ea80000300a00 */
[----:B------:R-:W2:Y:S04]  /*7de10*/  LDL.LU.64 R8, [R1+0x5b88] ;  /* 0x005b880001087983 */ /* 0x000ea80000300a00 */
[----:B------:R-:W-:Y:S04]  /*7de20*/  STL.64 [R1+0x5aa8], R18 ;  /* 0x005aa81201007387 */ /* 0x000fe80000100a00 */
[----:B------:R0:W-:Y:S04]  /*7de30*/  STL.64 [R1+0x5aa0], R16 ;  /* 0x005aa01001007387 */ /* 0x0001e80000100a00 */
[----:B0-----:R-:W3:Y:S04]  /*7de40*/  LDL.LU R16, [R1+0x400] ;  /* 0x0004000001107983 */ /* 0x001ee80000300800 */
[----:B------:R-:W3:Y:S04]  /*7de50*/  LDL.LU R17, [R1+0x404] ;  /* 0x0004040001117983 */ /* 0x000ee80000300800 */
[----:B------:R-:W3:Y:S04]  /*7de60*/  LDL.LU R18, [R1+0x408] ;  /* 0x0004080001127983 */ /* 0x000ee80000300800 */
[----:B------:R-:W3:Y:S04]  /*7de70*/  LDL.LU R19, [R1+0x40c] ;  /* 0x00040c0001137983 */ /* 0x000ee80000300800 */
[----:B------:R-:W2:Y:S04]  /*7de80*/  LDL.LU R2, [R1+0x5b84] ;  /* 0x005b840001027983 */ /* 0x000ea80000300800 */
[----:B------:R-:W2:Y:S02]  /*7de90*/  LDL.LU R3, [R1+0x5b80] ;  /* 0x005b800001037983 */ /* 0x000ea40000300800 */
[----:B--2---:R-:W-:-:S15]  /*7dea0*/  HMMA.16816.F32 R8, R12, R2, R8 ;  /* 0x000000020c08723c */ /* 0x004fde0000001808 */
[----:B------:R-:W-:-:S08]  /*7deb0*/  NOP ;  /* 0x0000000000007918 */ /* 0x000fd00000000000 */
[----:B------:R-:W-:Y:S04]  /*7dec0*/  STL.64 [R1+0xbd0], R8 ;  /* 0x000bd00801007387 */ /* 0x000fe80000100a00 */
[----:B------:R0:W-:Y:S04]  /*7ded0*/  STL.64 [R1+0xbd8], R10 ;  /* 0x000bd80a01007387 */ /* 0x0001e80000100a00 */
[----:B0-----:R-:W4:Y:S04]  /*7dee0*/  LDL.LU.64 R10, [R1+0x5b78] ;  /* 0x005b7800010a7983 */ /* 0x001f280000300a00 */
[----:B------:R-:W2:Y:S02]  /*7def0*/  LDL.LU.64 R8, [R1+0x5b70] ;  /* 0x005b700001087983 */ /* 0x000ea40000300a00 */
[----:B--2---:R-:W-:-:S02]  /*7df00*/  IMAD R6, R6, 0x100, R8 ;  /* 0x0000010006067824 */ /* 0x004fc400078e0208 */
[----:B------:R-:W-:Y:S01]  /*7df10*/  IMAD R7, R7, 0x100, R9 ;  /* 0x0000010007077824 */ /* 0x000fe200078e0209 */
[----:B------:R-:W3:Y:S04]  /*7df20*/  LDL.LU R8, [R1+0x5b68] ;  /* 0x005b680001087983 */ /* 0x000ee80000300800 */
[----:B------:R-:W3:Y:S02]  /*7df30*/  LDL.LU R9, [R1+0x5b64] ;  /* 0x005b640001097983 */ /* 0x000ee40000300800 */
[----:B---3--:R-:W-:Y:S06]  /*7df40*/  HMMA.16816.F32 R16, R12, R8, R16 ;  /* 0x000000080c10723c */ /* 0x008fec0000001810 */
[----:B------:R-:W-:-:S15]  /*7df50*/  STL [R1+0x5a88], R9 ;  /* 0x005a880901007387 */ /* 0x000fde0000100800 */
[----:B------:R-:W-:-:S02]  /*7df60*/  NOP ;  /* 0x0000000000007918 */ /* 0x000fc40000000000 */
[----:B------:R-:W-:Y:S04]  /*7df70*/  STL.64 [R1+0xbc0], R16 ;  /* 0x000bc01001007387 */ /* 0x000fe80000100a00 */
[----:B------:R4:W-:Y:S02]  /*7df80*/  STL.64 [R1+0xbc8], R18 ;  /* 0x000bc81201007387 */ /* 0x0009e40000100a00 */
[C---:B----4-:R-:W-:Y:S06]  /*7df90*/  HMMA.16816.F32 R16, R12.reuse, R10, R20 ;  /* 0x0000000a0c10723c */ /* 0x050fec0000001814 */
[----:B------:R-:W-:Y:S01]  /*7dfa0*/  HMMA.16816.F32 R12, R12, R28, R24 ;  /* 0x0000001c0c0c723c */ /* 0x000fe20000001818 */
[----:B------:R-:W-:Y:S04]  /*7dfb0*/  STL.64 [R1+0x5b00], R10 ;  /* 0x005b000a01007387 */ /* 0x000fe80000100a00 */
[----:B------:R0:W-:-:S12]  /*7dfc0*/  STL [R1+0x5af8], R8 ;  /* 0x005af80801007387 */ /* 0x0001d80000100800 */
[----:B------:R-:W-:Y:S04]  /*7dfd0*/  STL.64 [R1+0xba0], R16 ;  /* 0x000ba01001007387 */ /* 0x000fe80000100a00 */
[----:B------:R-:W-:Y:S04]  /*7dfe0*/  STL.64 [R1+0xba8], R18 ;  /* 0x000ba81201007387 */ /* 0x000fe80000100a00 */
[----:B0-----:R-:W2:Y:S04]  /*7dff0*/  LDL.LU R8, [R1+0x1b0] ;  /* 0x0001b00001087983 */ /* 0x001ea80000300800 */
[----:B------:R-:W-:Y:S04]  /*7e000*/  STL.64 [R1+0xb40], R12 ;  /* 0x000b400c01007387 */ /* 0x000fe80000100a00 */
[----:B------:R-:W-:Y:S04]  /*7e010*/  STL.64 [R1+0xb48], R14 ;  /* 0x000b480e01007387 */ /* 0x000fe80000100a00 */
[----:B------:R-:W2:Y:S04]  /*7e020*/  LDL.LU R9, [R1+0x1b4] ;  /* 0x0001b40001097983 */ /* 0x000ea80000300800 */
[----:B------:R-:W3:Y:S04]  /*7e030*/  LDL.LU R10, [R1+0x1b8] ;  /* 0x0001b800010a7983 */ /* 0x000ee80000300800 */
[----:B------:R-:W3:Y:S04]  /*7e040*/  LDL.LU R11, [R1+0x1bc] ;  /* 0x0001bc00010b7983 */ /* 0x000ee80000300800 */
[----:B---3--:R0:W-:Y:S04]  /*7e050*/  STL.64 [R1+0x5b10], R10 ;  /* 0x005b100a01007387 */ /* 0x0081e80000100a00 */
[----:B0-----:R-:W3:Y:S04]  /*7e060*/  LDL R10, [R1+0x8] ;  /* 0x00000800010a7983 */ /* 0x001ee80000100800 */
[----:B------:R-:W3:Y:S04]  /*7e070*/  LDL R11, [R1+0xc] ;  /* 0x00000c00010b7983 */ /* 0x000ee80000100800 */
[----:B--2---:R0:W-:Y:S02]  /*7e080*/  STL.64 [R1+0x5b08], R8 ;  /* 0x005b080801007387 */ /* 0x0041e40000100a00 */
[----:B0-----:R-:W-:-:S02]  /*7e090*/  IMAD.MOV.U32 R9, RZ, RZ, R0 ;  /* 0x000000ffff097224 */ /* 0x001fc400078e0000 */
[----:B---3--:R0:W-:Y:S04]  /*7e0a0*/  STL.64 [R1+0x5b28], R10 ;  /* 0x005b280a01007387 */ /* 0x0081e80000100a00 */
[----:B------:R-:W2:Y:S04]  /*7e0b0*/  LDL.64 R28, [R1] ;  /* 0x00000000011c7983 */ /* 0x000ea80000100a00 */
[----:B------:R-:W3:Y:S04]  /*7e0c0*/  LDL.LU R20, [R1+0x180] ;  /* 0x0001800001147983 */ /* 0x000ee80000300800 */
[----:B------:R-:W3:Y:S04]  /*7e0d0*/  LDL.LU R21, [R1+0x184] ;  /* 0x0001840001157983 */ /* 0x000ee80000300800 */
[----:B------:R-:W4:Y:S04]  /*7e0e0*/  LDL.LU R22, [R1+0x188] ;  /* 0x0001880001167983 */ /* 0x000f280000300800 */
[----:B------:R-:W4:Y:S04]  /*7e0f0*/  LDL.LU R23, [R1+0x18c] ;  /* 0x00018c0001177983 */ /* 0x000f280000300800 */
[----:B------:R-:W2:Y:S04]  /*7e100*/  LDL R8, [R1+0x10] ;  /* 0x0000100001087983 */ /* 0x000ea80000100800 */
[----:B------:R-:W3:Y:S04]  /*7e110*/  LDL.LU R0, [R1+0x5b60] ;  /* 0x005b600001007983 */ /* 0x000ee80000300800 */
[----:B------:R-:W4:Y:S04]  /*7e120*/  LDL.LU R24, [R1+0x1a0] ;  /* 0x0001a00001187983 */ /* 0x000f280000300800 */
[----:B------:R-:W4:Y:S04]  /*7e130*/  LDL.LU R25, [R1+0x1a4] ;  /* 0x0001a40001197983 */ /* 0x000f280000300800 */
[----:B------:R-:W3:Y:S04]  /*7e140*/  LDL.LU R26, [R1+0x1a8] ;  /* 0x0001a800011a7983 */ /* 0x000ee80000300800 */
[----:B------:R-:W3:Y:S04]  /*7e150*/  LDL.LU R27, [R1+0x1ac] ;  /* 0x0001ac00011b7983 */ /* 0x000ee80000300800 */
[----:B0-----:R-:W2:Y:S04]  /*7e160*/  LDL.64 R10, [R1+0x18] ;  /* 0x00001800010a7983 */ /* 0x001ea80000100a00 */
[----:B--2---:R-:W-:Y:S04]  /*7e170*/  STL.64 [R1+0x5b58], R10 ;  /* 0x005b580a01007387 */ /* 0x004fe80000100a00 */
[----:B------:R-:W-:Y:S04]  /*7e180*/  STL.64 [R1+0x5b50], R8 ;  /* 0x005b500801007387 */ /* 0x000fe80000100a00 */
[----:B---3--:R-:W-:Y:S04]  /*7e190*/  STL.64 [R1+0x5b20], R26 ;  /* 0x005b201a01007387 */ /* 0x008fe80000100a00 */
[----:B----4-:R0:W-:Y:S04]  /*7e1a0*/  STL.64 [R1+0x5b18], R24 ;  /* 0x005b181801007387 */ /* 0x0101e80000100a00 */
[----:B0-----:R-:W2:Y:S04]  /*7e1b0*/  LDL.LU R24, [R1+0x1c0] ;  /* 0x0001c00001187983 */ /* 0x001ea80000300800 */
[----:B------:R-:W2:Y:S04]  /*7e1c0*/  LDL.LU R25, [R1+0x1c4] ;  /* 0x0001c40001197983 */ /* 0x000ea80000300800 */
[----:B------:R-:W3:Y:S04]  /*7e1d0*/  LDL.LU R26, [R1+0x1c8] ;  /* 0x0001c800011a7983 */ /* 0x000ee80000300800 */
[----:B------:R-:W3:Y:S04]  /*7e1e0*/  LDL.LU R27, [R1+0x1cc] ;  /* 0x0001cc00011b7983 */ /* 0x000ee80000300800 */
[----:B------:R-:W4:Y:S04]  /*7e1f0*/  LDL R14, [R1+0x28] ;  /* 0x00002800010e7983 */ /* 0x000f280000100800 */
[----:B------:R-:W4:Y:S04]  /*7e200*/  LDL.LU R8, [R1+0x1f0] ;  /* 0x0001f00001087983 */ /* 0x000f280000300800 */
        /* <DEDUP_REMOVED lines=8> */
[----:B------:R-:W3:Y:S01]  /*7e290*/  LDL.LU R27, [R1+0x1dc] ;  /* 0x0001dc00011b7983 */ /* 0x000ee20000300800 */
[----:B------:R-:W-:-:S02]  /*7e2a0*/  F2FP.F16.E5M2.UNPACK_B R4, R4 ;  /* 0x00000004ff04723e */ /* 0x000fc400020004ff */
[----:B------:R-:W-:Y:S02]  /*7e2b0*/  F2FP.F16.E5M2.UNPACK_B R5, R5 ;  /* 0x00000005ff05723e */ /* 0x000fe400020004ff */
[----:B------:R-:W-:Y:S02]  /*7e2c0*/  F2FP.F16.E5M2.UNPACK_B R6, R6 ;  /* 0x00000006ff06723e */ /* 0x000fe400020004ff */
[----:B------:R-:W-:Y:S01]  /*7e2d0*/  F2FP.F16.E5M2.UNPACK_B R7, R7 ;  /* 0x00000007ff07723e */ /* 0x000fe200020004ff */
[----:B------:R-:W-:Y:S01]  /*7e2e0*/  IMAD.MOV.U32 R15, RZ, RZ, R0 ;  /* 0x000000ffff0f7224 */ /* 0x000fe200078e0000 */
[----:B---3--:R-:W-:Y:S04]  /*7e2f0*/  STL.64 [R1+0x5b48], R26 ;  /* 0x005b481a01007387 */ /* 0x008fe80000100a00 */
[----:B--2---:R0:W-:Y:S04]  /*7e300*/  STL.64 [R1+0x5b40], R24 ;  /* 0x005b401801007387 */ /* 0x0041e80000100a00 */
[----:B0-----:R-:W2:Y:S04]  /*7e310*/  LDL.LU R24, [R1+0x1e0] ;  /* 0x0001e00001187983 */ /* 0x001ea80000300800 */
[----:B------:R-:W2:Y:S04]  /*7e320*/  LDL.LU R25, [R1+0x1e4] ;  /* 0x0001e40001197983 */ /* 0x000ea80000300800 */
[----:B------:R-:W2:Y:S04]  /*7e330*/  LDL.LU R26, [R1+0x1e8] ;  /* 0x0001e800011a7983 */ /* 0x000ea80000300800 */
[----:B------:R-:W2:Y:S04]  /*7e340*/  LDL.LU R27, [R1+0x1ec] ;  /* 0x0001ec00011b7983 */ /* 0x000ea80000300800 */
[----:B------:R-:W-:Y:S04]  /*7e350*/  STL.64 [R1+0x5ad8], R22 ;  /* 0x005ad81601007387 */ /* 0x000fe80000100a00 */
[----:B------:R0:W-:Y:S04]  /*7e360*/  STL.64 [R1+0x5ad0], R20 ;  /* 0x005ad01401007387 */ /* 0x0001e80000100a00 */
[----:B0-----:R-:W3:Y:S04]  /*7e370*/  LDL.LU R20, [R1+0x190] ;  /* 0x0001900001147983 */ /* 0x001ee80000300800 */
[----:B------:R-:W3:Y:S04]  /*7e380*/  LDL.LU R21, [R1+0x194] ;  /* 0x0001940001157983 */ /* 0x000ee80000300800 */
[----:B------:R-:W3:Y:S04]  /*7e390*/  LDL.LU R22, [R1+0x198] ;  /* 0x0001980001167983 */ /* 0x000ee80000300800 */
[----:B------:R-:W3:Y:S04]  /*7e3a0*/  LDL.LU R23, [R1+0x19c] ;  /* 0x00019c0001177983 */ /* 0x000ee80000300800 */
[----:B------:R-:W2:Y:S04]  /*7e3b0*/  LDL.LU R16, [R1+0x160] ;  /* 0x0001600001107983 */ /* 0x000ea80000300800 */
[----:B------:R-:W2:Y:S04]  /*7e3c0*/  LDL.LU R17, [R1+0x164] ;  /* 0x0001640001117983 */ /* 0x000ea80000300800 */
[----:B------:R-:W3:Y:S04]  /*7e3d0*/  LDL.LU R18, [R1+0x168] ;  /* 0x0001680001127983 */ /* 0x000ee80000300800 */
[----:B------:R-:W3:Y:S01]  /*7e3e0*/  LDL.LU R19, [R1+0x16c] ;  /* 0x00016c0001137983 */ /* 0x000ee20000300800 */
[C---:B----4-:R-:W-:Y:S03]  /*7e3f0*/  HMMA.16816.F32 R8, R4.reuse, R14, R8 ;  /* 0x0000000e0408723c */ /* 0x050fe60000001808 */
[----:B---3--:R-:W-:Y:S04]  /*7e400*/  STL.64 [R1+0x5ab8], R18 ;  /* 0x005ab81201007387 */ /* 0x008fe80000100a00 */
[----:B--2---:R0:W-:Y:S04]  /*7e410*/  STL.64 [R1+0x5ab0], R16 ;  /* 0x005ab01001007387 */ /* 0x0041e80000100a00 */
[----:B0-----:R-:W2:Y:S04]  /*7e420*/  LDL.LU R16, [R1+0x170] ;  /* 0x0001700001107983 */ /* 0x001ea80000300800 */
[----:B------:R-:W2:Y:S04]  /*7e430*/  LDL.LU R17, [R1+0x174] ;  /* 0x0001740001117983 */ /* 0x000ea80000300800 */
[----:B------:R-:W2:Y:S04]  /*7e440*/  LDL.LU R18, [R1+0x178] ;  /* 0x0001780001127983 */ /* 0x000ea80000300800 */
[----:B------:R-:W2:Y:S04]  /*7e450*/  LDL.LU R19, [R1+0x17c] ;  /* 0x00017c0001137983 */ /* 0x000ea80000300800 */
[----:B------:R-:W3:Y:S04]  /*7e460*/  LDL.LU R12, [R1+0x19d0] ;  /* 0x0019d000010c7983 */ /* 0x000ee80000300800 */
[----:B------:R-:W4:Y:S04]  /*7e470*/  LDL.LU R13, [R1+0x19d8] ;  /* 0x0019d800010d7983 */ /* 0x000f280000300800 */
        /* <DEDUP_REMOVED lines=9> */
[----:B------:R-:W3:Y:S01]  /*7e510*/  LDL.LU.64 R24, [R1+0x5b40] ;  /* 0x005b400001187983 */ /* 0x000ee20000300a00 */
[----:B------:R-:W-:-:S02]  /*7e520*/  IMAD.MOV.U32 R14, RZ, RZ, R10 ;  /* 0x000000ffff0e7224 */ /* 0x000fc400078e000a */
[----:B------:R-:W-:Y:S02]  /*7e530*/  IMAD.MOV.U32 R0, RZ, RZ, R11 ;  /* 0x000000ffff007224 */ /* 0x000fe400078e000b */
[----:B---3--:R-:W-:Y:S01]  /*7e540*/  HMMA.16816.F32 R8, R4, R8, R24 ;  /* 0x000000080408723c */ /* 0x008fe20000001818 */
[----:B------:R-:W2:Y:S04]  /*7e550*/  LDL.LU.64 R26, [R1+0x5b38] ;  /* 0x005b3800011a7983 */ /* 0x000ea80000300a00 */
[----:B------:R-:W2:-:S15]  /*7e560*/  LDL.LU.64 R24, [R1+0x5b30] ;  /* 0x005b300001187983 */ /* 0x000e9e0000300a00 */
[----:B------:R-:W-:-:S03]  /*7e570*/  NOP ;  /* 0x0000000000007918 */ /* 0x000fc60000000000 */
        /* <DEDUP_REMOVED lines=9> */
[----:B0-----:R-:W3:Y:S04]  /*7e610*/  LDL.LU.64 R10, [R1+0x5b10] ;  /* 0x005b1000010a7983 */ /* 0x001ee80000300a00 */
[----:B------:R-:W3:Y:S01]  /*7e620*/  LDL.LU.64 R8, [R1+0x5b08] ;  /* 0x005b080001087983 */ /* 0x000ee20000300a00 */
[----:B------:R-:W-:Y:S01]  /*7e630*/  IMAD.MOV.U32 R15, RZ, RZ, R29 ;  /* 0x000000ffff0f7224 */ /* 0x000fe200078e001d */
[----:B---3--:R-:W-:-:S15]  /*7e640*/  HMMA.16816.F32 R8, R4, R28, R8 ;  /* 0x0000001c0408723c */ /* 0x008fde0000001808 */
[----:B------:R-:W-:-:S08]  /*7e650*/  NOP ;  /* 0x0000000000007918 */ /* 0x000fd00000000000 */
[----:B------:R0:W-:Y:S04]  /*7e660*/  STL.64 [R1+0x750], R8 ;  /* 0x0007500801007387 */ /* 0x0001e80000100a00 */
[----:B------:R1:W-:Y:S01]  /*7e670*/  STL.64 [R1+0x758], R10 ;  /* 0x0007580a01007387 */ /* 0x0003e20000100a00 */
[----:B0-----:R-:W-:-:S03]  /*7e680*/  IMAD.MOV.U32 R9, RZ, RZ, R28 ;  /* 0x000000ffff097224 */ /* 0x001fc600078e001c */
[----:B-1----:R-:W3:Y:S04]  /*7e690*/  LDL.LU.64 R10, [R1+0x5b00] ;  /* 0x005b0000010a7983 */ /* 0x002ee80000300a00 */
[----:B------:R-:W4:Y:S04]  /*7e6a0*/  LDL.LU R8, [R1+0x5af8] ;  /* 0x005af80001087983 */ /* 0x000f280000300800 */
[----:B------:R-:W2:Y:S02]  /*7e6b0*/  LDL.LU.64 R28, [R1+0x5af0] ;  /* 0x005af000011c7983 */ /* 0x000ea40000300a00 */
[C---:B--2---:R-:W-:Y:S02]  /*7e6c0*/  HMMA.16816.F32 R24, R4.reuse, R28, R24 ;  /* 0x0000001c0418723c */ /* 0x044fe40000001818 */
[----:B---3--:R-:W-:Y:S04]  /*7e6d0*/  STL.64 [R1+0x5a98], R10 ;  /* 0x005a980a01007387 */ /* 0x008fe80000100a00 */
[----:B----4-:R0:W-:Y:S04]  /*7e6e0*/  STL.64 [R1+0x5a90], R8 ;  /* 0x005a900801007387 */ /* 0x0101e80000100a00 */
        /* <DEDUP_REMOVED lines=8> */
[----:B------:R0:W-:Y:S04]  /*7e770*/  STL.64 [R1+0x5a18], R28 ;  /* 0x005a181c01007387 */ /* 0x0001e80000100a00 */
[----:B0-----:R-:W2:Y:S04]  /*7e780*/  LDL.LU R28, [R1+0x19d4] ;  /* 0x0019d400011c7983 */ /* 0x001ea80000300800 */
[----:B------:R-:W2:Y:S01]  /*7e790*/  LDL.LU R29, [R1+0x19dc] ;  /* 0x0019dc00011d7983 */ /* 0x000ea20000300800 */
        /* <DEDUP_REMOVED lines=14> */
[----:B0-----:R-:W2:Y:S04]  /*7e880*/  LDL.LU R24, [R1+0x130] ;  /* 0x0001300001187983 */ /* 0x001ea80000300800 */
[----:B------:R-:W2:Y:S04]  /*7e890*/  LDL.LU R25, [R1+0x134] ;  /* 0x0001340001197983 */ /* 0x000ea80000300800 */
[----:B------:R-:W2:Y:S04]  /*7e8a0*/  LDL.LU R26, [R1+0x138] ;  /* 0x00013800011a7983 */ /* 0x000ea80000300800 */
        /* <DEDUP_REMOVED lines=15> */
[----:B0-----:R-:W3:Y:S04]  /*7e9a0*/  LDL.LU R20, [R1+0x140] ;  /* 0x0001400001147983 */ /* 0x001ee80000300800 */
[----:B------:R-:W3:Y:S04]  /*7e9b0*/  LDL.LU R21, [R1+0x144] ;  /* 0x0001440001157983 */ /* 0x000ee80000300800 */
[----:B------:R-:W3:Y:S04]  /*7e9c0*/  LDL.LU R22, [R1+0x148] ;  /* 0x0001480001167983 */ /* 0x000ee80000300800 */
[----:B------:R-:W3:Y:S01]  /*7e9d0*/  LDL.LU R23, [R1+0x14c] ;  /* 0x00014c0001177983 */ /* 0x000ee20000300800 */
[C---:B--2---:R-:W-:Y:S06]  /*7e9e0*/  HMMA.16816.F32 R8, R4.reuse, R18, R8 ;  /* 0x000000120408723c */ /* 0x044fec0000001808 */
[----:B---3--:R-:W-:-:S15]  /*7e9f0*/  HMMA.16816.F32 R20, R4, R16, R20 ;  /* 0x000000100414723c */ /* 0x008fde0000001814 */
[----:B------:R-:W-:-:S02]  /*7ea00*/  NOP ;  /* 0x0000000000007918 */ /* 0x000fc40000000000 */
[----:B------:R-:W-:Y:S04]  /*7ea10*/  STL.64 [R1+0x5a0], R8 ;  /* 0x0005a00801007387 */ /* 0x000fe80000100a00 */
[----:B------:R0:W-:Y:S04]  /*7ea20*/  STL.64 [R1+0x5a8], R10 ;  /* 0x0005a80a01007387 */ /* 0x0001e80000100a00 */
[----:B0-----:R-:W2:Y:S04]  /*7ea30*/  LDL.LU.64 R10, [R1+0x5a98] ;  /* 0x005a9800010a7983 */ /* 0x001ea80000300a00 */
[----:B------:R-:W3:Y:S04]  /*7ea40*/  LDL.LU.64 R8, [R1+0x5a90] ;  /* 0x005a900001087983 */ /* 0x000ee80000300a00 */
        /* <DEDUP_REMOVED lines=8> */
[----:B------:R-:W4:Y:S04]  /*7ead0*/  LDL.LU R21, [R1+0x4b4] ;  /* 0x0004b40001157983 */ /* 0x000f280000300800 */
[----:B-1----:R-:W2:Y:S04]  /*7eae0*/  LDL.LU R22, [R1+0x4b8] ;  /* 0x0004b80001167983 */ /* 0x002ea80000300800 */
[----:B------:R-:W2:Y:S04]  /*7eaf0*/  LDL.LU R23, [R1+0x4bc] ;  /* 0x0004bc0001177983 */ /* 0x000ea80000300800 */
[----:B------:R-:W4:Y:S04]  /*7eb00*/  LDL.LU R24, [R1+0x480] ;  /* 0x0004800001187983 */ /* 0x000f280000300800 */
[----:B------:R-:W4:Y:S04]  /*7eb10*/  LDL.LU R25, [R1+0x484] ;  /* 0x0004840001197983 */ /* 0x000f280000300800 */
[----:B------:R-:W3:Y:S04]  /*7eb20*/  LDL.LU R26, [R1+0x488] ;  /* 0x00048800011a7983 */ /* 0x000ee80000300800 */
[----:B------:R-:W3:Y:S01]  /*7eb30*/  LDL.LU R27, [R1+0x48c] ;  /* 0x00048c00011b7983 */ /* 0x000ee20000300800 */
[----:B------:R-:W-:-:S02]  /*7eb40*/  IMAD R12, R12, 0x100, R28 ;  /* 0x000001000c0c7824 */ /* 0x000fc400078e021c */
[----:B------:R-:W-:Y:S01]  /*7eb50*/  IMAD R13, R13, 0x100, R29 ;  /* 0x000001000d0d7824 */ /* 0x000fe200078e021d */
[----:B---3--:R0:W-:Y:S02]  /*7eb60*/  STL.64 [R1+0x5a00], R26 ;  /* 0x005a001a01007387 */ /* 0x0081e40000100a00 */
[----:B0-----:R-:W-:Y:S02]  /*7eb70*/  IMAD.MOV.U32 R26, RZ, RZ, R9 ;  /* 0x000000ffff1a7224 */ /* 0x001fe400078e0009 */
[----:B------:R-:W3:Y:S04]  /*7eb80*/  LDL.LU R9, [R1+0x5a88] ;  /* 0x005a880001097983 */ /* 0x000ee80000300800 */
[----:B----4-:R-:W-:Y:S04]  /*7eb90*/  STL.64 [R1+0x59f8], R24 ;  /* 0x0059f81801007387 */ /* 0x010fe80000100a00 */
[----:B--2---:R-:W-:Y:S04]  /*7eba0*/  STL.64 [R1+0x59e0], R22 ;  /* 0x0059e01601007387 */ /* 0x004fe80000100a00 */
[----:B------:R0:W-:Y:S04]  /*7ebb0*/  STL.64 [R1+0x59d8], R20 ;  /* 0x0059d81401007387 */ /* 0x0001e80000100a00 */
[----:B0-----:R-:W2:Y:S04]  /*7ebc0*/  LDL.LU R20, [R1+0x4a0] ;  /* 0x0004a00001147983 */ /* 0x001ea80000300800 */
[----:B------:R-:W2:Y:S04]  /*7ebd0*/  LDL.LU R21, [R1+0x4a4] ;  /* 0x0004a40001157983 */ /* 0x000ea80000300800 */
[----:B------:R-:W4:Y:S04]  /*7ebe0*/  LDL.LU R22, [R1+0x4a8] ;  /* 0x0004a80001167983 */ /* 0x000f280000300800 */
[----:B------:R-:W4:Y:S04]  /*7ebf0*/  LDL.LU R23, [R1+0x4ac] ;  /* 0x0004ac0001177983 */ /* 0x000f280000300800 */
[----:B------:R-:W3:Y:S01]  /*7ec00*/  LDL.64 R28, [R1+0x10] ;  /* 0x00001000011c7983 */ /* 0x000ee20000100a00 */
[----:B------:R-:W-:-:S03]  /*7ec10*/  IMAD.MOV.U32 R27, RZ, RZ, R15 ;  /* 0x000000ffff1b7224 */ /* 0x000fc600078e000f */
[----:B---3--:R-:W-:Y:S04]  /*7ec20*/  STL.64 [R1+0x5a50], R28 ;  /* 0x005a501c01007387 */ /* 0x008fe80000100a00 */
[----:B------:R-:W3:Y:S04]  /*7ec30*/  LDL.64 R24, [R1+0x8] ;  /* 0x0000080001187983 */ /* 0x000ee80000100a00 */
[----:B------:R-:W-:Y:S04]  /*7ec40*/  STL.64 [R1+0x5a28], R26 ;  /* 0x005a281a01007387 */ /* 0x000fe80000100a00 */
[----:B---3--:R0:W-:Y:S04]  /*7ec50*/  STL.64 [R1+0x5a20], R24 ;  /* 0x005a201801007387 */ /* 0x0081e80000100a00 */
[----:B0-----:R-:W3:Y:S04]  /*7ec60*/  LDL.LU R24, [R1+0x450] ;  /* 0x0004500001187983 */ /* 0x001ee80000300800 */
[----:B------:R-:W3:Y:S04]  /*7ec70*/  LDL.LU R25, [R1+0x454] ;  /* 0x0004540001197983 */ /* 0x000ee80000300800 */
[----:B------:R-:W2:Y:S04]  /*7ec80*/  LDL.LU R26, [R1+0x458] ;  /* 0x00045800011a7983 */ /* 0x000ea80000300800 */
[----:B------:R-:W2:Y:S04]  /*7ec90*/  LDL.LU R27, [R1+0x45c] ;  /* 0x00045c00011b7983 */ /* 0x000ea80000300800 */
[----:B--2---:R0:W-:Y:S04]  /*7eca0*/  STL.64 [R1+0x5a38], R26 ;  /* 0x005a381a01007387 */ /* 0x0041e80000100a00 */
[----:B------:R-:W2:Y:S01]  /*7ecb0*/  LDL.LU R19, [R1+0x19e4] ;  /* 0x0019e40001137983 */ /* 0x000ea20000300800 */
[----:B0-----:R-:W-:-:S02]  /*7ecc0*/  IMAD.MOV.U32 R26, RZ, RZ, R14 ;  /* 0x000000ffff1a7224 */ /* 0x001fc400078e000e */
[----:B------:R-:W-:Y:S01]  /*7ecd0*/  IMAD.MOV.U32 R27, RZ, RZ, R0 ;  /* 0x000000ffff1b7224 */ /* 0x000fe200078e0000 */
[----:B------:R-:W2:Y:S04]  /*7ece0*/  LDL.LU R14, [R1+0x19e0] ;  /* 0x0019e000010e7983 */ /* 0x000ea80000300800 */
[----:B------:R-:W2:Y:S04]  /*7ecf0*/  LDL.LU R15, [R1+0x19ec] ;  /* 0x0019ec00010f7983 */ /* 0x000ea80000300800 */
[----:B------:R-:W2:Y:S04]  /*7ed00*/  LDL.LU R0, [R1+0x19e8] ;  /* 0x0019e80001007983 */ /* 0x000ea80000300800 */
[----:B------:R-:W2:Y:S04]  /*7ed10*/  LDL.64 R28, [R1+0x20] ;  /* 0x00002000011c7983 */ /* 0x000ea80000100a00 */
[----:B---3--:R0:W-:Y:S04]  /*7ed20*/  STL.64 [R1+0x5a30], R24 ;  /* 0x005a301801007387 */ /* 0x0081e80000100a00 */
[----:B0-----:R-:W3:Y:S04]  /*7ed30*/  LDL.64 R24, [R1+0x28] ;  /* 0x0000280001187983 */ /* 0x001ee80000100a00 */
[----:B------:R-:W-:Y:S04]  /*7ed40*/  STL.64 [R1+0x5a60], R26 ;  /* 0x005a601a01007387 */ /* 0x000fe80000100a00 */
[----:B---3--:R0:W-:Y:S04]  /*7ed50*/  STL.64 [R1+0x5a58], R24 ;  /* 0x005a581801007387 */ /* 0x0081e80000100a00 */
[----:B0-----:R-:W3:Y:S04]  /*7ed60*/  LDL.LU R24, [R1+0x120] ;  /* 0x0001200001187983 */ /* 0x001ee80000300800 */
[----:B------:R-:W3:Y:S04]  /*7ed70*/  LDL.LU R25, [R1+0x124] ;  /* 0x0001240001197983 */ /* 0x000ee80000300800 */
[----:B------:R-:W4:Y:S04]  /*7ed80*/  LDL.LU R26, [R1+0x128] ;  /* 0x00012800011a7983 */ /* 0x000f280000300800 */
[----:B------:R-:W4:Y:S04]  /*7ed90*/  LDL.LU R27, [R1+0x12c] ;  /* 0x00012c00011b7983 */ /* 0x000f280000300800 */
[----:B----4-:R-:W-:Y:S04]  /*7eda0*/  STL.64 [R1+0x5a70], R26 ;  /* 0x005a701a01007387 */ /* 0x010fe80000100a00 */
        /* <DEDUP_REMOVED lines=9> */
[----:B------:R-:W3:Y:S04]  /*7ee40*/  LDL.LU R26, [R1+0x3e8] ;  /* 0x0003e800011a7983 */ /* 0x000ee80000300800 */
[----:B------:R-:W3:Y:S04]  /*7ee50*/  LDL.LU R27, [R1+0x3ec] ;  /* 0x0003ec00011b7983 */ /* 0x000ee80000300800 */
[----:B------:R-:W-:Y:S04]  /*7ee60*/  STL.64 [R1+0x5a10], R22 ;  /* 0x005a101601007387 */ /* 0x000fe80000100a00 */
[----:B------:R0:W-:Y:S04]  /*7ee70*/  STL.64 [R1+0x5a08], R20 ;  /* 0x005a081401007387 */ /* 0x0001e80000100a00 */
[----:B0-----:R-:W4:Y:S04]  /*7ee80*/  LDL.LU R20, [R1+0x470] ;  /* 0x0004700001147983 */ /* 0x001f280000300800 */
[----:B------:R-:W4:Y:S04]  /*7ee90*/  LDL.LU R21, [R1+0x474] ;  /* 0x0004740001157983 */ /* 0x000f280000300800 */
[----:B------:R-:W4:Y:S04]  /*7eea0*/  LDL.LU R22, [R1+0x478] ;  /* 0x0004780001167983 */ /* 0x000f280000300800 */
[----:B------:R-:W4:Y:S01]  /*7eeb0*/  LDL.LU R23, [R1+0x47c] ;  /* 0x00047c0001177983 */ /* 0x000f220000300800 */
[----:B--2---:R-:W-:Y:S01]  /*7eec0*/  IMAD R14, R14, 0x100, R19 ;  /* 0x000001000e0e7824 */ /* 0x004fe200078e0213 */
[C---:B---3--:R-:W-:Y:S02]  /*7eed0*/  HMMA.16816.F32 R24, R4.reuse, R8, R24 ;  /* 0x000000080418723c */ /* 0x048fe40000001818 */
[----:B----4-:R-:W-:Y:S04]  /*7eee0*/  STL.64 [R1+0x5a48], R22 ;  /* 0x005a481601007387 */ /* 0x010fe80000100a00 */
[----:B------:R0:W-:Y:S04]  /*7eef0*/  STL.64 [R1+0x5a40], R20 ;  /* 0x005a401401007387 */ /* 0x0001e80000100a00 */
[----:B0-----:R-:W2:Y:S04]  /*7ef00*/  LDL.LU R20, [R1+0x100] ;  /* 0x0001000001147983 */ /* 0x001ea80000300800 */
[----:B------:R-:W2:Y:S04]  /*7ef10*/  LDL.LU R21, [R1+0x104] ;  /* 0x0001040001157983 */ /* 0x000ea80000300800 */
[----:B------:R-:W2:Y:S04]  /*7ef20*/  LDL.LU R22, [R1+0x108] ;  /* 0x0001080001167983 */ /* 0x000ea80000300800 */
[----:B------:R-:W2:Y:S04]  /*7ef30*/  LDL.LU R23, [R1+0x10c] ;  /* 0x00010c0001177983 */ /* 0x000ea80000300800 */
[----:B------:R-:W-:Y:S04]  /*7ef40*/  STL [R1+0x5990], R3 ;  /* 0x0059900301007387 */ /* 0x000fe80000100800 */
[----:B------:R-:W3:Y:S04]  /*7ef50*/  LDL.LU R16, [R1+0x4c0] ;  /* 0x0004c00001107983 */ /* 0x000ee80000300800 */
[----:B------:R-:W3:Y:S04]  /*7ef60*/  LDL.LU R17, [R1+0x4c4] ;  /* 0x0004c40001117983 */ /* 0x000ee80000300800 */
[----:B------:R-:W3:Y:S04]  /*7ef70*/  LDL.LU R18, [R1+0x4c8] ;  /* 0x0004c80001127983 */ /* 0x000ee80000300800 */
[----:B------:R-:W3:Y:S04]  /*7ef80*/  LDL.LU R19, [R1+0x4cc] ;  /* 0x0004cc0001137983 */ /* 0x000ee80000300800 */
        /* <DEDUP_REMOVED lines=9> */
[----:B------:R-:W4:Y:S04]  /*7f020*/  LDL.LU.64 R24, [R1+0x5a68] ;  /* 0x005a680001187983 */ /* 0x000f280000300a00 */
[----:B------:R-:W-:Y:S04]  /*7f030*/  STL.64 [R1+0x5988], R10 ;  /* 0x0059880a01007387 */ /* 0x000fe80000100a00 */
[----:B------:R0:W-:Y:S01]  /*7f040*/  STL.64 [R1+0x5980], R8 ;  /* 0x0059800801007387 */ /* 0x0001e20000100a00 */
[----:B------:R-:W-:-:S02]  /*7f050*/  IMAD R15, R0, 0x100, R15 ;  /* 0x00000100000f7824 */ /* 0x000fc400078e020f */
[----:B------:R-:W-:Y:S02]  /*7f060*/  IMAD.MOV.U32 R3, RZ, RZ, R28 ;  /* 0x000000ffff037224 */ /* 0x000fe400078e001c */
[----:B------:R-:W-:Y:S01]  /*7f070*/  IMAD.MOV.U32 R0, RZ, RZ, R29 ;  /* 0x000000ffff007224 */ /* 0x000fe200078e001d */
[----:B0-----:R-:W3:Y:S04]  /*7f080*/  LDL.LU R8, [R1+0x460] ;  /* 0x0004600001087983 */ /* 0x001ee80000300800 */
[----:B------:R-:W3:Y:S04]  /*7f090*/  LDL.LU R9, [R1+0x464] ;  /* 0x0004640001097983 */ /* 0x000ee80000300800 */
[----:B------:R-:W3:Y:S04]  /*7f0a0*/  LDL.LU R10, [R1+0x468] ;  /* 0x00046800010a7983 */ /* 0x000ee80000300800 */
[----:B------:R-:W3:Y:S01]  /*7f0b0*/  LDL.LU R11, [R1+0x46c] ;  /* 0x00046c00010b7983 */ /* 0x000ee20000300800 */
[----:B----4-:R-:W-:Y:S03]  /*7f0c0*/  HMMA.16816.F32 R4, R4, R28, R24 ;  /* 0x0000001c0404723c */ /* 0x010fe60000001818 */
[----:B------:R-:W2:Y:S04]  /*7f0d0*/  LDL.LU.64 R26, [R1+0x5a60] ;  /* 0x005a6000011a7983 */ /* 0x000ea80000300a00 */
[----:B------:R-:W4:-:S15]  /*7f0e0*/  LDL.LU.64 R24, [R1+0x5a58] ;  /* 0x005a580001187983 */ /* 0x000f1e0000300a00 */
[----:B------:R-:W-:-:S01]  /*7f0f0*/  NOP ;  /* 0x0000000000007918 */ /* 0x000fc20000000000 */
[----:B------:R0:W-:Y:S04]  /*7f100*/  STL.64 [R1+0x490], R4 ;  /* 0x0004900401007387 */ /* 0x0001e80000100a00 */
[----:B------:R1:W-:Y:S04]  /*7f110*/  STL.64 [R1+0x498], R6 ;  /* 0x0004980601007387 */ /* 0x0003e80000100a00 */
[----:B------:R-:W3:Y:S04]  /*7f120*/  LDL.LU.64 R28, [R1+0x5a50] ;  /* 0x005a5000011c7983 */ /* 0x000ee80000300a00 */
[----:B0-----:R-:W4:Y:S04]  /*7f130*/  LDL.LU R4, [R1+0x110] ;  /* 0x0001100001047983 */ /* 0x001f280000300800 */
[----:B------:R-:W4:Y:S04]  /*7f140*/  LDL.LU R5, [R1+0x114] ;  /* 0x0001140001057983 */ /* 0x000f280000300800 */
[----:B-1----:R-:W4:Y:S04]  /*7f150*/  LDL.LU R6, [R1+0x118] ;  /* 0x0001180001067983 */ /* 0x002f280000300800 */
[----:B------:R-:W4:Y:S01]  /*7f160*/  LDL.LU R7, [R1+0x11c] ;  /* 0x00011c0001077983 */ /* 0x000f220000300800 */
[----:B------:R-:W-:-:S02]  /*7f170*/  F2FP.F16.E5M2.UNPACK_B R12, R12 ;  /* 0x0000000cff0c723e */ /* 0x000fc400020004ff */
[----:B------:R-:W-:Y:S02]  /*7f180*/  F2FP.F16.E5M2.UNPACK_B R13, R13 ;  /* 0x0000000dff0d723e */ /* 0x000fe400020004ff */
[----:B------:R-:W-:Y:S02]  /*7f190*/  F2FP.F16.E5M2.UNPACK_B R14, R14 ;  /* 0x0000000eff0e723e */ /* 0x000fe400020004ff */
[----:B------:R-:W-:-:S07]  /*7f1a0*/  F2FP.F16.E5M2.UNPACK_B R15, R15 ;  /* 0x0000000fff0f723e */ /* 0x000fce00020004ff */
[----:B----4-:R-:W-:-:S15]  /*7f1b0*/  HMMA.16816.F32 R4, R12, R24, R4 ;  /* 0x000000180c04723c */ /* 0x010fde0000001804 */
[----:B------:R-:W-:-:S08]  /*7f1c0*/  NOP ;  /* 0x0000000000007918 */ /* 0x000fd00000000000 */
[----:B------:R0:W-:Y:S02]  /*7f1d0*/  STL.64 [R1+0x440], R4 ;  /* 0x0004400401007387 */ /* 0x0001e40000100a00 */
[----:B0-----:R-:W-:Y:S02]  /*7f1e0*/  IMAD.MOV.U32 R5, RZ, RZ, R24 ;  /* 0x000000ffff057224 */ /* 0x001fe400078e0018 */
[----:B------:R-:W-:Y:S02]  /*7f1f0*/  IMAD.MOV.U32 R4, RZ, RZ, R25 ;  /* 0x000000ffff047224 */ /* 0x000fe400078e0019 */
[----:B--2---:R-:W-:Y:S01]  /*7f200*/  HMMA.16816.F32 R24, R12, R26, R20 ;  /* 0x0000001a0c18723c */ /* 0x004fe20000001814 */
[----:B------:R-:W-:Y:S04]  /*7f210*/  STL.64 [R1+0x448], R6 ;  /* 0x0004480601007387 */ /* 0x000fe80000100a00 */
[----:B------:R-:W2:Y:S04]  /*7f220*/  LDL.LU.64 R22, [R1+0x5a48] ;  /* 0x005a480001167983 */ /* 0x000ea80000300a00 */
[----:B------:R-:W2:-:S14]  /*7f230*/  LDL.LU.64 R20, [R1+0x5a40] ;  /* 0x005a400001147983 */ /* 0x000e9c0000300a00 */
        /* <DEDUP_REMOVED lines=9> */
[----:B------:R-:W3:Y:S01]  /*7f2d0*/  LDL.LU.64 R24, [R1+0x5a20] ;  /* 0x005a200001187983 */ /* 0x000ee20000300a00 */
[----:B------:R-:W-:-:S02]  /*7f2e0*/  IMAD.MOV.U32 R7, RZ, RZ, R28 ;  /* 0x000000ffff077224 */ /* 0x000fc400078e001c */
[----:B------:R-:W-:Y:S02]  /*7f2f0*/  IMAD.MOV.U32 R6, RZ, RZ, R29 ;  /* 0x000000ffff067224 */ /* 0x000fe400078e001d */
[----:B------:R-:W4:Y:S01]  /*7f300*/  LDL.LU.64 R28, [R1+0x5a18] ;  /* 0x005a1800011c7983 */ /* 0x000f220000300a00 */
[----:B---3--:R-:W-:-:S15]  /*7f310*/  HMMA.16816.F32 R8, R12, R24, R8 ;  /* 0x000000180c08723c */ /* 0x008fde0000001808 */
        /* <DEDUP_REMOVED lines=44> */
[----:B------:R0:W-:Y:S04]  /*7f5e0*/  STL.64 [R1+0x58c8], R20 ;  /* 0x0058c81401007387 */ /* 0x0001e80000100a00 */
[----:B------:R-:W-:Y:S04]  /*7f5f0*/  STL.64 [R1+0x330], R24 ;  /* 0x0003301801007387 */ /* 0x000fe80000100a00 */
[----:B------:R1:W-:Y:S04]  /*7f600*/  STL.64 [R1+0x338], R26 ;  /* 0x0003381a01007387 */ /* 0x0003e80000100a00 */
[----:B0-----:R-:W4:Y:S04]  /*7f610*/  LDL.LU R20, [R1+0x5e0] ;  /* 0x0005e00001147983 */ /* 0x001f280000300800 */
[----:B------:R-:W4:Y:S04]  /*7f620*/  LDL.LU R21, [R1+0x5e4] ;  /* 0x0005e40001157983 */ /* 0x000f280000300800 */
[----:B------:R-:W2:Y:S04]  /*7f630*/  LDL.LU R22, [R1+0x5e8] ;  /* 0x0005e80001167983 */ /* 0x000ea80000300800 */
[----:B------:R-:W2:Y:S01]  /*7f640*/  LDL.LU R23, [R1+0x5ec] ;  /* 0x0005ec0001177983 */ /* 0x000ea20000300800 */
[----:B-1----:R-:W-:-:S02]  /*7f650*/  IMAD.MOV.U32 R26, RZ, RZ, R9 ;  /* 0x000000ffff1a7224 */ /* 0x002fc400078e0009 */
[----:B------:R-:W-:Y:S01]  /*7f660*/  IMAD.MOV.U32 R27, RZ, RZ, R8 ;  /* 0x000000ffff1b7224 */ /* 0x000fe200078e0008 */
[----:B--2---:R-:W-:Y:S04]  /*7f670*/  STL.64 [R1+0x5900], R22 ;  /* 0x0059001601007387 */ /* 0x004fe80000100a00 */
[----:B----4-:R0:W-:Y:S04]  /*7f680*/  STL.64 [R1+0x58f8], R20 ;  /* 0x0058f81401007387 */ /* 0x0101e80000100a00 */
[----:B------:R1:W-:Y:S04]  /*7f690*/  STL.64 [R1+0x5908], R26 ;  /* 0x0059081a01007387 */ /* 0x0003e80000100a00 */
[----:B0-----:R-:W2:Y:S04]  /*7f6a0*/  LDL.LU R20, [R1+0x5c0] ;  /* 0x0005c00001147983 */ /* 0x001ea80000300800 */
[----:B------:R-:W2:Y:S04]  /*7f6b0*/  LDL.LU R21, [R1+0x5c4] ;  /* 0x0005c40001157983 */ /* 0x000ea80000300800 */
[----:B------:R-:W4:Y:S04]  /*7f6c0*/  LDL.LU R22, [R1+0x5c8] ;  /* 0x0005c80001167983 */ /* 0x000f280000300800 */
[----:B------:R-:W4:Y:S04]  /*7f6d0*/  LDL.LU R23, [R1+0x5cc] ;  /* 0x0005cc0001177983 */ /* 0x000f280000300800 */
[----:B-1----:R-:W3:Y:S01]  /*7f6e0*/  LDL.64 R26, [R1+0x18] ;  /* 0x00001800011a7983 */ /* 0x002ee20000100a00 */
[----:B------:R-:W-:-:S02]  /*7f6f0*/  IMAD.MOV.U32 R24, RZ, RZ, R7 ;  /* 0x000000ffff187224 */ /* 0x000fc400078e0007 */
[----:B------:R-:W-:Y:S01]  /*7f700*/  IMAD.MOV.U32 R25, RZ, RZ, R6 ;  /* 0x000000ffff197224 */ /* 0x000fe200078e0006 */
[----:B---3--:R-:W-:Y:S04]  /*7f710*/  STL.64 [R1+0x5938], R26 ;  /* 0x0059381a01007387 */ /* 0x008fe80000100a00 */
[----:B------:R-:W-:Y:S04]  /*7f720*/  STL.64 [R1+0x5930], R24 ;  /* 0x0059301801007387 */ /* 0x000fe80000100a00 */
[----:B----4-:R-:W-:Y:S04]  /*7f730*/  STL.64 [R1+0x5918], R22 ;  /* 0x0059181601007387 */ /* 0x010fe80000100a00 */
[----:B--2---:R0:W-:Y:S04]  /*7f740*/  STL.64 [R1+0x5910], R20 ;  /* 0x0059101401007387 */ /* 0x0041e80000100a00 */
[----:B0-----:R-:W2:Y:S04]  /*7f750*/  LDL.LU R20, [R1+0x5b0] ;  /* 0x0005b00001147983 */ /* 0x001ea80000300800 */
[----:B------:R-:W2:Y:S04]  /*7f760*/  LDL.LU R21, [R1+0x5b4] ;  /* 0x0005b40001157983 */ /* 0x000ea80000300800 */
[----:B------:R-:W3:Y:S04]  /*7f770*/  LDL.LU R22, [R1+0x5b8] ;  /* 0x0005b80001167983 */ /* 0x000ee80000300800 */
[----:B------:R-:W3:Y:S01]  /*7f780*/  LDL.LU R23, [R1+0x5bc] ;  /* 0x0005bc0001177983 */ /* 0x000ee20000300800 */
[----:B------:R-:W-:-:S02]  /*7f790*/  IMAD.MOV.U32 R26, RZ, RZ, R5 ;  /* 0x000000ffff1a7224 */ /* 0x000fc400078e0005 */
[----:B------:R-:W-:Y:S02]  /*7f7a0*/  IMAD.MOV.U32 R27, RZ, RZ, R4 ;  /* 0x000000ffff1b7224 */ /* 0x000fe400078e0004 */
[----:B------:R-:W-:Y:S02]  /*7f7b0*/  IMAD.MOV.U32 R24, RZ, RZ, R3 ;  /* 0x000000ffff187224 */ /* 0x000fe400078e0003 */
[----:B------:R-:W-:Y:S01]  /*7f7c0*/  IMAD.MOV.U32 R25, RZ, RZ, R0 ;  /* 0x000000ffff197224 */ /* 0x000fe200078e0000 */
[----:B------:R-:W-:Y:S04]  /*7f7d0*/  STL.64 [R1+0x5968], R26 ;  /* 0x0059681a01007387 */ /* 0x000fe80000100a00 */
[----:B------:R-:W-:Y:S04]  /*7f7e0*/  STL.64 [R1+0x5960], R24 ;  /* 0x0059601801007387 */ /* 0x000fe80000100a00 */
[----:B---3--:R-:W-:Y:S04]  /*7f7f0*/  STL.64 [R1+0x5928], R22 ;  /* 0x0059281601007387 */ /* 0x008fe80000100a00 */
[----:B--2---:R0:W-:Y:S04]  /*7f800*/  STL.64 [R1+0x5920], R20 ;  /* 0x0059201401007387 */ /* 0x0041e80000100a00 */
[----:B0-----:R-:W2:Y:S04]  /*7f810*/  LDL.LU R20, [R1+0x590] ;  /* 0x0005900001147983 */ /* 0x001ea80000300800 */
[----:B------:R-:W2:Y:S04]  /*7f820*/  LDL.LU R21, [R1+0x594] ;  /* 0x0005940001157983 */ /* 0x000ea80000300800 */
[----:B------:R-:W3:Y:S04]  /*7f830*/  LDL.LU R22, [R1+0x598] ;  /* 0x0005980001167983 */ /* 0x000ee80000300800 */
[----:B------:R-:W3:Y:S04]  /*7f840*/  LDL.LU R23, [R1+0x59c] ;  /* 0x00059c0001177983 */ /* 0x000ee80000300800 */
[----:B------:R-:W4:Y:S04]  /*7f850*/  LDL.LU R8, [R1+0x530] ;  /* 0x0005300001087983 */ /* 0x000f280000300800 */
[----:B------:R-:W4:Y:S04]  /*7f860*/  LDL.LU R9, [R1+0x534] ;  /* 0x0005340001097983 */ /* 0x000f280000300800 */
[----:B------:R-:W2:Y:S04]  /*7f870*/  LDL.LU R10, [R1+0x538] ;  /* 0x00053800010a7983 */ /* 0x000ea80000300800 */
[----:B------:R-:W2:Y:S04]  /*7f880*/  LDL.LU R11, [R1+0x53c] ;  /* 0x00053c00010b7983 */ /* 0x000ea80000300800 */
[----:B--2---:R-:W-:Y:S04]  /*7f890*/  STL.64 [R1+0x59a0], R10 ;  /* 0x0059a00a01007387 */ /* 0x004fe80000100a00 */
[----:B----4-:R0:W-:Y:S04]  /*7f8a0*/  STL.64 [R1+0x5998], R8 ;  /* 0x0059980801007387 */ /* 0x0101e80000100a00 */
[----:B0-----:R-:W2:Y:S04]  /*7f8b0*/  LDL.LU R8, [R1+0x4f0] ;  /* 0x0004f00001087983 */ /* 0x001ea80000300800 */
[----:B------:R-:W2:Y:S04]  /*7f8c0*/  LDL.LU R9, [R1+0x4f4] ;  /* 0x0004f40001097983 */ /* 0x000ea80000300800 */
[----:B------:R-:W4:Y:S04]  /*7f8d0*/  LDL.LU R10, [R1+0x4f8] ;  /* 0x0004f800010a7983 */ /* 0x000f280000300800 */
[----:B------:R-:W4:Y:S04]  /*7f8e0*/  LDL.LU R11, [R1+0x4fc] ;  /* 0x0004fc00010b7983 */ /* 0x000f280000300800 */
[----:B----4-:R-:W-:Y:S04]  /*7f8f0*/  STL.64 [R1+0x59b0], R10 ;  /* 0x0059b00a01007387 */ /* 0x010fe80000100a00 */
        /* <DEDUP_REMOVED lines=9> */
[----:B------:R-:W4:Y:S04]  /*7f990*/  LDL.LU R7, [R1+0x1a0c] ;  /* 0x001a0c0001077983 */ /* 0x000f280000300800 */
[----:B------:R-:W4:Y:S04]  /*7f9a0*/  LDL.LU R0, [R1+0x1a08] ;  /* 0x001a080001007983 */ /* 0x000f280000300800 */
[----:B------:R-:W3:Y:S04]  /*7f9b0*/  LDL.LU R24, [R1+0x570] ;  /* 0x0005700001187983 */ /* 0x000ee80000300800 */
[----:B------:R-:W3:Y:S04]  /*7f9c0*/  LDL.LU R25, [R1+0x574] ;  /* 0x0005740001197983 */ /* 0x000ee80000300800 */
[----:B------:R-:W2:Y:S04]  /*7f9d0*/  LDL.LU R26, [R1+0x578] ;  /* 0x00057800011a7983 */ /* 0x000ea80000300800 */
[----:B------:R-:W2:Y:S04]  /*7f9e0*/  LDL.LU R27, [R1+0x57c] ;  /* 0x00057c00011b7983 */ /* 0x000ea80000300800 */
[----:B--2---:R-:W-:Y:S04]  /*7f9f0*/  STL.64 [R1+0x5978], R26 ;  /* 0x0059781a01007387 */ /* 0x004fe80000100a00 */
[----:B---3--:R0:W-:Y:S04]  /*7fa00*/  STL.64 [R1+0x5970], R24 ;  /* 0x0059701801007387 */ /* 0x0081e80000100a00 */
        /* <DEDUP_REMOVED lines=8> */
[----:B------:R-:W4:Y:S04]  /*7fa90*/  LDL.LU R22, [R1+0x588] ;  /* 0x0005880001167983 */ /* 0x000f280000300800 */
[----:B------:R-:W4:Y:S01]  /*7faa0*/  LDL.LU R23, [R1+0x58c] ;  /* 0x00058c0001177983 */ /* 0x000f220000300800 */
[C---:B------:R-:W-:Y:S03]  /*7fab0*/  HMMA.16816.F32 R8, R12.reuse, R18, R8 ;  /* 0x000000120c08723c */ /* 0x040fe60000001808 */
        /* <DEDUP_REMOVED lines=8> */
[----:B0-----:R-:W4:Y:S04]  /*7fb40*/  LDL.LU.64 R10, [R1+0x59b0] ;  /* 0x0059b000010a7983 */ /* 0x001f280000300a00 */
[----:B------:R-:W4:Y:S01]  /*7fb50*/  LDL.LU.64 R8, [R1+0x59a8] ;  /* 0x0059a80001087983 */ /* 0x000f220000300a00 */
[----:B------:R-:W-:Y:S01]  /*7fb60*/  IMAD R4, R4, 0x100, R3 ;  /* 0x0000010004047824 */ /* 0x000fe200078e0203 */
[----:B----4-:R-:W-:-:S15]  /*7fb70*/  HMMA.16816.F32 R8, R12, R16, R8 ;  /* 0x000000100c08723c */ /* 0x010fde0000001808 */
[----:B------:R-:W-:-:S08]  /*7fb80*/  NOP ;  /* 0x0000000000007918 */ /* 0x000fd00000000000 */
[----:B------:R-:W-:Y:S04]  /*7fb90*/  STL.64 [R1+0x310], R8 ;  /* 0x0003100801007387 */ /* 0x000fe80000100a00 */
[----:B------:R0:W-:Y:S04]  /*7fba0*/  STL.64 [R1+0x318], R10 ;  /* 0x0003180a01007387 */ /* 0x0001e80000100a00 */
[----:B0-----:R-:W4:Y:S04]  /*7fbb0*/  LDL.LU.64 R10, [R1+0x59a0] ;  /* 0x0059a000010a7983 */ /* 0x001f280000300a00 */
[----:B------:R-:W4:Y:S04]  /*7fbc0*/  LDL.LU.64 R8, [R1+0x5998] ;  /* 0x0059980001087983 */ /* 0x000f280000300a00 */
[----:B------:R0:W-:Y:S04]  /*7fbd0*/  STL.64 [R1+0x58b0], R18 ;  /* 0x0058b01201007387 */ /* 0x0001e80000100a00 */
[----:B0-----:R-:W3:Y:S04]  /*7fbe0*/  LDL.64 R18, [R1] ;  /* 0x0000000001127983 */ /* 0x001ee80000100a00 */
[----:B------:R0:W-:Y:S04]  /*7fbf0*/  STL.64 [R1+0x58a8], R16 ;  /* 0x0058a81001007387 */ /* 0x0001e80000100a00 */
[----:B0-----:R-:W3:Y:S04]  /*7fc00*/  LDL.LU R16, [R1+0x19fc] ;  /* 0x0019fc0001107983 */ /* 0x001ee80000300800 */
[----:B------:R-:W3:Y:S04]  /*7fc10*/  LDL.LU R17, [R1+0x1a04] ;  /* 0x001a040001117983 */ /* 0x000ee80000300800 */
[----:B------:R-:W4:Y:S02]  /*7fc20*/  LDL.LU R3, [R1+0x5990] ;  /* 0x0059900001037983 */ /* 0x000f240000300800 */
[----:B----4-:R-:W-:-:S15]  /*7fc30*/  HMMA.16816.F32 R8, R12, R2, R8 ;  /* 0x000000020c08723c */ /* 0x010fde0000001808 */
[----:B------:R-:W-:-:S08]  /*7fc40*/  NOP ;  /* 0x0000000000007918 */ /* 0x000fd00000000000 */
[----:B------:R-:W-:Y:S04]  /*7fc50*/  STL.64 [R1+0x300], R8 ;  /* 0x0003000801007387 */ /* 0x000fe80000100a00 */
[----:B------:R0:W-:Y:S04]  /*7fc60*/  STL.64 [R1+0x308], R10 ;  /* 0x0003080a01007387 */ /* 0x0001e80000100a00 */
[----:B0-----:R-:W4:Y:S04]  /*7fc70*/  LDL.LU.64 R10, [R1+0x5988] ;  /* 0x00598800010a7983 */ /* 0x001f280000300a00 */
[----:B------:R-:W2:Y:S04]  /*7fc80*/  LDL.LU.64 R8, [R1+0x5980] ;  /* 0x0059800001087983 */ /* 0x000ea80000300a00 */
[----:B------:R-:W-:Y:S04]  /*7fc90*/  STL [R1+0x5884], R2 ;  /* 0x0058840201007387 */ /* 0x000fe80000100800 */
[----:B------:R-:W-:Y:S01]  /*7fca0*/  STL [R1+0x5880], R3 ;  /* 0x0058800301007387 */ /* 0x000fe20000100800 */
[----:B--2---:R-:W-:-:S15]  /*7fcb0*/  HMMA.16816.F32 R24, R12, R8, R24 ;  /* 0x000000080c18723c */ /* 0x004fde0000001818 */
[----:B------:R-:W-:-:S08]  /*7fcc0*/  NOP ;  /* 0x0000000000007918 */ /* 0x000fd00000000000 */
[----:B------:R-:W-:Y:S04]  /*7fcd0*/  STL.64 [R1+0x430], R24 ;  /* 0x0004301801007387 */ /* 0x000fe80000100a00 */
[----:B------:R0:W-:Y:S04]  /*7fce0*/  STL.64 [R1+0x438], R26 ;  /* 0x0004381a01007387 */ /* 0x0001e80000100a00 */
[----:B0-----:R-:W4:Y:S04]  /*7fcf0*/  LDL.LU.64 R26, [R1+0x5978] ;  /* 0x00597800011a7983 */ /* 0x001f280000300a00 */
[----:B------:R-:W4:Y:S04]  /*7fd00*/  LDL.LU.64 R24, [R1+0x5970] ;  /* 0x0059700001187983 */ /* 0x000f280000300a00 */
[----:B------:R-:W-:Y:S04]  /*7fd10*/  STL [R1+0x5868], R8 ;  /* 0x0058680801007387 */ /* 0x000fe80000100800 */
[----:B------:R-:W-:Y:S01]  /*7fd20*/  STL [R1+0x5864], R9 ;  /* 0x0058640901007387 */ /* 0x000fe20000100800 */
[----:B----4-:R-:W-:-:S15]  /*7fd30*/  HMMA.16816.F32 R24, R12, R10, R24 ;  /* 0x0000000a0c18723c */ /* 0x010fde0000001818 */
[----:B------:R-:W-:-:S08]  /*7fd40*/  NOP ;  /* 0x0000000000007918 */ /* 0x000fd00000000000 */
[----:B------:R-:W-:Y:S04]  /*7fd50*/  STL.64 [R1+0x420], R24 ;  /* 0x0004201801007387 */ /* 0x000fe80000100a00 */
[----:B------:R0:W-:Y:S04]  /*7fd60*/  STL.64 [R1+0x428], R26 ;  /* 0x0004281a01007387 */ /* 0x0001e80000100a00 */
[----:B0-----:R-:W2:Y:S04]  /*7fd70*/  LDL.LU.64 R26, [R1+0x5968] ;  /* 0x00596800011a7983 */ /* 0x001ea80000300a00 */
[----:B------:R-:W4:Y:S01]  /*7fd80*/  LDL.LU.64 R24, [R1+0x5960] ;  /* 0x0059600001187983 */ /* 0x000f220000300a00 */
[----:B---3--:R-:W-:-:S02]  /*7fd90*/  IMAD R5, R5, 0x100, R16 ;  /* 0x0000010005057824 */ /* 0x008fc400078e0210 */
[----:B------:R-:W-:Y:S02]  /*7fda0*/  IMAD R6, R6, 0x100, R17 ;  /* 0x0000010006067824 */ /* 0x000fe400078e0211 */
[----:B------:R-:W-:Y:S01]  /*7fdb0*/  IMAD R7, R0, 0x100, R7 ;  /* 0x0000010000077824 */ /* 0x000fe200078e0207 */
[----:B------:R-:W-:Y:S01]  /*7fdc0*/  F2FP.F16.E5M2.UNPACK_B R4, R4 ;  /* 0x00000004ff04723e */ /* 0x000fe200020004ff */
[----:B----4-:R-:W-:Y:S01]  /*7fdd0*/  HMMA.16816.F32 R12, R12, R24, R20 ;  /* 0x000000180c0c723c */ /* 0x010fe20000001814 */
[----:B------:R-:W2:Y:S04]  /*7fde0*/  LDL.LU.64 R22, [R1+0x5958] ;  /* 0x0059580001167983 */ /* 0x000ea80000300a00 */
[----:B------:R-:W2:Y:S01]  /*7fdf0*/  LDL.LU.64 R20, [R1+0x5950] ;  /* 0x0059500001147983 */ /* 0x000ea20000300a00 */
[----:B------:R-:W-:-:S02]  /*7fe00*/  F2FP.F16.E5M2.UNPACK_B R5, R5 ;  /* 0x00000005ff05723e */ /* 0x000fc400020004ff */
[----:B------:R-:W-:Y:S02]  /*7fe10*/  F2FP.F16.E5M2.UNPACK_B R6, R6 ;  /* 0x00000006ff06723e */ /* 0x000fe400020004ff */
[----:B------:R-:W-:-:S13]  /*7fe20*/  F2FP.F16.E5M2.UNPACK_B R7, R7 ;  /* 0x00000007ff07723e */ /* 0x000fda00020004ff */
[----:B------:R0:W-:Y:S04]  /*7fe30*/  STL.64 [R1+0x2f0], R12 ;  /* 0x0002f00c01007387 */ /* 0x0001e80000100a00 */
[----:B------:R1:W-:Y:S04]  /*7fe40*/  STL.64 [R1+0x2f8], R14 ;  /* 0x0002f80e01007387 */ /* 0x0003e80000100a00 */
[----:B0-----:R-:W3:Y:S04]  /*7fe50*/  LDL.LU R12, [R1+0x5d0] ;  /* 0x0005d000010c7983 */ /* 0x001ee80000300800 */
[----:B------:R-:W3:Y:S04]  /*7fe60*/  LDL.LU R13, [R1+0x5d4] ;  /* 0x0005d400010d7983 */ /* 0x000ee80000300800 */
[----:B-1----:R-:W3:Y:S04]  /*7fe70*/  LDL.LU R14, [R1+0x5d8] ;  /* 0x0005d800010e7983 */ /* 0x002ee80000300800 */
[----:B------:R-:W3:Y:S01]  /*7fe80*/  LDL.LU R15, [R1+0x5dc] ;  /* 0x0005dc00010f7983 */ /* 0x000ee20000300800 */
[----:B--2---:R-:W-:Y:S03]  /*7fe90*/  HMMA.16816.F32 R24, R4, R26, R20 ;  /* 0x0000001a0418723c */ /* 0x004fe60000001814 */
[----:B------:R-:W2:Y:S04]  /*7fea0*/  LDL.LU.64 R22, [R1+0x5948] ;  /* 0x0059480001167983 */ /* 0x000ea80000300a00 */
[----:B------:R-:W2:-:S15]  /*7feb0*/  LDL.LU.64 R20, [R1+0x5940] ;  /* 0x0059400001147983 */ /* 0x000e9e0000300a00 */
[----:B------:R-:W-:-:S01]  /*7fec0*/  NOP ;  /* 0x0000000000007918 */ /* 0x000fc20000000000 */
[----:B------:R-:W-:Y:S04]  /*7fed0*/  STL.64 [R1+0x2e0], R24 ;  /* 0x0002e01801007387 */ /* 0x000fe80000100a00 */
[----:B------:R0:W-:Y:S04]  /*7fee0*/  STL.64 [R1+0x2e8], R26 ;  /* 0x0002e81a01007387 */ /* 0x0001e80000100a00 */
[----:B0-----:R-:W2:Y:S04]  /*7fef0*/  LDL.LU.64 R26, [R1+0x5938] ;  /* 0x00593800011a7983 */ /* 0x001ea80000300a00 */
[----:B------:R-:W4:Y:S01]  /*7ff00*/  LDL.LU.64 R24, [R1+0x5930] ;  /* 0x0059300001187983 */ /* 0x000f220000300a00 */
[----:B--2---:R-:W-:-:S15]  /*7ff10*/  HMMA.16816.F32 R20, R4, R26, R20 ;  /* 0x0000001a0414723c */ /* 0x004fde0000001814 */
[----:B------:R-:W-:-:S08]  /*7ff20*/  NOP ;  /* 0x0000000000007918 */ /* 0x000fd00000000000 */
[----:B------:R-:W-:Y:S04]  /*7ff30*/  STL.64 [R1+0x2d0], R20 ;  /* 0x0002d01401007387 */ /* 0x000fe80000100a00 */
[----:B------:R0:W-:Y:S04]  /*7ff40*/  STL.64 [R1+0x2d8], R22 ;  /* 0x0002d81601007387 */ /* 0x0001e80000100a00 */
[----:B0-----:R-:W4:Y:S04]  /*7ff50*/  LDL.LU.64 R22, [R1+0x5928] ;  /* 0x0059280001167983 */ /* 0x001f280000300a00 */
[----:B------:R-:W4:Y:S01]  /*7ff60*/  LDL.LU.64 R20, [R1+0x5920] ;  /* 0x0059200001147983 */ /* 0x000f220000300a00 */
[----:B------:R-:W-:-:S05]  /*7ff70*/  IMAD.MOV.U32 R0, RZ, RZ, R27 ;  /* 0x000000ffff007224 */ /* 0x000fca00078e001b */
[----:B------:R-:W-:Y:S01]  /*7ff80*/  STL [R1+0x5860], R0 ;  /* 0x0058600001007387 */ /* 0x000fe20000100800 */
[----:B----4-:R-:W-:Y:S03]  /*7ff90*/  HMMA.16816.F32 R24, R4, R24, R20 ;  /* 0x000000180418723c */ /* 0x010fe60000001814 */
[----:B------:R-:W2:Y:S04]  /*7ffa0*/  LDL.LU.64 R22, [R1+0x5918] ;  /* 0x0059180001167983 */ /* 0x000ea80000300a00 */
[----:B------:R-:W2:-:S15]  /*7ffb0*/  LDL.LU.64 R20, [R1+0x5910] ;  /* 0x0059100001147983 */ /* 0x000e9e0000300a00 */
[----:B------:R-:W-:-:S01]  /*7ffc0*/  NOP ;  /* 0x0000000000007918 */ /* 0x000fc20000000000 */
        /* <DEDUP_REMOVED lines=8> */
[----:B------:R-:W-:Y:S04]  /*80050*/  STL.64 [R1+0x2b0], R24 ;  /* 0x0002b01801007387 */ /* 0x000fe80000100a00 */
[----:B------:R0:W-:Y:S04]  /*80060*/  STL.64 [R1+0x2b8], R26 ;  /* 0x0002b81a01007387 */ /* 0x0001e80000100a00 */
[----:B0-----:R-:W3:Y:S04]  /*80070*/  LDL.LU.64 R26, [R1+0x58f0] ;  /* 0x0058f000011a7983 */ /* 0x001ee80000300a00 */
[----:B------:R-:W4:Y:S04]  /*80080*/  LDL.LU.64 R24, [R1+0x58e8] ;  /* 0x0058e80001187983 */ /* 0x000f280000300a00 */
[----:B------:R-:W-:Y:S04]  /*80090*/  STL.64 [R1+0x2a0], R12 ;  /* 0x0002a00c01007387 */ /* 0x000fe80000100a00 */
[----:B------:R2:W-:Y:S04]  /*800a0*/  STL.64 [R1+0x2a8], R14 ;  /* 0x0002a80e01007387 */ /* 0x0005e80000100a00 */
[----:B------:R-:W3:Y:S01]  /*800b0*/  LDL.LU R16, [R1+0x640] ;  /* 0x0006400001107983 */ /* 0x000ee20000300800 */
[----:B------:R-:W-:Y:S01]  /*800c0*/  IMAD.MOV.U32 R0, RZ, RZ, R19 ;  /* 0x000000ffff007224 */ /* 0x000fe200078e0013 */
[----:B--2---:R-:W-:-:S15]  /*800d0*/  HMMA.16816.F32 R12, R4, R28, R20 ;  /* 0x0000001c040c723c */ /* 0x004fde0000001814 */
[----:B------:R-:W-:-:S08]  /*800e0*/  NOP ;  /* 0x0000000000007918 */ /* 0x000fd00000000000 */
[----:B------:R-:W-:Y:S04]  /*800f0*/  STL.64 [R1+0x290], R12 ;  /* 0x0002900c01007387 */ /* 0x000fe80000100a00 */
[----:B------:R-:W-:Y:S04]  /*80100*/  STL.64 [R1+0x298], R14 ;  /* 0x0002980e01007387 */ /* 0x000fe80000100a00 */
[----:B------:R-:W3:Y:S04]  /*80110*/  LDL.LU R17, [R1+0x644] ;  /* 0x0006440001117983 */ /* 0x000ee80000300800 */
[----:B------:R-:W2:Y:S04]  /*80120*/  LDL.LU R18, [R1+0x648] ;  /* 0x0006480001127983 */ /* 0x000ea80000300800 */
        /* <DEDUP_REMOVED lines=113> */
[----:B------:R-:W-:Y:S04]  /*80840*/  STL [R1+0x577c], R8 ;  /* 0x00577c0801007387 */ /* 0x000fe80000100800 */
[----:B------:R-:W-:-:S13]  /*80850*/  STL [R1+0x5778], R9 ;  /* 0x0057780901007387 */ /* 0x000fda0000100800 */
[----:B------:R-:W-:Y:S04]  /*80860*/  STL.64 [R1+0x410], R16 ;  /* 0x0004101001007387 */ /* 0x000fe80000100a00 */
[----:B------:R4:W-:Y:S02]  /*80870*/  STL.64 [R1+0x418], R18 ;  /* 0x0004181201007387 */ /* 0x0009e40000100a00 */
[C---:B----4-:R-:W-:Y:S06]  /*80880*/  HMMA.16816.F32 R16, R4.reuse, R10, R20 ;  /* 0x0000000a0410723c */ /* 0x050fec0000001814 */
[----:B------:R-:W-:Y:S01]  /*80890*/  HMMA.16816.F32 R4, R4, R28, R24 ;  /* 0x0000001c0404723c */ /* 0x000fe20000001818 */
[----:B------:R-:W-:Y:S04]  /*808a0*/  STL [R1+0x5784], R10 ;  /* 0x0057840a01007387 */ /* 0x000fe80000100800 */
[----:B------:R-:W-:-:S12]  /*808b0*/  STL [R1+0x5780], R11 ;  /* 0x0057800b01007387 */ /* 0x000fd80000100800 */
[----:B------:R0:W-:Y:S04]  /*808c0*/  STL.64 [R1+0x400], R16 ;  /* 0x0004001001007387 */ /* 0x0001e80000100a00 */
[----:B------:R1:W-:Y:S04]  /*808d0*/  STL.64 [R1+0x408], R18 ;  /* 0x0004081201007387 */ /* 0x0003e80000100a00 */
[----:B0-----:R-:W2:Y:S04]  /*808e0*/  LDL.LU R16, [R1+0x790] ;  /* 0x0007900001107983 */ /* 0x001ea80000300800 */
[----:B------:R-:W-:Y:S04]  /*808f0*/  STL.64 [R1+0x210], R4 ;  /* 0x0002100401007387 */ /* 0x000fe80000100a00 */
[----:B------:R-:W-:Y:S04]  /*80900*/  STL.64 [R1+0x218], R6 ;  /* 0x0002180601007387 */ /* 0x000fe80000100a00 */
        /* <DEDUP_REMOVED lines=14> */
[----:B------:R-:W3:Y:S04]  /*809f0*/  LDL.LU R19, [R1+0x74c] ;  /* 0x00074c0001137983 */ /* 0x000ee80000300800 */
[----:B---3--:R0:W-:Y:S04]  /*80a00*/  STL.64 [R1+0x5808], R18 ;  /* 0x0058081201007387 */ /* 0x0081e80000100a00 */
[----:B--2---:R1:W-:Y:S04]  /*80a10*/  STL.64 [R1+0x5800], R16 ;  /* 0x0058001001007387 */ /* 0x0043e80000100a00 */
[----:B------:R-:W2:Y:S04]  /*80a20*/  LDL.LU R24, [R1+0x730] ;  /* 0x0007300001187983 */ /* 0x000ea80000300800 */
[----:B------:R-:W2:Y:S04]  /*80a30*/  LDL.LU R25, [R1+0x734] ;  /* 0x0007340001197983 */ /* 0x000ea80000300800 */
[----:B------:R-:W3:Y:S04]  /*80a40*/  LDL.LU R26, [R1+0x738] ;  /* 0x00073800011a7983 */ /* 0x000ee80000300800 */
[----:B------:R-:W3:Y:S01]  /*80a50*/  LDL.LU R27, [R1+0x73c] ;  /* 0x00073c00011b7983 */ /* 0x000ee20000300800 */
[----:B0-----:R-:W-:-:S03]  /*80a60*/  IMAD.MOV.U32 R19, RZ, RZ, R0 ;  /* 0x000000ffff137224 */ /* 0x001fc600078e0000 */
[----:B---3--:R-:W-:Y:S04]  /*80a70*/  STL.64 [R1+0x5818], R26 ;  /* 0x0058181a01007387 */ /* 0x008fe80000100a00 */
[----:B--2---:R0:W-:Y:S04]  /*80a80*/  STL.64 [R1+0x5810], R24 ;  /* 0x0058101801007387 */ /* 0x0041e80000100a00 */
[----:B------:R-:W2:Y:S04]  /*80a90*/  LDL R18, [R1] ;  /* 0x0000000001127983 */ /* 0x000ea80000100800 */
[----:B------:R-:W3:Y:S04]  /*80aa0*/  LDL.LU R0, [R1+0x5860] ;  /* 0x0058600001007983 */ /* 0x000ee80000300800 */
[----:B-1----:R-:W4:Y:S04]  /*80ab0*/  LDL.64 R16, [R1+0x8] ;  /* 0x0000080001107983 */ /* 0x002f280000100a00 */
[----:B--2---:R-:W-:Y:S04]  /*80ac0*/  STL.64 [R1+0x5838], R18 ;  /* 0x0058381201007387 */ /* 0x004fe80000100a00 */
[----:B----4-:R1:W-:Y:S04]  /*80ad0*/  STL.64 [R1+0x5830], R16 ;  /* 0x0058301001007387 */ /* 0x0103e80000100a00 */
[----:B0-----:R-:W2:Y:S04]  /*80ae0*/  LDL.LU R24, [R1+0x720] ;  /* 0x0007200001187983 */ /* 0x001ea80000300800 */
[----:B------:R-:W2:Y:S04]  /*80af0*/  LDL.LU R25, [R1+0x724] ;  /* 0x0007240001197983 */ /* 0x000ea80000300800 */
[----:B------:R-:W4:Y:S04]  /*80b00*/  LDL.LU R26, [R1+0x728] ;  /* 0x00072800011a7983 */ /* 0x000f280000300800 */
[----:B------:R-:W4:Y:S04]  /*80b10*/  LDL.LU R27, [R1+0x72c] ;  /* 0x00072c00011b7983 */ /* 0x000f280000300800 */
[----:B-1----:R-:W2:Y:S04]  /*80b20*/  LDL.LU R16, [R1+0x700] ;  /* 0x0007000001107983 */ /* 0x002ea80000300800 */
[----:B------:R-:W2:Y:S04]  /*80b30*/  LDL.LU R17, [R1+0x704] ;  /* 0x0007040001117983 */ /* 0x000ea80000300800 */
[----:B------:R-:W4:Y:S04]  /*80b40*/  LDL.LU R18, [R1+0x708] ;  /* 0x0007080001127983 */ /* 0x000f280000300800 */
[----:B------:R-:W4:Y:S04]  /*80b50*/  LDL.LU R19, [R1+0x70c] ;  /* 0x00070c0001137983 */ /* 0x000f280000300800 */
[----:B------:R-:W2:Y:S01]  /*80b60*/  LDL R10, [R1+0x18] ;  /* 0x00001800010a7983 */ /* 0x000ea20000100800 */
[----:B---3--:R-:W-:-:S05]  /*80b70*/  IMAD.MOV.U32 R11, RZ, RZ, R0 ;  /* 0x000000ffff0b7224 */ /* 0x008fca00078e0000 */
[----:B--2---:R0:W-:Y:S04]  /*80b80*/  STL.64 [R1+0x5858], R10 ;  /* 0x0058580a01007387 */ /* 0x0041e80000100a00 */
[----:B------:R-:W2:Y:S04]  /*80b90*/  LDL.LU R8, [R1+0x6d0] ;  /* 0x0006d00001087983 */ /* 0x000ea80000300800 */
[----:B------:R-:W2:Y:S04]  /*80ba0*/  LDL.LU R9, [R1+0x6d4] ;  /* 0x0006d40001097983 */ /* 0x000ea80000300800 */
[----:B0-----:R-:W2:Y:S04]  /*80bb0*/  LDL.LU R10, [R1+0x6d8] ;  /* 0x0006d800010a7983 */ /* 0x001ea80000300800 */
[----:B------:R-:W2:Y:S04]  /*80bc0*/  LDL.LU R11, [R1+0x6dc] ;  /* 0x0006dc00010b7983 */ /* 0x000ea80000300800 */
[----:B------:R-:W2:Y:S04]  /*80bd0*/  LDL.64 R28, [R1+0x28] ;  /* 0x00002800011c7983 */ /* 0x000ea80000100a00 */
[----:B----4-:R-:W-:Y:S04]  /*80be0*/  STL.64 [R1+0x5848], R18 ;  /* 0x0058481201007387 */ /* 0x010fe80000100a00 */
[----:B------:R0:W-:Y:S04]  /*80bf0*/  STL.64 [R1+0x5840], R16 ;  /* 0x0058401001007387 */ /* 0x0001e80000100a00 */
        /* <DEDUP_REMOVED lines=14> */
[----:B------:R-:W2:Y:S04]  /*80ce0*/  LDL.LU R4, [R1+0x1a30] ;  /* 0x001a300001047983 */ /* 0x000ea80000300800 */
[----:B------:R-:W2:Y:S04]  /*80cf0*/  LDL.LU R5, [R1+0x1a38] ;  /* 0x001a380001057983 */ /* 0x000ea80000300800 */
[----:B------:R-:W3:Y:S04]  /*80d00*/  LDL.LU R6, [R1+0x1a40] ;  /* 0x001a400001067983 */ /* 0x000ee80000300800 */
[----:B------:R-:W3:Y:S01]  /*80d10*/  LDL.LU R7, [R1+0x1a48] ;  /* 0x001a480001077983 */ /* 0x000ee20000300800 */
[----:B------:R-:W-:-:S02]  /*80d20*/  F2FP.F16.E5M2.UNPACK_B R12, R12 ;  /* 0x0000000cff0c723e */ /* 0x000fc400020004ff */
[----:B------:R-:W-:Y:S02]  /*80d30*/  F2FP.F16.E5M2.UNPACK_B R13, R13 ;  /* 0x0000000dff0d723e */ /* 0x000fe400020004ff */
[----:B------:R-:W-:Y:S02]  /*80d40*/  F2FP.F16.E5M2.UNPACK_B R14, R14 ;  /* 0x0000000eff0e723e */ /* 0x000fe400020004ff */
[----:B------:R-:W-:Y:S01]  /*80d50*/  F2FP.F16.E5M2.UNPACK_B R15, R15 ;  /* 0x0000000fff0f723e */ /* 0x000fe200020004ff */
[----:B---3--:R-:W-:Y:S04]  /*80d60*/  STL.64 [R1+0x5798], R6 ;  /* 0x0057980601007387 */ /* 0x008fe80000100a00 */
[----:B--2---:R0:W-:Y:S04]  /*80d70*/  STL.64 [R1+0x5790], R4 ;  /* 0x0057900401007387 */ /* 0x0041e80000100a00 */
[----:B0-----:R-:W2:Y:S04]  /*80d80*/  LDL.LU R4, [R1+0x7b0] ;  /* 0x0007b00001047983 */ /* 0x001ea80000300800 */
[----:B------:R-:W2:Y:S04]  /*80d90*/  LDL.LU R5, [R1+0x7b4] ;  /* 0x0007b40001057983 */ /* 0x000ea80000300800 */
[----:B------:R-:W3:Y:S04]  /*80da0*/  LDL.LU R6, [R1+0x7b8] ;  /* 0x0007b80001067983 */ /* 0x000ee80000300800 */
[----:B------:R-:W3:Y:S01]  /*80db0*/  LDL.LU R7, [R1+0x7bc] ;  /* 0x0007bc0001077983 */ /* 0x000ee20000300800 */
[----:B------:R-:W-:Y:S03]  /*80dc0*/  HMMA.16816.F32 R8, R12, R28, R8 ;  /* 0x0000001c0c08723c */ /* 0x000fe60000001808 */
        /* <DEDUP_REMOVED lines=8> */
[----:B0-----:R-:W3:Y:S01]  /*80e50*/  LDL.LU.64 R10, [R1+0x5858] ;  /* 0x00585800010a7983 */ /* 0x001ee20000300a00 */
[----:B------:R-:W-:-:S02]  /*80e60*/  IMAD.MOV.U32 R9, RZ, RZ, R28 ;  /* 0x000000ffff097224 */ /* 0x000fc400078e001c */
[----:B------:R-:W-:Y:S02]  /*80e70*/  IMAD.MOV.U32 R0, RZ, RZ, R29 ;  /* 0x000000ffff007224 */ /* 0x000fe400078e001d */
[----:B------:R-:W2:Y:S04]  /*80e80*/  LDL.LU.64 R28, [R1+0x5850] ;  /* 0x00585000011c7983 */ /* 0x000ea80000300a00 */
[----:B------:R0:W-:Y:S04]  /*80e90*/  STL [R1+0x5788], R9 ;  /* 0x0057880901007387 */ /* 0x0001e80000100800 */
[----:B0-----:R-:W4:Y:S01]  /*80ea0*/  LDL.64 R8, [R1+0x10] ;  /* 0x0000100001087983 */ /* 0x001f220000100a00 */
        /* <DEDUP_REMOVED lines=11> */
[----:B------:R-:W4:Y:S02]  /*80f60*/  LDL.LU.64 R16, [R1+0x5830] ;  /* 0x0058300001107983 */ /* 0x000f240000300a00 */
[----:B----4-:R-:W-:-:S15]  /*80f70*/  HMMA.16816.F32 R24, R12, R16, R24 ;  /* 0x000000100c18723c */ /* 0x010fde0000001818 */
[----:B------:R-:W-:-:S08]  /*80f80*/  NOP ;  /* 0x0000000000007918 */ /* 0x000fd00000000000 */
[----:B------:R-:W-:Y:S04]  /*80f90*/  STL.64 [R1+0x1d0], R24 ;  /* 0x0001d01801007387 */ /* 0x000fe80000100a00 */
[----:B------:R0:W-:Y:S04]  /*80fa0*/  STL.64 [R1+0x1d8], R26 ;  /* 0x0001d81a01007387 */ /* 0x0001e80000100a00 */
[----:B0-----:R-:W3:Y:S04]  /*80fb0*/  LDL.LU.64 R26, [R1+0x5828] ;  /* 0x00582800011a7983 */ /* 0x001ee80000300a00 */
[----:B------:R-:W3:Y:S01]  /*80fc0*/  LDL.LU.64 R24, [R1+0x5820] ;  /* 0x0058200001187983 */ /* 0x000ee20000300a00 */
[----:B------:R-:W-:-:S02]  /*80fd0*/  IMAD.MOV.U32 R11, RZ, RZ, R8 ;  /* 0x000000ffff0b7224 */ /* 0x000fc400078e0008 */
[----:B------:R-:W-:Y:S02]  /*80fe0*/  IMAD.MOV.U32 R8, RZ, RZ, R9 ;  /* 0x000000ffff087224 */ /* 0x000fe400078e0009 */
[----:B------:R-:W-:Y:S02]  /*80ff0*/  IMAD.MOV.U32 R9, RZ, RZ, R16 ;  /* 0x000000ffff097224 */ /* 0x000fe400078e0010 */
[----:B------:R-:W-:Y:S02]  /*81000*/  IMAD.MOV.U32 R10, RZ, RZ, R17 ;  /* 0x000000ffff0a7224 */ /* 0x000fe400078e0011 */
[----:B---3--:R-:W-:Y:S01]  /*81010*/  HMMA.16816.F32 R16, R12, R18, R24 ;  /* 0x000000120c10723c */ /* 0x008fe20000001818 */
[----:B------:R-:W2:Y:S04]  /*81020*/  LDL.LU.64 R26, [R1+0x5818] ;  /* 0x00581800011a7983 */ /* 0x000ea80000300a00 */
[----:B------:R-:W2:-:S15]  /*81030*/  LDL.LU.64 R24, [R1+0x5810] ;  /* 0x0058100001187983 */ /* 0x000e9e0000300a00 */
[----:B------:R-:W-:-:S03]  /*81040*/  NOP ;  /* 0x0000000000007918 */ /* 0x000fc60000000000 */
        /* <DEDUP_REMOVED lines=8> */
[----:B0-----:R-:W3:Y:S04]  /*810d0*/  LDL.LU.64 R26, [R1+0x57f8] ;  /* 0x0057f800011a7983 */ /* 0x001ee80000300a00 */
[----:B------:R-:W2:Y:S01]  /*810e0*/  LDL.LU.64 R24, [R1+0x57f0] ;  /* 0x0057f00001187983 */ /* 0x000ea20000300a00 */
[C---:B---3--:R-:W-:Y:S06]  /*810f0*/  HMMA.16816.F32 R16, R12.reuse, R26, R16 ;  /* 0x0000001a0c10723c */ /* 0x048fec0000001810 */
[----:B--2---:R-:W-:-:S15]  /*81100*/  HMMA.16816.F32 R20, R12, R24, R20 ;  /* 0x000000180c14723c */ /* 0x004fde0000001814 */
[----:B------:R-:W-:-:S02]  /*81110*/  NOP ;  /* 0x0000000000007918 */ /* 0x000fc40000000000 */
        /* <DEDUP_REMOVED lines=45> */
[----:B------:R4:W-:Y:S02]  /*813f0*/  STL.64 [R1+0x5680], R16 ;  /* 0x0056801001007387 */ /* 0x0009e40000100a00 */
[----:B----4-:R-:W-:Y:S06]  /*81400*/  HMMA.16816.F32 R16, R12, R2, R20 ;  /* 0x000000020c10723c */ /* 0x010fec0000001814 */
[----:B------:R-:W-:Y:S04]  /*81410*/  STL [R1+0x567c], R2 ;  /* 0x00567c0201007387 */ /* 0x000fe80000100800 */
[----:B------:R-:W-:-:S13]  /*81420*/  STL [R1+0x5678], R3 ;  /* 0x0056780301007387 */ /* 0x000fda0000100800 */
[----:B------:R-:W-:Y:S04]  /*81430*/  STL.64 [R1+0x140], R16 ;  /* 0x0001401001007387 */ /* 0x000fe80000100a00 */
[----:B------:R-:W-:Y:S04]  /*81440*/  STL.64 [R1+0x148], R18 ;  /* 0x0001481201007387 */ /* 0x000fe80000100a00 */
[----:B------:R-:W4:Y:S04]  /*81450*/  LDL.LU R20, [R1+0x8a0] ;  /* 0x0008a00001147983 */ /* 0x000f280000300800 */
[----:B------:R-:W4:Y:S04]  /*81460*/  LDL.LU R21, [R1+0x8a4] ;  /* 0x0008a40001157983 */ /* 0x000f280000300800 */
[----:B------:R-:W4:Y:S04]  /*81470*/  LDL.LU R22, [R1+0x8a8] ;  /* 0x0008a80001167983 */ /* 0x000f280000300800 */
[----:B------:R-:W4:Y:S01]  /*81480*/  LDL.LU R23, [R1+0x8ac] ;  /* 0x0008ac0001177983 */ /* 0x000f220000300800 */
[----:B---3--:R-:W-:-:S02]  /*81490*/  IMAD R4, R4, 0x100, R24 ;  /* 0x0000010004047824 */ /* 0x008fc400078e0218 */
[----:B------:R-:W-:Y:S01]  /*814a0*/  IMAD R5, R5, 0x100, R25 ;  /* 0x0000010005057824 */ /* 0x000fe200078e0219 */
[----:B------:R-:W3:Y:S01]  /*814b0*/  LDL.LU R24, [R1+0x880] ;  /* 0x0008800001187983 */ /* 0x000ee20000300800 */
[----:B--2---:R-:W-:-:S03]  /*814c0*/  IMAD R6, R6, 0x100, R26 ;  /* 0x0000010006067824 */ /* 0x004fc600078e021a */
[----:B------:R-:W3:Y:S01]  /*814d0*/  LDL.LU R25, [R1+0x884] ;  /* 0x0008840001197983 */ /* 0x000ee20000300800 */
[----:B------:R-:W-:-:S03]  /*814e0*/  IMAD R7, R7, 0x100, R27 ;  /* 0x0000010007077824 */ /* 0x000fc600078e021b */
        /* <DEDUP_REMOVED lines=8> */
[----:B---3--:R0:W-:Y:S02]  /*81570*/  STL.64 [R1+0x56e8], R26 ;  /* 0x0056e81a01007387 */ /* 0x0081e40000100a00 */
[----:B0-----:R-:W-:-:S02]  /*81580*/  IMAD.MOV.U32 R26, RZ, RZ, R9 ;  /* 0x000000ffff1a7224 */ /* 0x001fc400078e0009 */
[----:B------:R-:W-:Y:S01]  /*81590*/  IMAD.MOV.U32 R27, RZ, RZ, R10 ;  /* 0x000000ffff1b7224 */ /* 0x000fe200078e000a */
[----:B------:R-:W3:Y:S04]  /*815a0*/  LDL.LU R9, [R1+0x5788] ;  /* 0x0057880001097983 */ /* 0x000ee80000300800 */
[----:B------:R-:W3:Y:S04]  /*815b0*/  LDL.LU R10, [R1+0x5784] ;  /* 0x00578400010a7983 */ /* 0x000ee80000300800 */
[----:B--2---:R0:W-:Y:S04]  /*815c0*/  STL.64 [R1+0x56e0], R24 ;  /* 0x0056e01801007387 */ /* 0x0041e80000100a00 */
[----:B------:R-:W-:Y:S04]  /*815d0*/  STL.64 [R1+0x5700], R26 ;  /* 0x0057001a01007387 */ /* 0x000fe80000100a00 */
[----:B----4-:R-:W-:Y:S04]  /*815e0*/  STL.64 [R1+0x56b8], R22 ;  /* 0x0056b81601007387 */ /* 0x010fe80000100a00 */
[----:B------:R1:W-:Y:S01]  /*815f0*/  STL.64 [R1+0x56b0], R20 ;  /* 0x0056b01401007387 */ /* 0x0003e20000100a00 */
[----:B0-----:R-:W-:-:S03]  /*81600*/  IMAD.MOV.U32 R24, RZ, RZ, R11 ;  /* 0x000000ffff187224 */ /* 0x001fc600078e000b */
[----:B-1----:R-:W2:Y:S04]  /*81610*/  LDL.LU R20, [R1+0x890] ;  /* 0x0008900001147983 */ /* 0x002ea80000300800 */
[----:B------:R-:W2:Y:S04]  /*81620*/  LDL.LU R21, [R1+0x894] ;  /* 0x0008940001157983 */ /* 0x000ea80000300800 */
[----:B------:R-:W4:Y:S04]  /*81630*/  LDL.LU R22, [R1+0x898] ;  /* 0x0008980001167983 */ /* 0x000f280000300800 */
[----:B------:R-:W4:Y:S04]  /*81640*/  LDL.LU R23, [R1+0x89c] ;  /* 0x00089c0001177983 */ /* 0x000f280000300800 */
[----:B------:R-:W3:Y:S01]  /*81650*/  LDL.LU R11, [R1+0x5780] ;  /* 0x00578000010b7983 */ /* 0x000ee20000300800 */
[----:B------:R-:W-:-:S03]  /*81660*/  IMAD.MOV.U32 R25, RZ, RZ, R8 ;  /* 0x000000ffff197224 */ /* 0x000fc600078e0008 */
[----:B------:R-:W3:Y:S04]  /*81670*/  LDL.LU R8, [R1+0x577c] ;  /* 0x00577c0001087983 */ /* 0x000ee80000300800 */
[----:B------:R-:W2:Y:S04]  /*81680*/  LDL.64 R26, [R1+0x18] ;  /* 0x00001800011a7983 */ /* 0x000ea80000100a00 */
[----:B--2---:R3:W-:Y:S04]  /*81690*/  STL.64 [R1+0x5730], R26 ;  /* 0x0057301a01007387 */ /* 0x0047e80000100a00 */
[----:B------:R-:W-:Y:S04]  /*816a0*/  STL.64 [R1+0x5728], R24 ;  /* 0x0057281801007387 */ /* 0x000fe80000100a00 */
[----:B----4-:R-:W-:Y:S04]  /*816b0*/  STL.64 [R1+0x56f8], R22 ;  /* 0x0056f81601007387 */ /* 0x010fe80000100a00 */
[----:B------:R0:W-:Y:S01]  /*816c0*/  STL.64 [R1+0x56f0], R20 ;  /* 0x0056f01401007387 */ /* 0x0001e20000100a00 */
[----:B---3--:R-:W-:-:S03]  /*816d0*/  IMAD.MOV.U32 R26, RZ, RZ, R9 ;  /* 0x000000ffff1a7224 */ /* 0x008fc600078e0009 */
[----:B0-----:R-:W2:Y:S04]  /*816e0*/  LDL.LU R20, [R1+0x850] ;  /* 0x0008500001147983 */ /* 0x001ea80000300800 */
[----:B------:R-:W2:Y:S04]  /*816f0*/  LDL.LU R21, [R1+0x854] ;  /* 0x0008540001157983 */ /* 0x000ea80000300800 */
[----:B------:R-:W3:Y:S04]  /*81700*/  LDL.LU R22, [R1+0x858] ;  /* 0x0008580001167983 */ /* 0x000ee80000300800 */
[----:B------:R-:W3:Y:S04]  /*81710*/  LDL.LU R23, [R1+0x85c] ;  /* 0x00085c0001177983 */ /* 0x000ee80000300800 */
[----:B------:R-:W4:Y:S04]  /*81720*/  LDL.LU R9, [R1+0x5778] ;  /* 0x0057780001097983 */ /* 0x000f280000300800 */
[----:B------:R-:W2:Y:S01]  /*81730*/  LDL.64 R24, [R1+0x20] ;  /* 0x0000200001187983 */ /* 0x000ea20000100a00 */
[----:B------:R-:W-:-:S05]  /*81740*/  IMAD.MOV.U32 R27, RZ, RZ, R0 ;  /* 0x000000ffff1b7224 */ /* 0x000fca00078e0000 */
[----:B------:R-:W-:Y:S04]  /*81750*/  STL.64 [R1+0x5760], R26 ;  /* 0x0057601a01007387 */ /* 0x000fe80000100a00 */
[----:B--2---:R-:W-:Y:S04]  /*81760*/  STL.64 [R1+0x5758], R24 ;  /* 0x0057581801007387 */ /* 0x004fe80000100a00 */
[----:B---3--:R-:W-:Y:S04]  /*81770*/  STL.64 [R1+0x5710], R22 ;  /* 0x0057101601007387 */ /* 0x008fe80000100a00 */
[----:B------:R0:W-:Y:S04]  /*81780*/  STL.64 [R1+0x5708], R20 ;  /* 0x0057081401007387 */ /* 0x0001e80000100a00 */
        /* <DEDUP_REMOVED lines=25> */
[----:B------:R-:W4:Y:S01]  /*81920*/  LDL.LU R23, [R1+0x81c] ;  /* 0x00081c0001177983 */ /* 0x000f220000300800 */
[C---:B--2---:R-:W-:Y:S03]  /*81930*/  HMMA.16816.F32 R24, R12.reuse, R8, R24 ;  /* 0x000000080c18723c */ /* 0x044fe60000001818 */
[----:B----4-:R-:W-:Y:S04]  /*81940*/  STL.64 [R1+0x5750], R22 ;  /* 0x0057501601007387 */ /* 0x010fe80000100a00 */
[----:B---3--:R0:W-:Y:S04]  /*81950*/  STL.64 [R1+0x5748], R20 ;  /* 0x0057481401007387 */ /* 0x0081e80000100a00 */
[----:B0-----:R-:W2:Y:S04]  /*81960*/  LDL.LU R20, [R1+0x7f0] ;  /* 0x0007f00001147983 */ /* 0x001ea80000300800 */
[----:B------:R-:W2:Y:S04]  /*81970*/  LDL.LU R21, [R1+0x7f4] ;  /* 0x0007f40001157983 */ /* 0x000ea80000300800 */
[----:B------:R-:W2:Y:S04]  /*81980*/  LDL.LU R22, [R1+0x7f8] ;  /* 0x0007f80001167983 */ /* 0x000ea80000300800 */
[----:B------:R-:W2:Y:S04]  /*81990*/  LDL.LU R23, [R1+0x7fc] ;  /* 0x0007fc0001177983 */ /* 0x000ea80000300800 */
[----:B------:R-:W3:Y:S04]  /*819a0*/  LDL.LU R16, [R1+0x8c0] ;  /* 0x0008c00001107983 */ /* 0x000ee80000300800 */
        /* <DEDUP_REMOVED lines=12> */
[----:B------:R-:W4:Y:S04]  /*81a70*/  LDL.LU.64 R24, [R1+0x5768] ;  /* 0x0057680001187983 */ /* 0x000f280000300a00 */
[----:B------:R-:W-:Y:S01]  /*81a80*/  STL [R1+0x5660], R9 ;  /* 0x0056600901007387 */ /* 0x000fe20000100800 */
[----:B----4-:R-:W-:-:S15]  /*81a90*/  HMMA.16816.F32 R24, R12, R10, R24 ;  /* 0x0000000a0c18723c */ /* 0x010fde0000001818 */
[----:B------:R-:W-:-:S08]  /*81aa0*/  NOP ;  /* 0x0000000000007918 */ /* 0x000fd00000000000 */
[----:B------:R-:W-:Y:S04]  /*81ab0*/  STL.64 [R1+0x3e0], R24 ;  /* 0x0003e01801007387 */ /* 0x000fe80000100a00 */
[----:B------:R0:W-:Y:S04]  /*81ac0*/  STL.64 [R1+0x3e8], R26 ;  /* 0x0003e81a01007387 */ /* 0x0001e80000100a00 */
[----:B0-----:R-:W4:Y:S04]  /*81ad0*/  LDL.LU.64 R26, [R1+0x5760] ;  /* 0x00576000011a7983 */ /* 0x001f280000300a00 */
[----:B------:R-:W2:Y:S01]  /*81ae0*/  LDL.LU.64 R24, [R1+0x5758] ;  /* 0x0057580001187983 */ /* 0x000ea20000300a00 */
[----:B------:R-:W-:-:S02]  /*81af0*/  F2FP.F16.E5M2.UNPACK_B R4, R4 ;  /* 0x00000004ff04723e */ /* 0x000fc400020004ff */
[----:B------:R-:W-:Y:S02]  /*81b00*/  F2FP.F16.E5M2.UNPACK_B R5, R5 ;  /* 0x00000005ff05723e */ /* 0x000fe400020004ff */
[----:B------:R-:W-:Y:S02]  /*81b10*/  F2FP.F16.E5M2.UNPACK_B R6, R6 ;  /* 0x00000006ff06723e */ /* 0x000fe400020004ff */
[----:B------:R-:W-:Y:S01]  /*81b20*/  F2FP.F16.E5M2.UNPACK_B R7, R7 ;  /* 0x00000007ff07723e */ /* 0x000fe200020004ff */
[----:B--2---:R-:W-:Y:S01]  /*81b30*/  HMMA.16816.F32 R12, R12, R24, R20 ;  /* 0x000000180c0c723c */ /* 0x004fe20000001814 */
[----:B------:R-:W4:Y:S04]  /*81b40*/  LDL.LU.64 R22, [R1+0x5750] ;  /* 0x0057500001167983 */ /* 0x000f280000300a00 */
[----:B------:R-:W4:Y:S01]  /*81b50*/  LDL.LU.64 R20, [R1+0x5748] ;  /* 0x0057480001147983 */ /* 0x000f220000300a00 */
[----:B------:R-:W-:-:S02]  /*81b60*/  IMAD.MOV.U32 R2, RZ, RZ, R24 ;  /* 0x000000ffff027224 */ /* 0x000fc400078e0018 */
[----:B------:R-:W-:-:S15]  /*81b70*/  IMAD.MOV.U32 R0, RZ, RZ, R25 ;  /* 0x000000ffff007224 */ /* 0x000fde00078e0019 */
[----:B------:R-:W-:Y:S04]  /*81b80*/  STL.64 [R1+0x130], R12 ;  /* 0x0001300c01007387 */ /* 0x000fe80000100a00 */
[----:B------:R0:W-:Y:S04]  /*81b90*/  STL.64 [R1+0x138], R14 ;  /* 0x0001380e01007387 */ /* 0x0001e80000100a00 */
[----:B0-----:R-:W2:Y:S01]  /*81ba0*/  LDL.64 R14, [R1] ;  /* 0x00000000010e7983 */ /* 0x001ea20000100a00 */
[----:B----4-:R-:W-:Y:S03]  /*81bb0*/  HMMA.16816.F32 R24, R4, R26, R20 ;  /* 0x0000001a0418723c */ /* 0x010fe60000001814 */
[----:B------:R-:W4:Y:S04]  /*81bc0*/  LDL.LU.64 R22, [R1+0x5740] ;  /* 0x0057400001167983 */ /* 0x000f280000300a00 */
[----:B------:R-:W4:-:S15]  /*81bd0*/  LDL.LU.64 R20, [R1+0x5738] ;  /* 0x0057380001147983 */ /* 0x000f1e0000300a00 */
[----:B------:R-:W-:-:S01]  /*81be0*/  NOP ;  /* 0x0000000000007918 */ /* 0x000fc20000000000 */
[----:B------:R-:W-:Y:S04]  /*81bf0*/  STL.64 [R1+0x120], R24 ;  /* 0x0001201801007387 */ /* 0x000fe80000100a00 */
[----:B------:R0:W-:Y:S04]  /*81c00*/  STL.64 [R1+0x128], R26 ;  /* 0x0001281a01007387 */ /* 0x0001e80000100a00 */
[----:B0-----:R-:W4:Y:S04]  /*81c10*/  LDL.LU.64 R26, [R1+0x5730] ;  /* 0x00573000011a7983 */ /* 0x001f280000300a00 */
[----:B------:R-:W3:Y:S01]  /*81c20*/  LDL.LU.64 R24, [R1+0x5728] ;  /* 0x0057280001187983 */ /* 0x000ee20000300a00 */
        /* <DEDUP_REMOVED lines=9> */
[----:B------:R-:W3:Y:S04]  /*81cc0*/  LDL.LU.64 R22, [R1+0x5710] ;  /* 0x0057100001167983 */ /* 0x000ee80000300a00 */
[----:B------:R-:W3:-:S15]  /*81cd0*/  LDL.LU.64 R20, [R1+0x5708] ;  /* 0x0057080001147983 */ /* 0x000ede0000300a00 */
[----:B------:R-:W-:-:S03]  /*81ce0*/  NOP ;  /* 0x0000000000007918 */ /* 0x000fc60000000000 */
[----:B------:R-:W-:Y:S04]  /*81cf0*/  STL.64 [R1+0x100], R24 ;  /* 0x0001001801007387 */ /* 0x000fe80000100a00 */
[----:B------:R0:W-:Y:S04]  /*81d00*/  STL.64 [R1+0x108], R26 ;  /* 0x0001081a01007387 */ /* 0x0001e80000100a00 */
[----:B0-----:R-:W3:Y:S02]  /*81d10*/  LDL.LU.64 R26, [R1+0x5700] ;  /* 0x00570000011a7983 */ /* 0x001ee40000300a00 */
[----:B---3--:R-:W-:Y:S02]  /*81d20*/  HMMA.16816.F32 R24, R4, R26, R20 ;  /* 0x0000001a0418723c */ /* 0x008fe40000001814 */
[----:B------:R-:W3:Y:S04]  /*81d30*/  LDL.LU.64 R22, [R1+0x56f8] ;  /* 0x0056f80001167983 */ /* 0x000ee80000300a00 */
[----:B------:R-:W3:-:S15]  /*81d40*/  LDL.LU.64 R20, [R1+0x56f0] ;  /* 0x0056f00001147983 */ /* 0x000ede0000300a00 */
        /* <DEDUP_REMOVED lines=15> */
[----:B0-----:R-:W3:Y:S04]  /*81e40*/  LDL.LU.64 R26, [R1+0x56c8] ;  /* 0x0056c800011a7983 */ /* 0x001ee80000300a00 */
[----:B------:R-:W2:Y:S04]  /*81e50*/  LDL.LU.64 R24, [R1+0x56c0] ;  /* 0x0056c00001187983 */ /* 0x000ea80000300a00 */
[----:B------:R-:W-:Y:S01]  /*81e60*/  STL.64 [R1+0x5628], R28 ;  /* 0x0056281c01007387 */ /* 0x000fe20000100a00 */
        /* <DEDUP_REMOVED lines=41> */
[----:B------:R-:W2:Y:S02]  /*82100*/  LDL.LU R23, [R1+0x8dc] ;  /* 0x0008dc0001177983 */ /* 0x000ea40000300800 */
[----:B--2---:R-:W-:-:S15]  /*82110*/  HMMA.16816.F32 R20, R4, R18, R20 ;  /* 0x000000120414723c */ /* 0x004fde0000001814 */
[----:B------:R-:W-:-:S08]  /*82120*/  NOP ;  /* 0x0000000000007918 */ /* 0x000fd00000000000 */
[----:B------:R-:W-:Y:S04]  /*82130*/  STL.64 [R1+0x80], R20 ;  /* 0x0000801401007387 */ /* 0x000fe80000100a00 */
[----:B------:R4:W-:Y:S02]  /*82140*/  STL.64 [R1+0x88], R22 ;  /* 0x0000881601007387 */ /* 0x0009e40000100a00 */
[----:B----4-:R-:W-:Y:S02]  /*82150*/  HMMA.16816.F32 R20, R4, R16, R24 ;  /* 0x000000100414723c */ /* 0x010fe40000001818 */
[----:B------:R-:W-:-:S15]  /*82160*/  STL.64 [R1+0x55b0], R18 ;  /* 0x0055b01201007387 */ /* 0x000fde0000100a00 */
[----:B------:R-:W-:-:S06]  /*82170*/  NOP ;  /* 0x0000000000007918 */ /* 0x000fcc0000000000 */
[----:B------:R0:W-:Y:S04]  /*82180*/  STL.64 [R1+0x70], R20 ;  /* 0x0000701401007387 */ /* 0x0001e80000100a00 */
[----:B------:R1:W-:Y:S04]  /*82190*/  STL.64 [R1+0x78], R22 ;  /* 0x0000781601007387 */ /* 0x0003e80000100a00 */
[----:B------:R-:W2:Y:S04]  /*821a0*/  LDL.LU R24, [R1+0x950] ;  /* 0x0009500001187983 */ /* 0x000ea80000300800 */
[----:B------:R-:W2:Y:S04]  /*821b0*/  LDL.LU R25, [R1+0x954] ;  /* 0x0009540001197983 */ /* 0x000ea80000300800 */
[----:B------:R-:W3:Y:S04]  /*821c0*/  LDL.LU R26, [R1+0x958] ;  /* 0x00095800011a7983 */ /* 0x000ee80000300800 */
[----:B------:R-:W3:Y:S04]  /*821d0*/  LDL.LU R27, [R1+0x95c] ;  /* 0x00095c00011b7983 */ /* 0x000ee80000300800 */
[----:B---3--:R-:W-:Y:S04]  /*821e0*/  STL.64 [R1+0x5610], R26 ;  /* 0x0056101a01007387 */ /* 0x008fe80000100a00 */
[----:B--2---:R-:W-:Y:S04]  /*821f0*/  STL.64 [R1+0x5608], R24 ;  /* 0x0056081801007387 */ /* 0x004fe80000100a00 */
[----:B0-----:R-:W2:Y:S01]  /*82200*/  LDL.64 R20, [R1+0x28] ;  /* 0x0000280001147983 */ /* 0x001ea20000100a00 */
[----:B-1----:R-:W-:-:S02]  /*82210*/  IMAD.MOV.U32 R22, RZ, RZ, R9 ;  /* 0x000000ffff167224 */ /* 0x002fc400078e0009 */
[----:B------:R-:W-:Y:S02]  /*82220*/  IMAD.MOV.U32 R23, RZ, RZ, R3 ;  /* 0x000000ffff177224 */ /* 0x000fe400078e0003 */
[----:B------:R-:W-:Y:S02]  /*82230*/  IMAD.MOV.U32 R12, RZ, RZ, R15 ;  /* 0x000000ffff0c7224 */ /* 0x000fe400078e000f */
[----:B------:R-:W-:Y:S01]  /*82240*/  IMAD.MOV.U32 R13, RZ, RZ, R14 ;  /* 0x000000ffff0d7224 */ /* 0x000fe200078e000e */
[----:B------:R-:W-:Y:S01]  /*82250*/  STL.64 [R1+0x5638], R22 ;  /* 0x0056381601007387 */ /* 0x000fe20000100a00 */
[----:B------:R-:W-:Y:S02]  /*82260*/  IMAD.MOV.U32 R28, RZ, RZ, R2 ;  /* 0x000000ffff1c7224 */ /* 0x000fe400078e0002 */
[----:B------:R-:W-:Y:S02]  /*82270*/  IMAD.MOV.U32 R19, RZ, RZ, R12 ;  /* 0x000000ffff137224 */ /* 0x000fe400078e000c */
[----:B------:R-:W-:Y:S01]  /*82280*/  IMAD.MOV.U32 R18, RZ, RZ, R13 ;  /* 0x000000ffff127224 */ /* 0x000fe200078e000d */
[----:B--2---:R0:W-:Y:S04]  /*82290*/  STL.64 [R1+0x5630], R20 ;  /* 0x0056301401007387 */ /* 0x0041e80000100a00 */
[----:B0-----:R-:W2:Y:S04]  /*822a0*/  LDL.LU R20, [R1+0x910] ;  /* 0x0009100001147983 */ /* 0x001ea80000300800 */
[----:B------:R-:W2:Y:S04]  /*822b0*/  LDL.LU R21, [R1+0x914] ;  /* 0x0009140001157983 */ /* 0x000ea80000300800 */
[----:B------:R-:W3:Y:S04]  /*822c0*/  LDL.LU R22, [R1+0x918] ;  /* 0x0009180001167983 */ /* 0x000ee80000300800 */
[----:B------:R-:W3:Y:S04]  /*822d0*/  LDL.LU R23, [R1+0x91c] ;  /* 0x00091c0001177983 */ /* 0x000ee80000300800 */
[----:B------:R-:W4:Y:S04]  /*822e0*/  LDL.LU R2, [R1+0x1a54] ;  /* 0x001a540001027983 */ /* 0x000f280000300800 */
[----:B------:R-:W4:Y:S04]  /*822f0*/  LDL.LU R12, [R1+0x1a50] ;  /* 0x001a5000010c7983 */ /* 0x000f280000300800 */
[----:B------:R-:W4:Y:S04]  /*82300*/  LDL.LU R3, [R1+0x1a5c] ;  /* 0x001a5c0001037983 */ /* 0x000f280000300800 */
[----:B------:R-:W4:Y:S04]  /*82310*/  LDL.LU R13, [R1+0x1a58] ;  /* 0x001a5800010d7983 */ /* 0x000f280000300800 */
[----:B------:R-:W2:Y:S04]  /*82320*/  LDL.LU R9, [R1+0x1a64] ;  /* 0x001a640001097983 */ /* 0x000ea80000300800 */
[----:B------:R-:W-:Y:S01]  /*82330*/  STL.64 [R1+0x5670], R10 ;  /* 0x0056700a01007387 */ /* 0x000fe20000100a00 */
[----:B------:R-:W-:-:S03]  /*82340*/  IMAD.MOV.U32 R29, RZ, RZ, R0 ;  /* 0x000000ffff1d7224 */ /* 0x000fc600078e0000 */
[----:B--2---:R0:W-:Y:S04]  /*82350*/  STL.64 [R1+0x5668], R8 ;  /* 0x0056680801007387 */ /* 0x0041e80000100a00 */
[----:B0-----:R-:W2:Y:S04]  /*82360*/  LDL.LU R8, [R1+0x8f0] ;  /* 0x0008f00001087983 */ /* 0x001ea80000300800 */
[----:B------:R-:W2:Y:S04]  /*82370*/  LDL.LU R9, [R1+0x8f4] ;  /* 0x0008f40001097983 */ /* 0x000ea80000300800 */
[----:B------:R-:W2:Y:S04]  /*82380*/  LDL.LU R10, [R1+0x8f8] ;  /* 0x0008f800010a7983 */ /* 0x000ea80000300800 */
[----:B------:R-:W2:Y:S04]  /*82390*/  LDL.LU R11, [R1+0x8fc] ;  /* 0x0008fc00010b7983 */ /* 0x000ea80000300800 */
        /* <DEDUP_REMOVED lines=15> */
[----:B------:R-:W4:Y:S04]  /*82490*/  LDL.LU R24, [R1+0x940] ;  /* 0x0009400001187983 */ /* 0x000f280000300800 */
[----:B------:R-:W4:Y:S04]  /*824a0*/  LDL.LU R25, [R1+0x944] ;  /* 0x0009440001197983 */ /* 0x000f280000300800 */
[----:B------:R-:W2:Y:S04]  /*824b0*/  LDL.LU R26, [R1+0x948] ;  /* 0x00094800011a7983 */ /* 0x000ea80000300800 */
[----:B------:R-:W2:Y:S01]  /*824c0*/  LDL.LU R27, [R1+0x94c] ;  /* 0x00094c00011b7983 */ /* 0x000ea20000300800 */
[----:B------:R-:W-:-:S02]  /*824d0*/  IMAD R12, R12, 0x100, R2 ;  /* 0x000001000c0c7824 */ /* 0x000fc400078e0202 */
[----:B------:R-:W-:Y:S01]  /*824e0*/  IMAD R13, R13, 0x100, R3 ;  /* 0x000001000d0d7824 */ /* 0x000fe200078e0203 */
[----:B--2---:R-:W-:Y:S04]  /*824f0*/  STL.64 [R1+0x5620], R26 ;  /* 0x0056201a01007387 */ /* 0x004fe80000100a00 */
[----:B----4-:R0:W-:Y:S04]  /*82500*/  STL.64 [R1+0x5618], R24 ;  /* 0x0056181801007387 */ /* 0x0101e80000100a00 */
[----:B0-----:R-:W2:Y:S04]  /*82510*/  LDL.LU R24, [R1+0x930] ;  /* 0x0009300001187983 */ /* 0x001ea80000300800 */
[----:B------:R-:W2:Y:S04]  /*82520*/  LDL.LU R25, [R1+0x934] ;  /* 0x0009340001197983 */ /* 0x000ea80000300800 */
[----:B------:R-:W2:Y:S04]  /*82530*/  LDL.LU R26, [R1+0x938] ;  /* 0x00093800011a7983 */ /* 0x000ea80000300800 */
[----:B------:R-:W2:Y:S04]  /*82540*/  LDL.LU R27, [R1+0x93c] ;  /* 0x00093c00011b7983 */ /* 0x000ea80000300800 */
[----:B------:R0:W-:Y:S04]  /*82550*/  STL.64 [R1+0x55a8], R16 ;  /* 0x0055a81001007387 */ /* 0x0001e80000100a00 */
[----:B0-----:R-:W4:Y:S04]  /*82560*/  LDL R16, [R1+0x8] ;  /* 0x0000080001107983 */ /* 0x001f280000100800 */
[----:B------:R-:W4:Y:S04]  /*82570*/  LDL R17, [R1+0xc] ;  /* 0x00000c0001117983 */ /* 0x000f280000100800 */
[----:B------:R-:W3:Y:S04]  /*82580*/  LDL.LU R2, [R1+0x567c] ;  /* 0x00567c0001027983 */ /* 0x000ee80000300800 */
[----:B------:R-:W3:Y:S02]  /*82590*/  LDL.LU R3, [R1+0x5678] ;  /* 0x0056780001037983 */ /* 0x000ee40000300800 */
[----:B---3--:R-:W-:-:S15]  /*825a0*/  HMMA.16816.F32 R8, R4, R2, R8 ;  /* 0x000000020408723c */ /* 0x008fde0000001808 */
[----:B------:R-:W-:-:S08]  /*825b0*/  NOP ;  /* 0x0000000000007918 */ /* 0x000fd00000000000 */
[----:B------:R-:W-:Y:S04]  /*825c0*/  STL.64 [R1+0x60], R8 ;  /* 0x0000600801007387 */ /* 0x000fe80000100a00 */
[----:B------:R0:W-:Y:S04]  /*825d0*/  STL.64 [R1+0x68], R10 ;  /* 0x0000680a01007387 */ /* 0x0001e80000100a00 */
[----:B0-----:R-:W3:Y:S04]  /*825e0*/  LDL.LU.64 R10, [R1+0x5670] ;  /* 0x00567000010a7983 */ /* 0x001ee80000300a00 */
[----:B------:R-:W2:Y:S04]  /*825f0*/  LDL.LU.64 R8, [R1+0x5668] ;  /* 0x0056680001087983 */ /* 0x000ea80000300a00 */
[----:B------:R-:W-:Y:S04]  /*82600*/  STL [R1+0x5584], R2 ;  /* 0x0055840201007387 */ /* 0x000fe80000100800 */
[----:B------:R0:W-:Y:S04]  /*82610*/  STL [R1+0x5580], R3 ;  /* 0x0055800301007387 */ /* 0x0001e80000100800 */
[----:B0-----:R-:W4:Y:S01]  /*82620*/  LDL.64 R2, [R1+0x10] ;  /* 0x0000100001027983 */ /* 0x001f220000100a00 */
[----:B--2---:R-:W-:-:S03]  /*82630*/  IMAD R14, R14, 0x100, R9 ;  /* 0x000001000e0e7824 */ /* 0x004fc600078e0209 */
[----:B------:R-:W2:Y:S02]  /*82640*/  LDL.LU R9, [R1+0x5660] ;  /* 0x0056600001097983 */ /* 0x000ea40000300800 */
        /* <DEDUP_REMOVED lines=17> */
[----:B------:R-:W3:Y:S01]  /*82760*/  LDL.LU R11, [R1+0x97c] ;  /* 0x00097c00010b7983 */ /* 0x000ee20000300800 */
[----:B--2---:R-:W-:Y:S03]  /*82770*/  HMMA.16816.F32 R4, R4, R28, R20 ;  /* 0x0000001c0404723c */ /* 0x004fe60000001814 */
[----:B------:R-:W2:Y:S04]  /*82780*/  LDL.LU.64 R22, [R1+0x5638] ;  /* 0x0056380001167983 */ /* 0x000ea80000300a00 */
[----:B------:R-:W4:Y:S01]  /*82790*/  LDL.LU.64 R20, [R1+0x5630] ;  /* 0x0056300001147983 */ /* 0x000f220000300a00 */
[----:B------:R-:W-:Y:S01]  /*827a0*/  IMAD R15, R0, 0x100, R15 ;  /* 0x00000100000f7824 */ /* 0x000fe200078e020f */
[----:B------:R-:W-:-:S02]  /*827b0*/  F2FP.F16.E5M2.UNPACK_B R12, R12 ;  /* 0x0000000cff0c723e */ /* 0x000fc400020004ff */
[----:B------:R-:W-:Y:S02]  /*827c0*/  F2FP.F16.E5M2.UNPACK_B R13, R13 ;  /* 0x0000000dff0d723e */ /* 0x000fe400020004ff */
[----:B------:R-:W-:Y:S01]  /*827d0*/  F2FP.F16.E5M2.UNPACK_B R14, R14 ;  /* 0x0000000eff0e723e */ /* 0x000fe200020004ff */
[----:B------:R-:W3:Y:S01]  /*827e0*/  LDL.LU.64 R28, [R1+0x5628] ;  /* 0x00562800011c7983 */ /* 0x000ee20000300a00 */
[----:B------:R-:W-:-:S08]  /*827f0*/  F2FP.F16.E5M2.UNPACK_B R15, R15 ;  /* 0x0000000fff0f723e */ /* 0x000fd000020004ff */
        /* <DEDUP_REMOVED lines=20> */
[----:B0-----:R-:W4:Y:S04]  /*82940*/  LDL.LU.64 R22, [R1+0x5600] ;  /* 0x0056000001167983 */ /* 0x001f280000300a00 */
[----:B------:R-:W4:Y:S01]  /*82950*/  LDL.LU.64 R20, [R1+0x55f8] ;  /* 0x0055f80001147983 */ /* 0x000f220000300a00 */
[C---:B---3--:R-:W-:Y:S06]  /*82960*/  HMMA.16816.F32 R4, R12.reuse, R16, R4 ;  /* 0x000000100c04723c */ /* 0x048fec0000001804 */
[C---:B------:R-:W-:Y:S06]  /*82970*/  HMMA.16816.F32 R16, R12.reuse, R18, R8 ;  /* 0x000000120c10723c */ /* 0x040fec0000001808 */
        /* <DEDUP_REMOVED lines=8> */
[----:B------:R-:W2:Y:S01]  /*82a00*/  LDL.LU R8, [R1+0x9f0] ;  /* 0x0009f00001087983 */ /* 0x000ea20000300800 */
[----:B----4-:R-:W-:Y:S03]  /*82a10*/  HMMA.16816.F32 R4, R12, R28, R20 ;  /* 0x0000001c0c04723c */ /* 0x010fe60000001814 */
[----:B------:R-:W-:Y:S04]  /*82a20*/  STL.64 [R1+0x470], R16 ;  /* 0x0004701001007387 */ /* 0x000fe80000100a00 */
[----:B------:R-:W-:-:S15]  /*82a30*/  STL.64 [R1+0x478], R18 ;  /* 0x0004781201007387 */ /* 0x000fde0000100a00 */
[----:B------:R-:W-:-:S01]  /*82a40*/  NOP ;  /* 0x0000000000007918 */ /* 0x000fc20000000000 */
[----:B------:R-:W-:Y:S04]  /*82a50*/  STL.64 [R1+0x480], R4 ;  /* 0x0004800401007387 */ /* 0x000fe80000100a00 */
[----:B------:R-:W-:Y:S04]  /*82a60*/  STL.64 [R1+0x488], R6 ;  /* 0x0004880601007387 */ /* 0x000fe80000100a00 */
[----:B------:R-:W2:Y:S04]  /*82a70*/  LDL.LU R9, [R1+0x9f4] ;  /* 0x0009f40001097983 */ /* 0x000ea80000300800 */
        /* <DEDUP_REMOVED lines=26> */
[----:B------:R-:W3:Y:S04]  /*82c20*/  LDL.LU R10, [R1+0x9e8] ;  /* 0x0009e800010a7983 */ /* 0x000ee80000300800 */
[----:B------:R-:W3:Y:S01]  /*82c30*/  LDL.LU R11, [R1+0x9ec] ;  /* 0x0009ec00010b7983 */ /* 0x000ee20000300800 */
[----:B--2---:R-:W-:Y:S01]  /*82c40*/  HMMA.16816.F32 R20, R12, R26, R20 ;  /* 0x0000001a0c14723c */ /* 0x004fe20000001814 */
[----:B------:R-:W-:-:S02]  /*82c50*/  IMAD.MOV.U32 R0, RZ, RZ, R3 ;  /* 0x000000ffff007224 */ /* 0x000fc400078e0003 */
[----:B---3--:R-:W-:Y:S04]  /*82c60*/  STL.64 [R1+0x55a0], R10 ;  /* 0x0055a00a01007387 */ /* 0x008fe80000100a00 */
[----:B----4-:R0:W-:Y:S04]  /*82c70*/  STL.64 [R1+0x5598], R8 ;  /* 0x0055980801007387 */ /* 0x0101e80000100a00 */
        /* <DEDUP_REMOVED lines=8> */
[----:B------:R-:W4:Y:S04]  /*82d00*/  LDL.LU R6, [R1+0x1a80] ;  /* 0x001a800001067983 */ /* 0x000f280000300800 */
[----:B------:R-:W4:Y:S04]  /*82d10*/  LDL.LU R7, [R1+0x1a88] ;  /* 0x001a880001077983 */ /* 0x000f280000300800 */
[----:B------:R0:W-:Y:S04]  /*82d20*/  STL.64 [R1+0x54f0], R28 ;  /* 0x0054f01c01007387 */ /* 0x0001e80000100a00 */
[----:B0-----:R-:W4:Y:S04]  /*82d30*/  LDL R28, [R1+0x20] ;  /* 0x00002000011c7983 */ /* 0x001f280000100800 */
[----:B------:R-:W4:Y:S04]  /*82d40*/  LDL R29, [R1+0x24] ;  /* 0x00002400011d7983 */ /* 0x000f280000100800 */
        /* <DEDUP_REMOVED lines=38> */
[----:B0-----:R-:W3:Y:S04]  /*82fb0*/  LDL.LU.64 R10, [R1+0x55a0] ;  /* 0x0055a000010a7983 */ /* 0x001ee80000300a00 */
[----:B------:R-:W3:Y:S01]  /*82fc0*/  LDL.LU.64 R8, [R1+0x5598] ;  /* 0x0055980001087983 */ /* 0x000ee20000300a00 */
[----:B------:R-:W-:-:S02]  /*82fd0*/  IMAD R4, R4, 0x100, R2 ;  /* 0x0000010004047824 */ /* 0x000fc400078e0202 */
[----:B----4-:R-:W-:Y:S01]  /*82fe0*/  IMAD R5, R5, 0x100, R3 ;  /* 0x0000010005057824 */ /* 0x010fe200078e0203 */
        /* <DEDUP_REMOVED lines=18> */
[----:B0-----:R-:W2:Y:S04]  /*83110*/  LDL.LU.64 R10, [R1+0x5578] ;  /* 0x00557800010a7983 */ /* 0x001ea80000300a00 */
[----:B------:R-:W3:Y:S04]  /*83120*/  LDL.LU.64 R8, [R1+0x5570] ;  /* 0x0055700001087983 */ /* 0x000ee80000300a00 */
[----:B------:R0:W-:Y:S04]  /*83130*/  STL.64 [R1+0x5508], R2 ;  /* 0x0055080201007387 */ /* 0x0001e80000100a00 */
[----:B0-----:R-:W4:Y:S04]  /*83140*/  LDL.LU R2, [R1+0x1a84] ;  /* 0x001a840001027983 */ /* 0x001f280000300800 */
[----:B------:R-:W4:Y:S01]  /*83150*/  LDL.LU R3, [R1+0x1a8c] ;  /* 0x001a8c0001037983 */ /* 0x000f220000300800 */
[----:B---3--:R-:W-:Y:S06]  /*83160*/  HMMA.16816.F32 R16, R12, R8, R16 ;  /* 0x000000080c10723c */ /* 0x008fec0000001810 */
[----:B------:R-:W-:Y:S04]  /*83170*/  STL [R1+0x5474], R8 ;  /* 0x0054740801007387 */ /* 0x000fe80000100800 */
[----:B------:R-:W-:-:S13]  /*83180*/  STL [R1+0x5470], R9 ;  /* 0x0054700901007387 */ /* 0x000fda0000100800 */
[----:B------:R-:W-:Y:S04]  /*83190*/  STL.64 [R1+0x5c0], R16 ;  /* 0x0005c01001007387 */ /* 0x000fe80000100a00 */
[----:B------:R0:W-:Y:S04]  /*831a0*/  STL.64 [R1+0x5c8], R18 ;  /* 0x0005c81201007387 */ /* 0x0001e80000100a00 */
[----:B--2---:R-:W-:Y:S04]  /*831b0*/  STL [R1+0x5478], R11 ;  /* 0x0054780b01007387 */ /* 0x004fe80000100800 */
[----:B------:R1:W-:Y:S01]  /*831c0*/  STL [R1+0x5510], R10 ;  /* 0x0055100a01007387 */ /* 0x0003e20000100800 */
[C---:B0-----:R-:W-:Y:S06]  /*831d0*/  HMMA.16816.F32 R16, R12.reuse, R10, R20 ;  /* 0x0000000a0c10723c */ /* 0x041fec0000001814 */
[----:B-1----:R-:W-:-:S15]  /*831e0*/  HMMA.16816.F32 R8, R12, R28, R24 ;  /* 0x0000001c0c08723c */ /* 0x002fde0000001818 */
[----:B------:R-:W-:-:S02]  /*831f0*/  NOP ;  /* 0x0000000000007918 */ /* 0x000fc40000000000 */
        /* <DEDUP_REMOVED lines=24> */
[----:B----4-:R0:W-:Y:S04]  /*83380*/  STL.64 [R1+0x5520], R26 ;  /* 0x0055201a01007387 */ /* 0x0101e80000100a00 */
[----:B--2---:R1:W-:Y:S04]  /*83390*/  STL.64 [R1+0x5518], R24 ;  /* 0x0055181801007387 */ /* 0x0043e80000100a00 */
[----:B------:R-:W2:Y:S04]  /*833a0*/  LDL.LU R8, [R1+0xa60] ;  /* 0x000a600001087983 */ /* 0x000ea80000300800 */
[----:B------:R-:W2:Y:S04]  /*833b0*/  LDL.LU R9, [R1+0xa64] ;  /* 0x000a640001097983 */ /* 0x000ea80000300800 */
[----:B------:R-:W4:Y:S04]  /*833c0*/  LDL.LU R10, [R1+0xa68] ;  /* 0x000a6800010a7983 */ /* 0x000f280000300800 */
[----:B------:R-:W4:Y:S01]  /*833d0*/  LDL.LU R11, [R1+0xa6c] ;  /* 0x000a6c00010b7983 */ /* 0x000f220000300800 */
[----:B0-----:R-:W-:-:S03]  /*833e0*/  IMAD.MOV.U32 R27, RZ, RZ, R0 ;  /* 0x000000ffff1b7224 */ /* 0x001fc600078e0000 */
[----:B----4-:R-:W-:Y:S04]  /*833f0*/  STL.64 [R1+0x5530], R10 ;  /* 0x0055300a01007387 */ /* 0x010fe80000100a00 */
[----:B--2---:R0:W-:Y:S04]  /*83400*/  STL.64 [R1+0x5528], R8 ;  /* 0x0055280801007387 */ /* 0x0041e80000100a00 */
[----:B------:R-:W2:Y:S04]  /*83410*/  LDL R26, [R1+0x10] ;  /* 0x00001000011a7983 */ /* 0x000ea80000100800 */
[----:B------:R-:W4:Y:S04]  /*83420*/  LDL.LU R0, [R1+0x5568] ;  /* 0x0055680001007983 */ /* 0x000f280000300800 */
[----:B-1----:R-:W3:Y:S04]  /*83430*/  LDL R24, [R1+0x18] ;  /* 0x0000180001187983 */ /* 0x002ee80000100800 */
[----:B------:R-:W3:Y:S04]  /*83440*/  LDL R25, [R1+0x1c] ;  /* 0x00001c0001197983 */ /* 0x000ee80000100800 */
[----:B--2---:R1:W-:Y:S04]  /*83450*/  STL.64 [R1+0x5538], R26 ;  /* 0x0055381a01007387 */ /* 0x0043e80000100a00 */
[----:B---3--:R-:W-:Y:S04]  /*83460*/  STL.64 [R1+0x5550], R24 ;  /* 0x0055501801007387 */ /* 0x008fe80000100a00 */
[----:B0-----:R-:W2:Y:S04]  /*83470*/  LDL.LU R8, [R1+0xa50] ;  /* 0x000a500001087983 */ /* 0x001ea80000300800 */
[----:B------:R-:W2:Y:S04]  /*83480*/  LDL.LU R9, [R1+0xa54] ;  /* 0x000a540001097983 */ /* 0x000ea80000300800 */
[----:B------:R-:W3:Y:S04]  /*83490*/  LDL.LU R10, [R1+0xa58] ;  /* 0x000a5800010a7983 */ /* 0x000ee80000300800 */
[----:B------:R-:W3:Y:S04]  /*834a0*/  LDL.LU R11, [R1+0xa5c] ;  /* 0x000a5c00010b7983 */ /* 0x000ee80000300800 */
[----:B-1----:R-:W4:Y:S04]  /*834b0*/  LDL R26, [R1+0x28] ;  /* 0x00002800011a7983 */ /* 0x002f280000100800 */
[----:B---3--:R-:W-:Y:S04]  /*834c0*/  STL.64 [R1+0x5548], R10 ;  /* 0x0055480a01007387 */ /* 0x008fe80000100a00 */
[----:B--2---:R0:W-:Y:S04]  /*834d0*/  STL.64 [R1+0x5540], R8 ;  /* 0x0055400801007387 */ /* 0x0041e80000100a00 */
[----:B0-----:R-:W2:Y:S04]  /*834e0*/  LDL.LU R8, [R1+0xa40] ;  /* 0x000a400001087983 */ /* 0x001ea80000300800 */
[----:B------:R-:W2:Y:S04]  /*834f0*/  LDL.LU R9, [R1+0xa44] ;  /* 0x000a440001097983 */ /* 0x000ea80000300800 */
[----:B------:R-:W3:Y:S04]  /*83500*/  LDL.LU R10, [R1+0xa48] ;  /* 0x000a4800010a7983 */ /* 0x000ee80000300800 */
[----:B------:R-:W3:Y:S01]  /*83510*/  LDL.LU R11, [R1+0xa4c] ;  /* 0x000a4c00010b7983 */ /* 0x000ee20000300800 */
[----:B------:R-:W-:-:S02]  /*83520*/  IMAD R6, R6, 0x100, R2 ;  /* 0x0000010006067824 */ /* 0x000fc400078e0202 */
[----:B------:R-:W-:Y:S01]  /*83530*/  IMAD R7, R7, 0x100, R3 ;  /* 0x0000010007077824 */ /* 0x000fe200078e0203 */
[----:B---3--:R-:W-:Y:S04]  /*83540*/  STL.64 [R1+0x5560], R10 ;  /* 0x0055600a01007387 */ /* 0x008fe80000100a00 */
[----:B--2---:R0:W-:Y:S04]  /*83550*/  STL.64 [R1+0x5558], R8 ;  /* 0x0055580801007387 */ /* 0x0041e80000100a00 */
[----:B0-----:R-:W2:Y:S04]  /*83560*/  LDL.LU R8, [R1+0xa30] ;  /* 0x000a300001087983 */ /* 0x001ea80000300800 */
[----:B------:R-:W2:Y:S04]  /*83570*/  LDL.LU R9, [R1+0xa34] ;  /* 0x000a340001097983 */ /* 0x000ea80000300800 */
[----:B------:R-:W2:Y:S04]  /*83580*/  LDL.LU R10, [R1+0xa38] ;  /* 0x000a3800010a7983 */ /* 0x000ea80000300800 */
[----:B------:R-:W2:Y:S04]  /*83590*/  LDL.LU R11, [R1+0xa3c] ;  /* 0x000a3c00010b7983 */ /* 0x000ea80000300800 */
[----:B------:R-:W3:Y:S04]  /*835a0*/  LDL.64 R2, [R1+0x8] ;  /* 0x0000080001027983 */ /* 0x000ee80000100a00 */
[----:B------:R-:W3:Y:S04]  /*835b0*/  LDL.64 R28, [R1] ;  /* 0x00000000011c7983 */ /* 0x000ee80000100a00 */
[----:B------:R-:W-:Y:S04]  /*835c0*/  STL.64 [R1+0x54d8], R18 ;  /* 0x0054d81201007387 */ /* 0x000fe80000100a00 */
[----:B------:R0:W-:Y:S04]  /*835d0*/  STL.64 [R1+0x54d0], R16 ;  /* 0x0054d01001007387 */ /* 0x0001e80000100a00 */
        /* <DEDUP_REMOVED lines=16> */
[----:B----4-:R-:W-:Y:S01]  /*836e0*/  IMAD.MOV.U32 R27, RZ, RZ, R0 ;  /* 0x000000ffff1b7224 */ /* 0x010fe200078e0000 */
[----:B---3--:R-:W-:Y:S04]  /*836f0*/  STL.64 [R1+0x5488], R14 ;  /* 0x0054880e01007387 */ /* 0x008fe80000100a00 */
[----:B--2---:R0:W-:Y:S04]  /*83700*/  STL.64 [R1+0x5480], R12 ;  /* 0x0054800c01007387 */ /* 0x0041e80000100a00 */
[----:B0-----:R-:W2:Y:S04]  /*83710*/  LDL.LU R12, [R1+0xae0] ;  /* 0x000ae000010c7983 */ /* 0x001ea80000300800 */
[----:B------:R-:W2:Y:S04]  /*83720*/  LDL.LU R13, [R1+0xae4] ;  /* 0x000ae400010d7983 */ /* 0x000ea80000300800 */
[----:B------:R-:W3:Y:S04]  /*83730*/  LDL.LU R14, [R1+0xae8] ;  /* 0x000ae800010e7983 */ /* 0x000ee80000300800 */
[----:B------:R-:W3:Y:S01]  /*83740*/  LDL.LU R15, [R1+0xaec] ;  /* 0x000aec00010f7983 */ /* 0x000ee20000300800 */
[C---:B------:R-:W-:Y:S03]  /*83750*/  HMMA.16816.F32 R24, R4.reuse, R26, R8 ;  /* 0x0000001a0418723c */ /* 0x040fe60000001808 */
[----:B---3--:R-:W-:Y:S04]  /*83760*/  STL.64 [R1+0x5498], R14 ;  /* 0x0054980e01007387 */ /* 0x008fe80000100a00 */
[----:B--2---:R0:W-:Y:S04]  /*83770*/  STL.64 [R1+0x5490], R12 ;  /* 0x0054900c01007387 */ /* 0x0041e80000100a00 */
[----:B0-----:R-:W2:Y:S04]  /*83780*/  LDL.LU R12, [R1+0xad0] ;  /* 0x000ad000010c7983 */ /* 0x001ea80000300800 */
[----:B------:R-:W2:Y:S04]  /*83790*/  LDL.LU R13, [R1+0xad4] ;  /* 0x000ad400010d7983 */ /* 0x000ea80000300800 */
[----:B------:R-:W2:Y:S04]  /*837a0*/  LDL.LU R14, [R1+0xad8] ;  /* 0x000ad800010e7983 */ /* 0x000ea80000300800 */
[----:B------:R-:W2:Y:S04]  /*837b0*/  LDL.LU R15, [R1+0xadc] ;  /* 0x000adc00010f7983 */ /* 0x000ea80000300800 */
[----:B------:R-:W3:Y:S04]  /*837c0*/  LDL.LU.64 R10, [R1+0x5560] ;  /* 0x00556000010a7983 */ /* 0x000ee80000300a00 */
[----:B------:R-:W3:Y:S04]  /*837d0*/  LDL.LU.64 R8, [R1+0x5558] ;  /* 0x0055580001087983 */ /* 0x000ee80000300a00 */
[----:B------:R0:W-:Y:S04]  /*837e0*/  STL.64 [R1+0x610], R24 ;  /* 0x0006101801007387 */ /* 0x0001e80000100a00 */
        /* <DEDUP_REMOVED lines=15> */
[----:B0-----:R-:W4:Y:S04]  /*838e0*/  LDL.LU.64 R26, [R1+0x5520] ;  /* 0x00552000011a7983 */ /* 0x001f280000300a00 */
[----:B------:R-:W4:Y:S01]  /*838f0*/  LDL.LU.64 R24, [R1+0x5518] ;  /* 0x0055180001187983 */ /* 0x000f220000300a00 */
[----:B------:R-:W-:Y:S01]  /*83900*/  IMAD.MOV.U32 R0, RZ, RZ, R3 ;  /* 0x000000ffff007224 */ /* 0x000fe200078e0003 */
[C---:B---3--:R-:W-:Y:S06]  /*83910*/  HMMA.16816.F32 R8, R4.reuse, R2, R8 ;  /* 0x000000020408723c */ /* 0x048fec0000001808 */
[----:B----4-:R-:W-:-:S15]  /*83920*/  HMMA.16816.F32 R24, R4, R28, R24 ;  /* 0x0000001c0418723c */ /* 0x010fde0000001818 */
[----:B------:R-:W-:-:S02]  /*83930*/  NOP ;  /* 0x0000000000007918 */ /* 0x000fc40000000000 */
[----:B------:R0:W-:Y:S04]  /*83940*/  STL.64 [R1+0x660], R8 ;  /* 0x0006600801007387 */ /* 0x0001e80000100a00 */
[----:B------:R1:W-:Y:S01]  /*83950*/  STL.64 [R1+0x668], R10 ;  /* 0x0006680a01007387 */ /* 0x0003e20000100a00 */
[----:B0-----:R-:W-:-:S03]  /*83960*/  IMAD.MOV.U32 R9, RZ, RZ, R2 ;  /* 0x000000ffff097224 */ /* 0x001fc600078e0002 */
[----:B-1----:R-:W3:Y:S04]  /*83970*/  LDL.LU R10, [R1+0x5510] ;  /* 0x00551000010a7983 */ /* 0x002ee80000300800 */
[----:B------:R-:W4:Y:S01]  /*83980*/  LDL.LU.64 R2, [R1+0x5508] ;  /* 0x0055080001027983 */ /* 0x000f220000300a00 */
[----:B------:R-:W-:Y:S02]  /*83990*/  IMAD.MOV.U32 R11, RZ, RZ, R28 ;  /* 0x000000ffff0b7224 */ /* 0x000fe400078e001c */
[----:B------:R-:W-:Y:S01]  /*839a0*/  IMAD.MOV.U32 R8, RZ, RZ, R29 ;  /* 0x000000ffff087224 */ /* 0x000fe200078e001d */
        /* <DEDUP_REMOVED lines=14> */
[C---:B--2---:R-:W-:Y:S06]  /*83a90*/  HMMA.16816.F32 R16, R4.reuse, R26, R16 ;  /* 0x0000001a0410723c */ /* 0x044fec0000001810 */
[----:B---3--:R-:W-:-:S15]  /*83aa0*/  HMMA.16816.F32 R20, R4, R24, R20 ;  /* 0x000000180414723c */ /* 0x008fde0000001814 */
        /* <DEDUP_REMOVED lines=28> */
[----:B0-----:R-:W4:Y:S04]  /*83c70*/  LDL.LU R22, [R1+0x1a94] ;  /* 0x001a940001167983 */ /* 0x001f280000300800 */
[----:B------:R-:W4:Y:S04]  /*83c80*/  LDL.LU R23, [R1+0x1a9c] ;  /* 0x001a9c0001177983 */ /* 0x000f280000300800 */
[----:B------:R-:W-:Y:S01]  /*83c90*/  STL.64 [R1+0x53b0], R20 ;  /* 0x0053b01401007387 */ /* 0x000fe20000100a00 */
        /* <DEDUP_REMOVED lines=17> */
[----:B------:R0:W-:Y:S04]  /*83db0*/  STL.64 [R1+0x770], R16 ;  /* 0x0007701001007387 */ /* 0x0001e80000100a00 */
[----:B------:R1:W-:Y:S04]  /*83dc0*/  STL.64 [R1+0x778], R18 ;  /* 0x0007781201007387 */ /* 0x0003e80000100a00 */
[----:B0-----:R-:W4:Y:S04]  /*83dd0*/  LDL.LU R16, [R1+0xc10] ;  /* 0x000c100001107983 */ /* 0x001f280000300800 */
[----:B------:R-:W4:Y:S04]  /*83de0*/  LDL.LU R17, [R1+0xc14] ;  /* 0x000c140001117983 */ /* 0x000f280000300800 */
[----:B-1----:R-:W4:Y:S04]  /*83df0*/  LDL.LU R18, [R1+0xc18] ;  /* 0x000c180001127983 */ /* 0x002f280000300800 */
[----:B------:R-:W4:Y:S04]  /*83e00*/  LDL.LU R19, [R1+0xc1c] ;  /* 0x000c1c0001137983 */ /* 0x000f280000300800 */
[----:B------:R-:W2:Y:S04]  /*83e10*/  LDL.LU R20, [R1+0xbe0] ;  /* 0x000be00001147983 */ /* 0x000ea80000300800 */
[----:B------:R-:W2:Y:S01]  /*83e20*/  LDL.LU R21, [R1+0xbe4] ;  /* 0x000be40001157983 */ /* 0x000ea20000300800 */
[----:B---3--:R-:W-:-:S02]  /*83e30*/  IMAD R12, R12, 0x100, R22 ;  /* 0x000001000c0c7824 */ /* 0x008fc400078e0216 */
[----:B------:R-:W-:Y:S01]  /*83e40*/  IMAD R13, R13, 0x100, R23 ;  /* 0x000001000d0d7824 */ /* 0x000fe200078e0217 */
[----:B------:R-:W3:Y:S04]  /*83e50*/  LDL.LU R22, [R1+0xbe8] ;  /* 0x000be80001167983 */ /* 0x000ee80000300800 */
[----:B------:R-:W3:Y:S04]  /*83e60*/  LDL.LU R23, [R1+0xbec] ;  /* 0x000bec0001177983 */ /* 0x000ee80000300800 */
[----:B------:R-:W4:Y:S04]  /*83e70*/  LDL.LU R24, [R1+0xb90] ;  /* 0x000b900001187983 */ /* 0x000f280000300800 */
[----:B------:R-:W4:Y:S04]  /*83e80*/  LDL.LU R25, [R1+0xb94] ;  /* 0x000b940001197983 */ /* 0x000f280000300800 */
[----:B------:R-:W2:Y:S04]  /*83e90*/  LDL.LU R26, [R1+0xb98] ;  /* 0x000b9800011a7983 */ /* 0x000ea80000300800 */
[----:B------:R-:W2:Y:S04]  /*83ea0*/  LDL.LU R27, [R1+0xb9c] ;  /* 0x000b9c00011b7983 */ /* 0x000ea80000300800 */
[----:B--2---:R0:W-:Y:S02]  /*83eb0*/  STL.64 [R1+0x53e8], R26 ;  /* 0x0053e81a01007387 */ /* 0x0041e40000100a00 */
[----:B0-----:R-:W-:-:S02]  /*83ec0*/  IMAD.MOV.U32 R26, RZ, RZ, R11 ;  /* 0x000000ffff1a7224 */ /* 0x001fc400078e000b */
[----:B------:R-:W-:Y:S01]  /*83ed0*/  IMAD.MOV.U32 R27, RZ, RZ, R8 ;  /* 0x000000ffff1b7224 */ /* 0x000fe200078e0008 */
[----:B------:R-:W2:Y:S04]  /*83ee0*/  LDL.LU R11, [R1+0x5478] ;  /* 0x00547800010b7983 */ /* 0x000ea80000300800 */
[----:B------:R-:W2:Y:S04]  /*83ef0*/  LDL.LU R8, [R1+0x5474] ;  /* 0x0054740001087983 */ /* 0x000ea80000300800 */
[----:B----4-:R0:W-:Y:S04]  /*83f00*/  STL.64 [R1+0x53e0], R24 ;  /* 0x0053e01801007387 */ /* 0x0101e80000100a00 */
[----:B------:R-:W-:Y:S04]  /*83f10*/  STL.64 [R1+0x5400], R26 ;  /* 0x0054001a01007387 */ /* 0x000fe80000100a00 */
[----:B---3--:R-:W-:Y:S04]  /*83f20*/  STL.64 [R1+0x53c8], R22 ;  /* 0x0053c81601007387 */ /* 0x008fe80000100a00 */
[----:B------:R1:W-:Y:S01]  /*83f30*/  STL.64 [R1+0x53c0], R20 ;  /* 0x0053c01401007387 */ /* 0x0003e20000100a00 */
[----:B0-----:R-:W-:-:S03]  /*83f40*/  IMAD.MOV.U32 R24, RZ, RZ, R9 ;  /* 0x000000ffff187224 */ /* 0x001fc600078e0009 */
[----:B-1----:R-:W3:Y:S04]  /*83f50*/  LDL.LU R20, [R1+0xbb0] ;  /* 0x000bb00001147983 */ /* 0x002ee80000300800 */
[----:B------:R-:W3:Y:S04]  /*83f60*/  LDL.LU R21, [R1+0xbb4] ;  /* 0x000bb40001157983 */ /* 0x000ee80000300800 */
[----:B------:R-:W4:Y:S04]  /*83f70*/  LDL.LU R22, [R1+0xbb8] ;  /* 0x000bb80001167983 */ /* 0x000f280000300800 */
[----:B------:R-:W4:Y:S04]  /*83f80*/  LDL.LU R23, [R1+0xbbc] ;  /* 0x000bbc0001177983 */ /* 0x000f280000300800 */
[----:B------:R-:W2:Y:S04]  /*83f90*/  LDL.LU R9, [R1+0x5470] ;  /* 0x0054700001097983 */ /* 0x000ea80000300800 */
[----:B------:R-:W3:Y:S01]  /*83fa0*/  LDL.64 R26, [R1+0x10] ;  /* 0x00001000011a7983 */ /* 0x000ee20000100a00 */
[----:B------:R-:W-:-:S03]  /*83fb0*/  IMAD.MOV.U32 R25, RZ, RZ, R0 ;  /* 0x000000ffff197224 */ /* 0x000fc600078e0000 */
[----:B---3--:R-:W-:Y:S04]  /*83fc0*/  STL.64 [R1+0x5438], R26 ;  /* 0x0054381a01007387 */ /* 0x008fe80000100a00 */
[----:B------:R-:W-:Y:S04]  /*83fd0*/  STL.64 [R1+0x5430], R24 ;  /* 0x0054301801007387 */ /* 0x000fe80000100a00 */
[----:B----4-:R-:W-:Y:S04]  /*83fe0*/  STL.64 [R1+0x53f8], R22 ;  /* 0x0053f81601007387 */ /* 0x010fe80000100a00 */
[----:B------:R0:W-:Y:S04]  /*83ff0*/  STL.64 [R1+0x53f0], R20 ;  /* 0x0053f01401007387 */ /* 0x0001e80000100a00 */
[----:B0-----:R-:W3:Y:S04]  /*84000*/  LDL.LU R20, [R1+0xb80] ;  /* 0x000b800001147983 */ /* 0x001ee80000300800 */
[----:B------:R-:W3:Y:S04]  /*84010*/  LDL.LU R21, [R1+0xb84] ;  /* 0x000b840001157983 */ /* 0x000ee80000300800 */
[----:B------:R-:W4:Y:S04]  /*84020*/  LDL.LU R22, [R1+0xb88] ;  /* 0x000b880001167983 */ /* 0x000f280000300800 */
[----:B------:R-:W4:Y:S04]  /*84030*/  LDL.LU R23, [R1+0xb8c] ;  /* 0x000b8c0001177983 */ /* 0x000f280000300800 */
[----:B------:R-:W2:Y:S04]  /*84040*/  LDL.64 R2, [R1+0x20] ;  /* 0x0000200001027983 */ /* 0x000ea80000100a00 */
        /* <DEDUP_REMOVED lines=20> */
[----:B0-----:R-:W2:Y:S04]  /*84190*/  LDL.LU R24, [R1+0xb00] ;  /* 0x000b000001187983 */ /* 0x001ea80000300800 */
[----:B------:R-:W2:Y:S04]  /*841a0*/  LDL.LU R25, [R1+0xb04] ;  /* 0x000b040001197983 */ /* 0x000ea80000300800 */
[----:B------:R-:W2:Y:S04]  /*841b0*/  LDL.LU R26, [R1+0xb08] ;  /* 0x000b0800011a7983 */ /* 0x000ea80000300800 */
[----:B------:R-:W2:Y:S04]  /*841c0*/  LDL.LU R27, [R1+0xb0c] ;  /* 0x000b0c00011b7983 */ /* 0x000ea80000300800 */
[----:B------:R-:W3:Y:S04]  /*841d0*/  LDL.64 R28, [R1+0x28] ;  /* 0x00002800011c7983 */ /* 0x000ee80000100a00 */
[----:B------:R-:W-:Y:S04]  /*841e0*/  STL.64 [R1+0x5410], R22 ;  /* 0x0054101601007387 */ /* 0x000fe80000100a00 */
[----:B------:R0:W-:Y:S04]  /*841f0*/  STL.64 [R1+0x5408], R20 ;  /* 0x0054081401007387 */ /* 0x0001e80000100a00 */
[----:B0-----:R-:W4:Y:S04]  /*84200*/  LDL.LU R20, [R1+0xb70] ;  /* 0x000b700001147983 */ /* 0x001f280000300800 */
[----:B------:R-:W4:Y:S04]  /*84210*/  LDL.LU R21, [R1+0xb74] ;  /* 0x000b740001157983 */ /* 0x000f280000300800 */
[----:B------:R-:W3:Y:S04]  /*84220*/  LDL.LU R22, [R1+0xb78] ;  /* 0x000b780001167983 */ /* 0x000ee80000300800 */
[----:B------:R-:W3:Y:S01]  /*84230*/  LDL.LU R23, [R1+0xb7c] ;  /* 0x000b7c0001177983 */ /* 0x000ee20000300800 */
[C---:B--2---:R-:W-:Y:S03]  /*84240*/  HMMA.16816.F32 R24, R4.reuse, R8, R24 ;  /* 0x000000080418723c */ /* 0x044fe60000001818 */
        /* <DEDUP_REMOVED lines=22> */
[----:B------:R0:W-:Y:S04]  /*843b0*/  STL.64 [R1+0x5380], R10 ;  /* 0x0053800a01007387 */ /* 0x0001e80000100a00 */
[----:B0-----:R-:W2:Y:S04]  /*843c0*/  LDL.64 R10, [R1+0x18] ;  /* 0x00001800010a7983 */ /* 0x001ea80000100a00 */
[----:B------:R-:W-:Y:S01]  /*843d0*/  STL.64 [R1+0x5378], R8 ;  /* 0x0053780801007387 */ /* 0x000fe20000100a00 */
[----:B----4-:R-:W-:Y:S03]  /*843e0*/  HMMA.16816.F32 R4, R4, R2, R24 ;  /* 0x000000020404723c */ /* 0x010fe60000001818 */
[----:B------:R-:W4:Y:S04]  /*843f0*/  LDL.LU.64 R26, [R1+0x5448] ;  /* 0x00544800011a7983 */ /* 0x000f280000300a00 */
[----:B------:R-:W4:Y:S01]  /*84400*/  LDL.LU.64 R24, [R1+0x5440] ;  /* 0x0054400001187983 */ /* 0x000f220000300a00 */
[----:B------:R-:W-:-:S02]  /*84410*/  F2FP.F16.E5M2.UNPACK_B R12, R12 ;  /* 0x0000000cff0c723e */ /* 0x000fc400020004ff */
[----:B------:R-:W-:Y:S02]  /*84420*/  F2FP.F16.E5M2.UNPACK_B R13, R13 ;  /* 0x0000000dff0d723e */ /* 0x000fe400020004ff */
[----:B------:R-:W-:Y:S02]  /*84430*/  F2FP.F16.E5M2.UNPACK_B R14, R14 ;  /* 0x0000000eff0e723e */ /* 0x000fe400020004ff */
[----:B------:R-:W-:-:S09]  /*84440*/  F2FP.F16.E5M2.UNPACK_B R15, R15 ;  /* 0x0000000fff0f723e */ /* 0x000fd200020004ff */
[----:B------:R0:W-:Y:S04]  /*84450*/  STL.64 [R1+0x7b0], R4 ;  /* 0x0007b00401007387 */ /* 0x0001e80000100a00 */
[----:B------:R1:W-:Y:S04]  /*84460*/  STL.64 [R1+0x7b8], R6 ;  /* 0x0007b80601007387 */ /* 0x0003e80000100a00 */
[----:B0-----:R-:W2:Y:S04]  /*84470*/  LDL.LU R4, [R1+0xb50] ;  /* 0x000b500001047983 */ /* 0x001ea80000300800 */
[----:B------:R-:W2:Y:S04]  /*84480*/  LDL.LU R5, [R1+0xb54] ;  /* 0x000b540001057983 */ /* 0x000ea80000300800 */
[----:B-1----:R-:W2:Y:S04]  /*84490*/  LDL.LU R6, [R1+0xb58] ;  /* 0x000b580001067983 */ /* 0x002ea80000300800 */
[----:B------:R-:W2:Y:S01]  /*844a0*/  LDL.LU R7, [R1+0xb5c] ;  /* 0x000b5c0001077983 */ /* 0x000ea20000300800 */
[----:B----4-:R-:W-:-:S15]  /*844b0*/  HMMA.16816.F32 R24, R12, R28, R24 ;  /* 0x0000001c0c18723c */ /* 0x010fde0000001818 */
[----:B------:R-:W-:-:S08]  /*844c0*/  NOP ;  /* 0x0000000000007918 */ /* 0x000fd00000000000 */
[----:B------:R-:W-:Y:S04]  /*844d0*/  STL.64 [R1+0x7f0], R24 ;  /* 0x0007f01801007387 */ /* 0x000fe80000100a00 */
[----:B------:R0:W-:Y:S04]  /*844e0*/  STL.64 [R1+0x7f8], R26 ;  /* 0x0007f81a01007387 */ /* 0x0001e80000100a00 */
[----:B0-----:R-:W4:Y:S01]  /*844f0*/  LDL.LU.64 R26, [R1+0x5438] ;  /* 0x00543800011a7983 */ /* 0x001f220000300a00 */
[----:B--2---:R-:W-:Y:S01]  /*84500*/  HMMA.16816.F32 R4, R12, R10, R4 ;  /* 0x0000000a0c04723c */ /* 0x004fe20000001804 */
[----:B------:R-:W-:-:S02]  /*84510*/  IMAD.MOV.U32 R8, RZ, RZ, R2 ;  /* 0x000000ffff087224 */ /* 0x000fc400078e0002 */
[----:B------:R-:W2:Y:S01]  /*84520*/  LDL.LU.64 R24, [R1+0x5430] ;  /* 0x0054300001187983 */ /* 0x000ea20000300a00 */
[----:B------:R-:W-:Y:S02]  /*84530*/  IMAD.MOV.U32 R2, RZ, RZ, R28 ;  /* 0x000000ffff027224 */ /* 0x000fe400078e001c */
[----:B------:R-:W-:Y:S02]  /*84540*/  IMAD.MOV.U32 R0, RZ, RZ, R29 ;  /* 0x000000ffff007224 */ /* 0x000fe400078e001d */
[----:B------:R-:W3:-:S15]  /*84550*/  LDL.LU.64 R28, [R1+0x5428] ;  /* 0x00542800011c7983 */ /* 0x000ede0000300a00 */
[----:B------:R-:W-:Y:S04]  /*84560*/  STL.64 [R1+0x800], R4 ;  /* 0x0008000401007387 */ /* 0x000fe80000100a00 */
[----:B------:R-:W-:Y:S01]  /*84570*/  STL.64 [R1+0x808], R6 ;  /* 0x0008080601007387 */ /* 0x000fe20000100a00 */
[----:B----4-:R-:W-:-:S15]  /*84580*/  HMMA.16816.F32 R20, R12, R26, R20 ;  /* 0x0000001a0c14723c */ /* 0x010fde0000001814 */
[----:B------:R-:W-:-:S08]  /*84590*/  NOP ;  /* 0x0000000000007918 */ /* 0x000fd00000000000 */
[----:B------:R-:W-:Y:S04]  /*845a0*/  STL.64 [R1+0x810], R20 ;  /* 0x0008101401007387 */ /* 0x000fe80000100a00 */
[----:B------:R0:W-:Y:S04]  /*845b0*/  STL.64 [R1+0x818], R22 ;  /* 0x0008181601007387 */ /* 0x0001e80000100a00 */
[----:B0-----:R-:W2:Y:S04]  /*845c0*/  LDL.LU.64 R22, [R1+0x5420] ;  /* 0x0054200001167983 */ /* 0x001ea80000300a00 */
[----:B------:R-:W2:Y:S01]  /*845d0*/  LDL.LU.64 R20, [R1+0x5418] ;  /* 0x0054180001147983 */ /* 0x000ea20000300a00 */
[----:B------:R-:W-:-:S02]  /*845e0*/  IMAD.MOV.U32 R7, RZ, RZ, R26 ;  /* 0x000000ffff077224 */ /* 0x000fc400078e001a */
[----:B------:R-:W-:Y:S02]  /*845f0*/  IMAD.MOV.U32 R6, RZ, RZ, R27 ;  /* 0x000000ffff067224 */ /* 0x000fe400078e001b */
[----:B--2---:R-:W-:Y:S01]  /*84600*/  HMMA.16816.F32 R24, R12, R24, R20 ;  /* 0x000000180c18723c */ /* 0x004fe20000001814 */
        /* <DEDUP_REMOVED lines=66> */
[----:B----4-:R-:W-:Y:S07]  /*84a30*/  HMMA.16816.F32 R20, R12, R16, R24 ;  /* 0x000000100c14723c */ /* 0x010fee0000001818 */
[----:B------:R-:W-:-:S02]  /*84a40*/  IMAD.MOV.U32 R26, RZ, RZ, R7 ;  /* 0x000000ffff1a7224 */ /* 0x000fc400078e0007 */
[----:B------:R-:W-:-:S14]  /*84a50*/  IMAD.MOV.U32 R27, RZ, RZ, R6 ;  /* 0x000000ffff1b7224 */ /* 0x000fdc00078e0006 */
[----:B------:R0:W-:Y:S04]  /*84a60*/  STL.64 [R1+0x8e0], R20 ;  /* 0x0008e01401007387 */ /* 0x0001e80000100a00 */
[----:B------:R1:W-:Y:S04]  /*84a70*/  STL.64 [R1+0x8e8], R22 ;  /* 0x0008e81601007387 */ /* 0x0003e80000100a00 */
[----:B------:R-:W-:Y:S04]  /*84a80*/  STL.64 [R1+0x5318], R26 ;  /* 0x0053181a01007387 */ /* 0x000fe80000100a00 */
[----:B0-----:R-:W2:Y:S04]  /*84a90*/  LDL.LU R20, [R1+0xcb0] ;  /* 0x000cb00001147983 */ /* 0x001ea80000300800 */
[----:B------:R-:W2:Y:S04]  /*84aa0*/  LDL.LU R21, [R1+0xcb4] ;  /* 0x000cb40001157983 */ /* 0x000ea80000300800 */
[----:B-1----:R-:W3:Y:S04]  /*84ab0*/  LDL.LU R22, [R1+0xcb8] ;  /* 0x000cb80001167983 */ /* 0x002ee80000300800 */
[----:B------:R-:W3:Y:S01]  /*84ac0*/  LDL.LU R23, [R1+0xcbc] ;  /* 0x000cbc0001177983 */ /* 0x000ee20000300800 */
[----:B------:R-:W-:-:S02]  /*84ad0*/  IMAD.MOV.U32 R5, RZ, RZ, R10 ;  /* 0x000000ffff057224 */ /* 0x000fc400078e000a */
[----:B------:R-:W-:Y:S02]  /*84ae0*/  IMAD.MOV.U32 R4, RZ, RZ, R11 ;  /* 0x000000ffff047224 */ /* 0x000fe400078e000b */
[----:B------:R-:W-:Y:S02]  /*84af0*/  IMAD.MOV.U32 R24, RZ, RZ, R5 ;  /* 0x000000ffff187224 */ /* 0x000fe400078e0005 */
[----:B------:R-:W-:Y:S01]  /*84b00*/  IMAD.MOV.U32 R25, RZ, RZ, R4 ;  /* 0x000000ffff197224 */ /* 0x000fe200078e0004 */
[----:B---3--:R-:W-:Y:S04]  /*84b10*/  STL.64 [R1+0x5328], R22 ;  /* 0x0053281601007387 */ /* 0x008fe80000100a00 */
[----:B--2---:R0:W-:Y:S04]  /*84b20*/  STL.64 [R1+0x5320], R20 ;  /* 0x0053201401007387 */ /* 0x0041e80000100a00 */
[----:B------:R1:W-:Y:S04]  /*84b30*/  STL.64 [R1+0x5330], R24 ;  /* 0x0053301801007387 */ /* 0x0003e80000100a00 */
[----:B0-----:R-:W2:Y:S04]  /*84b40*/  LDL.LU R20, [R1+0xca0] ;  /* 0x000ca00001147983 */ /* 0x001ea80000300800 */
[----:B------:R-:W2:Y:S04]  /*84b50*/  LDL.LU R21, [R1+0xca4] ;  /* 0x000ca40001157983 */ /* 0x000ea80000300800 */
[----:B------:R-:W3:Y:S04]  /*84b60*/  LDL.LU R22, [R1+0xca8] ;  /* 0x000ca80001167983 */ /* 0x000ee80000300800 */
[----:B------:R-:W3:Y:S01]  /*84b70*/  LDL.LU R23, [R1+0xcac] ;  /* 0x000cac0001177983 */ /* 0x000ee20000300800 */
[----:B-1----:R-:W-:-:S02]  /*84b80*/  IMAD.MOV.U32 R24, RZ, RZ, R8 ;  /* 0x000000ffff187224 */ /* 0x002fc400078e0008 */
[----:B------:R-:W-:Y:S02]  /*84b90*/  IMAD.MOV.U32 R26, RZ, RZ, R2 ;  /* 0x000000ffff1a7224 */ /* 0x000fe400078e0002 */
[----:B------:R-:W-:Y:S02]  /*84ba0*/  IMAD.MOV.U32 R25, RZ, RZ, R3 ;  /* 0x000000ffff197224 */ /* 0x000fe400078e0003 */
[----:B------:R-:W-:Y:S01]  /*84bb0*/  IMAD.MOV.U32 R27, RZ, RZ, R0 ;  /* 0x000000ffff1b7224 */ /* 0x000fe200078e0000 */
[----:B---3--:R-:W-:Y:S04]  /*84bc0*/  STL.64 [R1+0x5340], R22 ;  /* 0x0053401601007387 */ /* 0x008fe80000100a00 */
[----:B--2---:R-:W-:Y:S04]  /*84bd0*/  STL.64 [R1+0x5338], R20 ;  /* 0x0053381401007387 */ /* 0x004fe80000100a00 */
        /* <DEDUP_REMOVED lines=36> */
[----:B0-----:R-:W4:Y:S04]  /*84e20*/  LDL R18, [R1] ;  /* 0x0000000001127983 */ /* 0x001f280000100800 */
[----:B------:R-:W4:Y:S04]  /*84e30*/  LDL R19, [R1+0x4] ;  /* 0x0000040001137983 */ /* 0x000f280000100800 */
        /* <DEDUP_REMOVED lines=11> */
[----:B------:R0:W-:Y:S04]  /*84ef0*/  STL [R1+0x5294], R2 ;  /* 0x0052940201007387 */ /* 0x0001e80000100800 */
[----:B0-----:R-:W4:Y:S04]  /*84f00*/  LDL.LU R2, [R1+0x1ac4] ;  /* 0x001ac40001027983 */ /* 0x001f280000300800 */
        /* <DEDUP_REMOVED lines=15> */
[----:B0-----:R-:W2:Y:S04]  /*85000*/  LDL.LU R8, [R1+0xcd0] ;  /* 0x000cd00001087983 */ /* 0x001ea80000300800 */
[----:B------:R-:W2:Y:S04]  /*85010*/  LDL.LU R9, [R1+0xcd4] ;  /* 0x000cd40001097983 */ /* 0x000ea80000300800 */
[----:B------:R-:W2:Y:S04]  /*85020*/  LDL.LU R10, [R1+0xcd8] ;  /* 0x000cd800010a7983 */ /* 0x000ea80000300800 */
[----:B------:R-:W2:Y:S01]  /*85030*/  LDL.LU R11, [R1+0xcdc] ;  /* 0x000cdc00010b7983 */ /* 0x000ea20000300800 */
[----:B---3--:R-:W-:Y:S03]  /*85040*/  HMMA.16816.F32 R12, R12, R24, R20 ;  /* 0x000000180c0c723c */ /* 0x008fe60000001814 */
[----:B------:R-:W2:Y:S04]  /*85050*/  LDL.LU.64 R22, [R1+0x5350] ;  /* 0x0053500001167983 */ /* 0x000ea80000300a00 */
[----:B------:R-:W2:Y:S01]  /*85060*/  LDL.LU.64 R20, [R1+0x5348] ;  /* 0x0053480001147983 */ /* 0x000ea20000300a00 */
[----:B----4-:R-:W-:-:S02]  /*85070*/  IMAD R6, R6, 0x100, R2 ;  /* 0x0000010006067824 */ /* 0x010fc400078e0202 */
[----:B------:R-:W-:Y:S01]  /*85080*/  IMAD R7, R0, 0x100, R7 ;  /* 0x0000010000077824 */ /* 0x000fe200078e0207 */
[----:B------:R-:W-:Y:S02]  /*85090*/  F2FP.F16.E5M2.UNPACK_B R4, R4 ;  /* 0x00000004ff04723e */ /* 0x000fe400020004ff */
[----:B------:R-:W-:Y:S02]  /*850a0*/  F2FP.F16.E5M2.UNPACK_B R5, R5 ;  /* 0x00000005ff05723e */ /* 0x000fe400020004ff */
[----:B------:R-:W-:Y:S02]  /*850b0*/  F2FP.F16.E5M2.UNPACK_B R6, R6 ;  /* 0x00000006ff06723e */ /* 0x000fe400020004ff */
[----:B------:R-:W-:-:S06]  /*850c0*/  F2FP.F16.E5M2.UNPACK_B R7, R7 ;  /* 0x00000007ff07723e */ /* 0x000fcc00020004ff */
        /* <DEDUP_REMOVED lines=21> */
[C---:B--2---:R-:W-:Y:S01]  /*85220*/  HMMA.16816.F32 R24, R4.reuse, R26, R20 ;  /* 0x0000001a0418723c */ /* 0x044fe20000001814 */
[----:B------:R-:W2:Y:S04]  /*85230*/  LDL.LU.64 R22, [R1+0x5310] ;  /* 0x0053100001167983 */ /* 0x000ea80000300a00 */
[----:B------:R-:W2:Y:S01]  /*85240*/  LDL.LU.64 R20, [R1+0x5308] ;  /* 0x0053080001147983 */ /* 0x000ea20000300a00 */
[----:B------:R-:W-:-:S15]  /*85250*/  HMMA.16816.F32 R16, R4, R18, R8 ;  /* 0x000000120410723c */ /* 0x000fde0000001808 */
[----:B------:R-:W-:-:S02]  /*85260*/  NOP ;  /* 0x0000000000007918 */ /* 0x000fc40000000000 */
[----:B------:R-:W-:Y:S04]  /*85270*/  STL.64 [R1+0x950], R24 ;  /* 0x0009501801007387 */ /* 0x000fe80000100a00 */
[----:B------:R0:W-:Y:S04]  /*85280*/  STL.64 [R1+0x958], R26 ;  /* 0x0009581a01007387 */ /* 0x0001e80000100a00 */
[----:B0-----:R-:W3:Y:S04]  /*85290*/  LDL.LU.64 R26, [R1+0x5300] ;  /* 0x00530000011a7983 */ /* 0x001ee80000300a00 */
[----:B------:R-:W4:Y:S04]  /*852a0*/  LDL.LU.64 R24, [R1+0x52f8] ;  /* 0x0052f80001187983 */ /* 0x000f280000300a00 */
[----:B------:R-:W-:Y:S04]  /*852b0*/  STL.64 [R1+0x960], R12 ;  /* 0x0009600c01007387 */ /* 0x000fe80000100a00 */
[----:B------:R2:W-:Y:S04]  /*852c0*/  STL.64 [R1+0x968], R14 ;  /* 0x0009680e01007387 */ /* 0x0005e80000100a00 */
[----:B------:R-:W3:Y:S04]  /*852d0*/  LDL.LU R8, [R1+0xd50] ;  /* 0x000d500001087983 */ /* 0x000ee80000300800 */
[----:B------:R-:W-:Y:S04]  /*852e0*/  STL.64 [R1+0x970], R16 ;  /* 0x0009701001007387 */ /* 0x000fe80000100a00 */
[----:B------:R-:W-:Y:S01]  /*852f0*/  STL.64 [R1+0x978], R18 ;  /* 0x0009781201007387 */ /* 0x000fe20000100a00 */
[----:B--2---:R-:W-:-:S15]  /*85300*/  HMMA.16816.F32 R12, R4, R28, R20 ;  /* 0x0000001c040c723c */ /* 0x004fde0000001814 */
[----:B------:R-:W-:-:S08]  /*85310*/  NOP ;  /* 0x0000000000007918 */ /* 0x000fd00000000000 */
[----:B------:R-:W-:Y:S04]  /*85320*/  STL.64 [R1+0x980], R12 ;  /* 0x0009800c01007387 */ /* 0x000fe80000100a00 */
[----:B------:R-:W-:Y:S04]  /*85330*/  STL.64 [R1+0x988], R14 ;  /* 0x0009880e01007387 */ /* 0x000fe80000100a00 */
[----:B------:R-:W3:Y:S04]  /*85340*/  LDL.LU R9, [R1+0xd54] ;  /* 0x000d540001097983 */ /* 0x000ee80000300800 */
[----:B------:R-:W2:Y:S04]  /*85350*/  LDL.LU R10, [R1+0xd58] ;  /* 0x000d5800010a7983 */ /* 0x000ea80000300800 */
[----:B------:R-:W2:Y:S04]  /*85360*/  LDL.LU R11, [R1+0xd5c] ;  /* 0x000d5c00010b7983 */ /* 0x000ea80000300800 */
[----:B------:R-:W4:Y:S04]  /*85370*/  LDL.LU R20, [R1+0xd00] ;  /* 0x000d000001147983 */ /* 0x000f280000300800 */
[----:B------:R-:W4:Y:S04]  /*85380*/  LDL.LU R21, [R1+0xd04] ;  /* 0x000d040001157983 */ /* 0x000f280000300800 */
[----:B------:R-:W3:Y:S04]  /*85390*/  LDL.LU R22, [R1+0xd08] ;  /* 0x000d080001167983 */ /* 0x000ee80000300800 */
[----:B------:R-:W3:Y:S04]  /*853a0*/  LDL.LU R23, [R1+0xd0c] ;  /* 0x000d0c0001177983 */ /* 0x000ee80000300800 */
[----:B---3--:R-:W-:Y:S04]  /*853b0*/  STL.64 [R1+0x52f0], R22 ;  /* 0x0052f01601007387 */ /* 0x008fe80000100a00 */
[----:B----4-:R0:W-:Y:S04]  /*853c0*/  STL.64 [R1+0x52e8], R20 ;  /* 0x0052e81401007387 */ /* 0x0101e80000100a00 */
[----:B0-----:R-:W3:Y:S04]  /*853d0*/  LDL.LU R20, [R1+0xcf0] ;  /* 0x000cf00001147983 */ /* 0x001ee80000300800 */
[----:B------:R-:W3:Y:S04]  /*853e0*/  LDL.LU R21, [R1+0xcf4] ;  /* 0x000cf40001157983 */ /* 0x000ee80000300800 */
        /* <DEDUP_REMOVED lines=31> */
[----:B------:R-:W4:Y:S04]  /*855e0*/  LDL.LU R0, [R1+0x1ae8] ;  /* 0x001ae80001007983 */ /* 0x000f280000300800 */
[----:B------:R0:W-:Y:S04]  /*855f0*/  STL.64 [R1+0x5210], R28 ;  /* 0x0052101c01007387 */ /* 0x0001e80000100a00 */
[----:B0-----:R-:W4:Y:S04]  /*85600*/  LDL.64 R28, [R1+0x20] ;  /* 0x00002000011c7983 */ /* 0x001f280000100a00 */
        /* <DEDUP_REMOVED lines=63> */
[----:B0-----:R-:W4:Y:S01]  /*85a00*/  LDL.LU R3, [R1+0x1ae4] ;  /* 0x001ae40001037983 */ /* 0x001f220000300800 */
[----:B---3--:R-:W-:Y:S06]  /*85a10*/  HMMA.16816.F32 R16, R4, R8, R16 ;  /* 0x000000080410723c */ /* 0x008fec0000001810 */
[----:B------:R-:W-:Y:S04]  /*85a20*/  STL [R1+0x5188], R8 ;  /* 0x0051880801007387 */ /* 0x000fe80000100800 */
[----:B------:R-:W-:-:S13]  /*85a30*/  STL [R1+0x5184], R9 ;  /* 0x0051840901007387 */ /* 0x000fda0000100800 */
[----:B------:R-:W-:Y:S04]  /*85a40*/  STL.64 [R1+0xa00], R16 ;  /* 0x000a001001007387 */ /* 0x000fe80000100a00 */
[----:B------:R2:W-:Y:S02]  /*85a50*/  STL.64 [R1+0xa08], R18 ;  /* 0x000a081201007387 */ /* 0x0005e40000100a00 */
[C---:B--2---:R-:W-:Y:S06]  /*85a60*/  HMMA.16816.F32 R16, R4.reuse, R10, R20 ;  /* 0x0000000a0410723c */ /* 0x044fec0000001814 */
[----:B------:R-:W-:Y:S01]  /*85a70*/  HMMA.16816.F32 R4, R4, R28, R24 ;  /* 0x0000001c0404723c */ /* 0x000fe20000001818 */
[----:B------:R-:W-:Y:S04]  /*85a80*/  STL [R1+0x5190], R10 ;  /* 0x0051900a01007387 */ /* 0x000fe80000100800 */
[----:B------:R-:W-:-:S12]  /*85a90*/  STL [R1+0x518c], R11 ;  /* 0x00518c0b01007387 */ /* 0x000fd80000100800 */
[----:B------:R0:W-:Y:S04]  /*85aa0*/  STL.64 [R1+0xa20], R16 ;  /* 0x000a201001007387 */ /* 0x0001e80000100a00 */
[----:B------:R1:W-:Y:S04]  /*85ab0*/  STL.64 [R1+0xa28], R18 ;  /* 0x000a281201007387 */ /* 0x0003e80000100a00 */
[----:B------:R-:W-:Y:S04]  /*85ac0*/  STL.64 [R1+0xa10], R4 ;  /* 0x000a100401007387 */ /* 0x000fe80000100a00 */
[----:B------:R-:W-:Y:S04]  /*85ad0*/  STL.64 [R1+0xa18], R6 ;  /* 0x000a180601007387 */ /* 0x000fe80000100a00 */
        /* <DEDUP_REMOVED lines=34> */
[----:B------:R-:W4:Y:S04]  /*85d00*/  LDL R10, [R1+0x18] ;  /* 0x00001800010a7983 */ /* 0x000f280000100800 */
[----:B------:R-:W4:Y:S04]  /*85d10*/  LDL R11, [R1+0x1c] ;  /* 0x00001c00010b7983 */ /* 0x000f280000100800 */
[----:B---3--:R-:W-:Y:S04]  /*85d20*/  STL.64 [R1+0x5258], R18 ;  /* 0x0052581201007387 */ /* 0x008fe80000100a00 */
[----:B--2---:R0:W-:Y:S04]  /*85d30*/  STL.64 [R1+0x5250], R16 ;  /* 0x0052501001007387 */ /* 0x0041e80000100a00 */
[----:B0-----:R-:W2:Y:S04]  /*85d40*/  LDL.LU R16, [R1+0xda0] ;  /* 0x000da00001107983 */ /* 0x001ea80000300800 */
[----:B------:R-:W2:Y:S04]  /*85d50*/  LDL.LU R17, [R1+0xda4] ;  /* 0x000da40001117983 */ /* 0x000ea80000300800 */
[----:B------:R-:W3:Y:S04]  /*85d60*/  LDL.LU R18, [R1+0xda8] ;  /* 0x000da80001127983 */ /* 0x000ee80000300800 */
[----:B------:R-:W3:Y:S01]  /*85d70*/  LDL.LU R19, [R1+0xdac] ;  /* 0x000dac0001137983 */ /* 0x000ee20000300800 */
[----:B------:R-:W-:-:S02]  /*85d80*/  IMAD R15, R0, 0x100, R15 ;  /* 0x00000100000f7824 */ /* 0x000fc400078e020f */
[----:B----4-:R-:W-:Y:S02]  /*85d90*/  IMAD R14, R14, 0x100, R3 ;  /* 0x000001000e0e7824 */ /* 0x010fe400078e0203 */
[----:B------:R-:W-:Y:S02]  /*85da0*/  IMAD.MOV.U32 R9, RZ, RZ, R28 ;  /* 0x000000ffff097224 */ /* 0x000fe400078e001c */
[----:B------:R-:W-:Y:S01]  /*85db0*/  IMAD.MOV.U32 R0, RZ, RZ, R29 ;  /* 0x000000ffff007224 */ /* 0x000fe200078e001d */
[----:B---3--:R0:W-:Y:S04]  /*85dc0*/  STL.64 [R1+0x5268], R18 ;  /* 0x0052681201007387 */ /* 0x0081e80000100a00 */
[----:B0-----:R-:W3:Y:S04]  /*85dd0*/  LDL R18, [R1+0x28] ;  /* 0x0000280001127983 */ /* 0x001ee80000100800 */
[----:B------:R-:W3:Y:S04]  /*85de0*/  LDL R19, [R1+0x2c] ;  /* 0x00002c0001137983 */ /* 0x000ee80000100800 */
[----:B--2---:R-:W-:Y:S04]  /*85df0*/  STL.64 [R1+0x5260], R16 ;  /* 0x0052601001007387 */ /* 0x004fe80000100a00 */
[----:B------:R-:W2:Y:S04]  /*85e00*/  LDL.64 R2, [R1+0x8] ;  /* 0x0000080001027983 */ /* 0x000ea80000100a00 */
[----:B------:R-:W4:Y:S04]  /*85e10*/  LDL.64 R28, [R1] ;  /* 0x00000000011c7983 */ /* 0x000f280000100a00 */
        /* <DEDUP_REMOVED lines=16> */
[----:B------:R-:W2:Y:S04]  /*85f20*/  LDL.LU R6, [R1+0x1b00] ;  /* 0x001b000001067983 */ /* 0x000ea80000300800 */
[----:B------:R-:W2:Y:S01]  /*85f30*/  LDL.LU R7, [R1+0x1b08] ;  /* 0x001b080001077983 */ /* 0x000ea20000300800 */
[----:B------:R-:W-:-:S02]  /*85f40*/  F2FP.F16.E5M2.UNPACK_B R12, R12 ;  /* 0x0000000cff0c723e */ /* 0x000fc400020004ff */
[----:B------:R-:W-:Y:S02]  /*85f50*/  F2FP.F16.E5M2.UNPACK_B R13, R13 ;  /* 0x0000000dff0d723e */ /* 0x000fe400020004ff */
[----:B------:R-:W-:Y:S02]  /*85f60*/  F2FP.F16.E5M2.UNPACK_B R14, R14 ;  /* 0x0000000eff0e723e */ /* 0x000fe400020004ff */
[----:B------:R-:W-:Y:S01]  /*85f70*/  F2FP.F16.E5M2.UNPACK_B R15, R15 ;  /* 0x0000000fff0f723e */ /* 0x000fe200020004ff */
[----:B--2---:R-:W-:Y:S04]  /*85f80*/  STL.64 [R1+0x51a8], R6 ;  /* 0x0051a80601007387 */ /* 0x004fe80000100a00 */
[----:B----4-:R0:W-:Y:S04]  /*85f90*/  STL.64 [R1+0x51a0], R4 ;  /* 0x0051a00401007387 */ /* 0x0101e80000100a00 */
[----:B0-----:R-:W2:Y:S04]  /*85fa0*/  LDL.LU R4, [R1+0xe40] ;  /* 0x000e400001047983 */ /* 0x001ea80000300800 */
[----:B------:R-:W2:Y:S04]  /*85fb0*/  LDL.LU R5, [R1+0xe44] ;  /* 0x000e440001057983 */ /* 0x000ea80000300800 */
[----:B------:R-:W4:Y:S04]  /*85fc0*/  LDL.LU R6, [R1+0xe48] ;  /* 0x000e480001067983 */ /* 0x000f280000300800 */
[----:B------:R-:W4:Y:S01]  /*85fd0*/  LDL.LU R7, [R1+0xe4c] ;  /* 0x000e4c0001077983 */ /* 0x000f220000300800 */
[C---:B------:R-:W-:Y:S03]  /*85fe0*/  HMMA.16816.F32 R16, R12.reuse, R18, R24 ;  /* 0x000000120c10723c */ /* 0x040fe60000001818 */
[----:B----4-:R-:W-:Y:S04]  /*85ff0*/  STL.64 [R1+0x51b8], R6 ;  /* 0x0051b80601007387 */ /* 0x010fe80000100a00 */
[----:B--2---:R0:W-:Y:S04]  /*86000*/  STL.64 [R1+0x51b0], R4 ;  /* 0x0051b00401007387 */ /* 0x0041e80000100a00 */
[----:B0-----:R-:W2:Y:S04]  /*86010*/  LDL.LU R4, [R1+0xe30] ;  /* 0x000e300001047983 */ /* 0x001ea80000300800 */
[----:B------:R-:W2:Y:S04]  /*86020*/  LDL.LU R5, [R1+0xe34] ;  /* 0x000e340001057983 */ /* 0x000ea80000300800 */
[----:B------:R-:W2:Y:S04]  /*86030*/  LDL.LU R6, [R1+0xe38] ;  /* 0x000e380001067983 */ /* 0x000ea80000300800 */
[----:B------:R-:W2:Y:S04]  /*86040*/  LDL.LU R7, [R1+0xe3c] ;  /* 0x000e3c0001077983 */ /* 0x000ea80000300800 */
[----:B------:R0:W-:Y:S04]  /*86050*/  STL [R1+0x5198], R9 ;  /* 0x0051980901007387 */ /* 0x0001e80000100800 */
[----:B0-----:R-:W4:Y:S04]  /*86060*/  LDL.64 R8, [R1+0x10] ;  /* 0x0000100001087983 */ /* 0x001f280000100a00 */
[----:B------:R-:W-:Y:S04]  /*86070*/  STL [R1+0x5194], R0 ;  /* 0x0051940001007387 */ /* 0x000fe80000100800 */
[----:B------:R-:W3:Y:S04]  /*86080*/  LDL.LU.64 R26, [R1+0x5278] ;  /* 0x00527800011a7983 */ /* 0x000ee80000300a00 */
[----:B------:R-:W3:Y:S04]  /*86090*/  LDL.LU.64 R24, [R1+0x5270] ;  /* 0x0052700001187983 */ /* 0x000ee80000300a00 */
        /* <DEDUP_REMOVED lines=21> */
[----:B------:R-:W2:Y:S01]  /*861f0*/  LDL.LU.64 R16, [R1+0x5230] ;  /* 0x0052300001107983 */ /* 0x000ea20000300a00 */
[----:B------:R-:W-:-:S03]  /*86200*/  IMAD.MOV.U32 R10, RZ, RZ, R3 ;  /* 0x000000ffff0a7224 */ /* 0x000fc600078e0003 */
[----:B------:R-:W4:Y:S01]  /*86210*/  LDL.LU.64 R2, [R1+0x5228] ;  /* 0x0052280001027983 */ /* 0x000f220000300a00 */
[----:B------:R-:W-:Y:S02]  /*86220*/  IMAD.MOV.U32 R11, RZ, RZ, R8 ;  /* 0x000000ffff0b7224 */ /* 0x000fe400078e0008 */
        /* <DEDUP_REMOVED lines=9> */
[----:B------:R-:W3:Y:S02]  /*862c0*/  LDL.LU.64 R28, [R1+0x5210] ;  /* 0x00521000011c7983 */ /* 0x000ee40000300a00 */
[----:B---3--:R-:W-:-:S15]  /*862d0*/  HMMA.16816.F32 R24, R12, R28, R24 ;  /* 0x0000001c0c18723c */ /* 0x008fde0000001818 */
[----:B------:R-:W-:-:S08]  /*862e0*/  NOP ;  /* 0x0000000000007918 */ /* 0x000fd00000000000 */
[----:B------:R-:W-:Y:S04]  /*862f0*/  STL.64 [R1+0xa80], R24 ;  /* 0x000a801801007387 */ /* 0x000fe80000100a00 */
[----:B------:R0:W-:Y:S04]  /*86300*/  STL.64 [R1+0xa88], R26 ;  /* 0x000a881a01007387 */ /* 0x0001e80000100a00 */
[----:B0-----:R-:W2:Y:S04]  /*86310*/  LDL.LU.64 R26, [R1+0x5208] ;  /* 0x00520800011a7983 */ /* 0x001ea80000300a00 */
[----:B------:R-:W3:Y:S01]  /*86320*/  LDL.LU.64 R24, [R1+0x5200] ;  /* 0x0052000001187983 */ /* 0x000ee20000300a00 */
        /* <DEDUP_REMOVED lines=49> */
[----:B----4-:R-:W-:-:S15]  /*86640*/  HMMA.16816.F32 R16, R12, R2, R20 ;  /* 0x000000020c10723c */ /* 0x010fde0000001814 */
[----:B------:R-:W-:-:S08]  /*86650*/  NOP ;  /* 0x0000000000007918 */ /* 0x000fd00000000000 */
[----:B------:R-:W-:Y:S04]  /*86660*/  STL.64 [R1+0xaf0], R16 ;  /* 0x000af01001007387 */ /* 0x000fe80000100a00 */
[----:B------:R0:W-:Y:S01]  /*86670*/  STL.64 [R1+0xaf8], R18 ;  /* 0x000af81201007387 */ /* 0x0001e20000100a00 */
[----:B--2---:R-:W-:Y:S02]  /*86680*/  IMAD R6, R6, 0x100, R26 ;  /* 0x0000010006067824 */ /* 0x004fe400078e021a */
[----:B------:R-:W-:Y:S02]  /*86690*/  IMAD R7, R7, 0x100, R27 ;  /* 0x0000010007077824 */ /* 0x000fe400078e021b */
[----:B------:R-:W-:Y:S02]  /*866a0*/  IMAD.MOV.U32 R26, RZ, RZ, R9 ;  /* 0x000000ffff1a7224 */ /* 0x000fe400078e0009 */
[----:B------:R-:W-:Y:S01]  /*866b0*/  IMAD.MOV.U32 R27, RZ, RZ, R0 ;  /* 0x000000ffff1b7224 */ /* 0x000fe200078e0000 */
[----:B------:R-:W2:Y:S04]  /*866c0*/  LDL.LU R9, [R1+0x5198] ;  /* 0x0051980001097983 */ /* 0x000ea80000300800 */
[----:B------:R-:W4:Y:S04]  /*866d0*/  LDL.LU R0, [R1+0x5194] ;  /* 0x0051940001007983 */ /* 0x000f280000300800 */
[----:B0-----:R-:W4:Y:S01]  /*866e0*/  LDL R18, [R1+0x8] ;  /* 0x0000080001127983 */ /* 0x001f220000100800 */
[----:B------:R-:W-:-:S02]  /*866f0*/  IMAD.MOV.U32 R19, RZ, RZ, R10 ;  /* 0x000000ffff137224 */ /* 0x000fc400078e000a */
[----:B---3--:R-:W-:Y:S02]  /*86700*/  IMAD R4, R4, 0x100, R24 ;  /* 0x0000010004047824 */ /* 0x008fe400078e0218 */
[----:B------:R-:W-:Y:S01]  /*86710*/  IMAD R5, R5, 0x100, R25 ;  /* 0x0000010005057824 */ /* 0x000fe200078e0219 */
[----:B------:R-:W3:Y:S01]  /*86720*/  LDL.LU R10, [R1+0x5190] ;  /* 0x00519000010a7983 */ /* 0x000ee20000300800 */
[----:B------:R-:W-:-:S03]  /*86730*/  IMAD.MOV.U32 R16, RZ, RZ, R11 ;  /* 0x000000ffff107224 */ /* 0x000fc600078e000b */
[----:B------:R-:W3:Y:S01]  /*86740*/  LDL.LU R11, [R1+0x518c] ;  /* 0x00518c00010b7983 */ /* 0x000ee20000300800 */
[----:B------:R-:W-:-:S03]  /*86750*/  IMAD.MOV.U32 R17, RZ, RZ, R8 ;  /* 0x000000ffff117224 */ /* 0x000fc600078e0008 */
[----:B------:R-:W3:Y:S01]  /*86760*/  LDL.LU R8, [R1+0x5188] ;  /* 0x0051880001087983 */ /* 0x000ee20000300800 */
[----:B--2---:R-:W-:Y:S02]  /*86770*/  IMAD.MOV.U32 R24, RZ, RZ, R9 ;  /* 0x000000ffff187224 */ /* 0x004fe400078e0009 */
[----:B----4-:R-:W-:Y:S01]  /*86780*/  IMAD.MOV.U32 R25, RZ, RZ, R0 ;  /* 0x000000ffff197224 */ /* 0x010fe200078e0000 */
[----:B------:R-:W3:Y:S04]  /*86790*/  LDL.LU R9, [R1+0x5184] ;  /* 0x0051840001097983 */ /* 0x000ee80000300800 */
[----:B------:R-:W2:Y:S04]  /*867a0*/  LDL.LU R0, [R1+0x5180] ;  /* 0x0051800001007983 */ /* 0x000ea80000300800 */
[----:B------:R-:W-:Y:S04]  /*867b0*/  STL.64 [R1+0x5160], R26 ;  /* 0x0051601a01007387 */ /* 0x000fe80000100a00 */
[----:B------:R0:W-:Y:S04]  /*867c0*/  STL.64 [R1+0x5158], R24 ;  /* 0x0051581801007387 */ /* 0x0001e80000100a00 */
[----:B0-----:R-:W4:Y:S04]  /*867d0*/  LDL.LU R24, [R1+0xe80] ;  /* 0x000e800001187983 */ /* 0x001f280000300800 */
        /* <DEDUP_REMOVED lines=9> */
[----:B------:R0:W-:Y:S04]  /*86870*/  STL.64 [R1+0x5110], R18 ;  /* 0x0051101201007387 */ /* 0x0001e80000100a00 */
[----:B0-----:R-:W4:Y:S04]  /*86880*/  LDL.64 R18, [R1+0x18] ;  /* 0x0000180001127983 */ /* 0x001f280000100a00 */
[----:B------:R0:W-:Y:S04]  /*86890*/  STL.64 [R1+0x5128], R16 ;  /* 0x0051281001007387 */ /* 0x0001e80000100a00 */
[----:B0-----:R-:W2:Y:S04]  /*868a0*/  LDL.64 R16, [R1+0x28] ;  /* 0x0000280001107983 */ /* 0x001ea80000100a00 */
        /* <DEDUP_REMOVED lines=8> */
[----:B------:R-:W3:Y:S01]  /*86930*/  LDL.LU R22, [R1+0xed8] ;  /* 0x000ed80001167983 */ /* 0x000ee20000300800 */
[----:B------:R-:W-:-:S03]  /*86940*/  IMAD.MOV.U32 R23, RZ, RZ, R0 ;  /* 0x000000ffff177224 */ /* 0x000fc600078e0000 */
[----:B------:R-:W2:Y:S04]  /*86950*/  LDL.LU R0, [R1+0x517c] ;  /* 0x00517c0001007983 */ /* 0x000ea80000300800 */
[----:B---3--:R-:W-:Y:S04]  /*86960*/  STL.64 [R1+0x5108], R22 ;  /* 0x0051081601007387 */ /* 0x008fe80000100a00 */
[----:B----4-:R0:W-:Y:S04]  /*86970*/  STL.64 [R1+0x5100], R20 ;  /* 0x0051001401007387 */ /* 0x0101e80000100a00 */
[----:B0-----:R-:W3:Y:S04]  /*86980*/  LDL.LU R20, [R1+0xec0] ;  /* 0x000ec00001147983 */ /* 0x001ee80000300800 */
[----:B------:R-:W3:Y:S04]  /*86990*/  LDL.LU R21, [R1+0xec4] ;  /* 0x000ec40001157983 */ /* 0x000ee80000300800 */
[----:B------:R-:W4:Y:S04]  /*869a0*/  LDL.LU R22, [R1+0xec8] ;  /* 0x000ec80001167983 */ /* 0x000f280000300800 */
[----:B------:R-:W4:Y:S01]  /*869b0*/  LDL.LU R23, [R1+0xecc] ;  /* 0x000ecc0001177983 */ /* 0x000f220000300800 */
[----:B------:R-:W-:Y:S03]  /*869c0*/  HMMA.16816.F32 R24, R12, R8, R24 ;  /* 0x000000080c18723c */ /* 0x000fe60000001818 */
[----:B----4-:R-:W-:Y:S04]  /*869d0*/  STL.64 [R1+0x5120], R22 ;  /* 0x0051201601007387 */ /* 0x010fe80000100a00 */
[----:B---3--:R0:W-:Y:S04]  /*869e0*/  STL.64 [R1+0x5118], R20 ;  /* 0x0051181401007387 */ /* 0x0081e80000100a00 */
[----:B0-----:R-:W3:Y:S04]  /*869f0*/  LDL.LU R20, [R1+0xeb0] ;  /* 0x000eb00001147983 */ /* 0x001ee80000300800 */
[----:B------:R-:W3:Y:S04]  /*86a00*/  LDL.LU R21, [R1+0xeb4] ;  /* 0x000eb40001157983 */ /* 0x000ee80000300800 */
[----:B------:R-:W4:Y:S01]  /*86a10*/  LDL.LU R22, [R1+0xeb8] ;  /* 0x000eb80001167983 */ /* 0x000f220000300800 */
[----:B--2---:R-:W-:-:S03]  /*86a20*/  IMAD.MOV.U32 R23, RZ, RZ, R0 ;  /* 0x000000ffff177224 */ /* 0x004fc600078e0000 */
[----:B------:R-:W2:Y:S04]  /*86a30*/  LDL.LU R0, [R1+0x5178] ;  /* 0x0051780001007983 */ /* 0x000ea80000300800 */
        /* <DEDUP_REMOVED lines=15> */
[----:B------:R-:W2:Y:S02]  /*86b30*/  LDL.LU.64 R24, [R1+0x5158] ;  /* 0x0051580001187983 */ /* 0x000ea40000300a00 */
[----:B--2---:R-:W-:Y:S02]  /*86b40*/  HMMA.16816.F32 R12, R12, R24, R16 ;  /* 0x000000180c0c723c */ /* 0x004fe40000001810 */
[----:B------:R-:W3:Y:S04]  /*86b50*/  LDL.LU.64 R18, [R1+0x5150] ;  /* 0x0051500001127983 */ /* 0x000ee80000300a00 */
[----:B------:R-:W2:-:S15]  /*86b60*/  LDL.LU.64 R16, [R1+0x5148] ;  /* 0x0051480001107983 */ /* 0x000e9e0000300a00 */
[----:B------:R-:W-:-:S02]  /*86b70*/  NOP ;  /* 0x0000000000007918 */ /* 0x000fc40000000000 */
[----:B------:R0:W-:Y:S04]  /*86b80*/  STL.64 [R1+0xb10], R12 ;  /* 0x000b100c01007387 */ /* 0x0001e80000100a00 */
[----:B------:R1:W-:Y:S04]  /*86b90*/  STL.64 [R1+0xb18], R14 ;  /* 0x000b180e01007387 */ /* 0x0003e80000100a00 */
[----:B0-----:R-:W2:Y:S04]  /*86ba0*/  LDL.LU R12, [R1+0xe90] ;  /* 0x000e9000010c7983 */ /* 0x001ea80000300800 */
[----:B------:R-:W2:Y:S04]  /*86bb0*/  LDL.LU R13, [R1+0xe94] ;  /* 0x000e9400010d7983 */ /* 0x000ea80000300800 */
[----:B-1----:R-:W2:Y:S01]  /*86bc0*/  LDL.LU R14, [R1+0xe98] ;  /* 0x000e9800010e7983 */ /* 0x002ea20000300800 */
[----:B------:R-:W0:Y:S01]  /*86bd0*/  S2R R24, SR_TID.X ;  /* 0x0000000000187919 */ /* 0x000e220000002100 */
[----:B------:R-:W-:-:S02]  /*86be0*/  F2FP.F16.E5M2.UNPACK_B R4, R4 ;  /* 0x00000004ff04723e */ /* 0x000fc400020004ff */
[----:B------:R-:W-:Y:S02]  /*86bf0*/  F2FP.F16.E5M2.UNPACK_B R5, R5 ;  /* 0x00000005ff05723e */ /* 0x000fe400020004ff */
[----:B------:R-:W-:Y:S02]  /*86c00*/  F2FP.F16.E5M2.UNPACK_B R6, R6 ;  /* 0x00000006ff06723e */ /* 0x000fe400020004ff */
[----:B------:R-:W-:Y:S01]  /*86c10*/  F2FP.F16.E5M2.UNPACK_B R7, R7 ;  /* 0x00000007ff07723e */ /* 0x000fe200020004ff */
[----:B------:R-:W-:Y:S02]  /*86c20*/  IMAD.MOV.U32 R15, RZ, RZ, R0 ;  /* 0x000000ffff0f7224 */ /* 0x000fe400078e0000 */
[----:B------:R-:W4:Y:S01]  /*86c30*/  LDL.LU R0, [R1+0x5140] ;  /* 0x0051400001007983 */ /* 0x000f220000300800 */
[C---:B0-----:R-:W-:Y:S01]  /*86c40*/  IMAD.SHL.U32 R25, R24.reuse, 0x2, RZ ;  /* 0x0000000218197824 */ /* 0x041fe200078e00ff */
[----:B------:R-:W-:-:S05]  /*86c50*/  LOP3.LUT R24, R24, 0x7, RZ, 0xc0, !PT ;  /* 0x0000000718187812 */ /* 0x000fca00078ec0ff */
[----:B------:R-:W-:-:S05]  /*86c60*/  IMAD R24, R24, 0x90, RZ ;  /* 0x0000009018187824 */ /* 0x000fca00078e02ff */
[----:B------:R-:W-:-:S04]  /*86c70*/  LOP3.LUT R24, R24, 0x30, R25, 0x78, !PT ;  /* 0x0000003018187812 */ /* 0x000fc800078e7819 */
[----:B------:R-:W-:Y:S01]  /*86c80*/  LOP3.LUT R24, R24, 0x40, RZ, 0x3c, !PT ;  /* 0x0000004018187812 */ /* 0x000fe200078e3cff */
[C---:B---3--:R-:W-:Y:S06]  /*86c90*/  HMMA.16816.F32 R20, R4.reuse, R18, R20 ;  /* 0x000000120414723c */ /* 0x048fec0000001814 */
[----:B--2---:R-:W-:-:S15]  /*86ca0*/  HMMA.16816.F32 R12, R4, R16, R12 ;  /* 0x00000010040c723c */ /* 0x004fde000000180c */
[----:B------:R-:W-:-:S08]  /*86cb0*/  NOP ;  /* 0x0000000000007918 */ /* 0x000fd00000000000 */
[----:B------:R0:W-:Y:S04]  /*86cc0*/  STL.64 [R1+0xb30], R12 ;  /* 0x000b300c01007387 */ /* 0x0001e80000100a00 */
[----:B------:R1:W-:Y:S01]  /*86cd0*/  STL.64 [R1+0xb38], R14 ;  /* 0x000b380e01007387 */ /* 0x0003e20000100a00 */
[----:B0-----:R-:W-:Y:S02]  /*86ce0*/  IMAD.MOV.U32 R13, RZ, RZ, R16 ;  /* 0x000000ffff0d7224 */ /* 0x001fe400078e0010 */
[----:B------:R-:W-:Y:S02]  /*86cf0*/  IMAD.MOV.U32 R12, RZ, RZ, R17 ;  /* 0x000000ffff0c7224 */ /* 0x000fe400078e0011 */
[----:B-1----:R-:W-:Y:S02]  /*86d00*/  IMAD.MOV.U32 R15, RZ, RZ, R18 ;  /* 0x000000ffff0f7224 */ /* 0x002fe400078e0012 */
[----:B------:R-:W-:-:S02]  /*86d10*/  IMAD.MOV.U32 R14, RZ, RZ, R19 ;  /* 0x000000ffff0e7224 */ /* 0x000fc400078e0013 */
[----:B------:R-:W0:Y:S04]  /*86d20*/  LDSM.16.M88.4 R16, [R24+UR4] ;  /* 0x000000041810783b */ /* 0x000e280008000200 */
[----:B------:R-:W-:Y:S04]  /*86d30*/  STL.64 [R1+0xb50], R20 ;  /* 0x000b501401007387 */ /* 0x000fe80000100a00 */
[----:B------:R1:W-:Y:S04]  /*86d40*/  STL.64 [R1+0xb58], R22 ;  /* 0x000b581601007387 */ /* 0x0003e80000100a00 */
[----:B-1----:R-:W2:Y:S04]  /*86d50*/  LDL.LU.64 R22, [R1+0x5138] ;  /* 0x0051380001167983 */ /* 0x002ea80000300a00 */
[----:B------:R-:W2:Y:S04]  /*86d60*/  LDL.LU.64 R20, [R1+0x5130] ;  /* 0x0051300001147983 */ /* 0x000ea80000300a00 */
[----:B0-----:R-:W-:Y:S04]  /*86d70*/  STL.64 [R1+0x1b20], R16 ;  /* 0x001b201001007387 */ /* 0x001fe80000100a00 */
[----:B------:R-:W-:Y:S04]  /*86d80*/  STL.64 [R1+0x1b28], R18 ;  /* 0x001b281201007387 */ /* 0x000fe80000100a00 */
[----:B------:R-:W0:Y:S04]  /*86d90*/  LDSM.16.M88.4 R16, [R24+UR4+0x400] ;  /* 0x000400041810783b */ /* 0x000e280008000200 */
[----:B0-----:R0:W-:Y:S04]  /*86da0*/  STL.64 [R1+0x1b30], R16 ;  /* 0x001b301001007387 */ /* 0x0011e80000100a00 */
[----:B------:R2:W-:Y:S04]  /*86db0*/  STL.64 [R1+0x1b38], R18 ;  /* 0x001b381201007387 */ /* 0x0005e80000100a00 */
[----:B0-----:R-:W2:Y:S02]  /*86dc0*/  LDL.LU.64 R16, [R1+0x5128] ;  /* 0x0051280001107983 */ /* 0x001ea40000300a00 */
[----:B--2---:R-:W-:Y:S02]  /*86dd0*/  HMMA.16816.F32 R16, R4, R16, R20 ;  /* 0x000000100410723c */ /* 0x004fe40000001814 */
[----:B------:R-:W2:Y:S04]  /*86de0*/  LDL.LU.64 R22, [R1+0x5120] ;  /* 0x0051200001167983 */ /* 0x000ea80000300a00 */
[----:B------:R-:W2:-:S15]  /*86df0*/  LDL.LU.64 R20, [R1+0x5118] ;  /* 0x0051180001147983 */ /* 0x000e9e0000300a00 */
[----:B------:R-:W-:-:S02]  /*86e00*/  NOP ;  /* 0x0000000000007918 */ /* 0x000fc40000000000 */
[----:B------:R-:W-:Y:S04]  /*86e10*/  STL.64 [R1+0xb60], R16 ;  /* 0x000b601001007387 */ /* 0x000fe80000100a00 */
[----:B------:R-:W-:Y:S04]  /*86e20*/  STL.64 [R1+0xb68], R18 ;  /* 0x000b681201007387 */ /* 0x000fe80000100a00 */
[----:B------:R-:W0:Y:S04]  /*86e30*/  LDSM.16.M88.4 R16, [R24+UR4+0x800] ;  /* 0x000800041810783b */ /* 0x000e280008000200 */
[----:B0-----:R-:W-:Y:S04]  /*86e40*/  STL.64 [R1+0x1b40], R16 ;  /* 0x001b401001007387 */ /* 0x001fe80000100a00 */
        /* <DEDUP_REMOVED lines=12> */
[----:B------:R0:W-:Y:S04]  /*86f10*/  STL.64 [R1+0x1b98], R18 ;  /* 0x001b981201007387 */ /* 0x0001e80000100a00 */
[----:B0-----:R-:W2:Y:S02]  /*86f20*/  LDL.LU.64 R18, [R1+0x5110] ;  /* 0x0051100001127983 */ /* 0x001ea40000300a00 */
[----:B--2---:R-:W-:Y:S02]  /*86f30*/  HMMA.16816.F32 R16, R4, R18, R20 ;  /* 0x000000120410723c */ /* 0x004fe40000001814 */
[----:B------:R-:W4:Y:S04]  /*86f40*/  LDL.LU.64 R22, [R1+0x5108] ;  /* 0x0051080001167983 */ /* 0x000f280000300a00 */
[----:B------:R-:W4:-:S15]  /*86f50*/  LDL.LU.64 R20, [R1+0x5100] ;  /* 0x0051000001147983 */ /* 0x000f1e0000300a00 */
        /* <DEDUP_REMOVED lines=18> */
[----:B0-----:R-:W2:Y:S04]  /*87080*/  LDL.LU.64 R18, [R1+0x50f8] ;  /* 0x0050f80001127983 */ /* 0x001ea80000300a00 */
[----:B------:R-:W3:Y:S01]  /*87090*/  LDL.LU.64 R16, [R1+0x50f0] ;  /* 0x0050f00001107983 */ /* 0x000ee20000300a00 */
[----:B----4-:R-:W-:-:S15]  /*870a0*/  HMMA.16816.F32 R20, R4, R26, R20 ;  /* 0x0000001a0414723c */ /* 0x010fde0000001814 */
[----:B------:R-:W-:-:S08]  /*870b0*/  NOP ;  /* 0x0000000000007918 */ /* 0x000fd00000000000 */
        /* <DEDUP_REMOVED lines=9> */
[----:B------:R-:W1:Y:S04]  /*87150*/  LDSM.16.M88.4 R24, [R24+UR4+0x3c00] ;  /* 0x003c00041818783b */ /* 0x000e680008000200 */
[----:B0-----:R-:W-:Y:S04]  /*87160*/  STL.64 [R1+0x1c00], R20 ;  /* 0x001c001401007387 */ /* 0x001fe80000100a00 */
[----:B------:R0:W-:Y:S04]  /*87170*/  STL.64 [R1+0x1c08], R22 ;  /* 0x001c081601007387 */ /* 0x0001e80000100a00 */
[----:B0-----:R-:W4:Y:S04]  /*87180*/  LDL.LU.64 R22, [R1+0x50e8] ;  /* 0x0050e80001167983 */ /* 0x001f280000300a00 */
[----:B------:R-:W2:Y:S04]  /*87190*/  LDL.LU.64 R20, [R1+0x50e0] ;  /* 0x0050e00001147983 */ /* 0x000ea80000300a00 */
[----:B-1----:R-:W-:Y:S04]  /*871a0*/  STL.64 [R1+0x1c10], R24 ;  /* 0x001c101801007387 */ /* 0x002fe80000100a00 */
[----:B------:R0:W-:Y:S04]  /*871b0*/  STL.64 [R1+0x1c18], R26 ;  /* 0x001c181a01007387 */ /* 0x0001e80000100a00 */
[----:B0-----:R-:W3:Y:S04]  /*871c0*/  LDL.LU.64 R26, [R1+0x50d8] ;  /* 0x0050d800011a7983 */ /* 0x001ee80000300a00 */
[----:B------:R-:W4:Y:S04]  /*871d0*/  LDL.LU.64 R24, [R1+0x50d0] ;  /* 0x0050d00001187983 */ /* 0x000f280000300a00 */
[----:B---3--:R-:W-:Y:S04]  /*871e0*/  STL.64 [R1+0xb558], R26 ;  /* 0x00b5581a01007387 */ /* 0x008fe80000100a00 */
[----:B----4-:R0:W-:Y:S04]  /*871f0*/  STL.64 [R1+0xb550], R24 ;  /* 0x00b5501801007387 */ /* 0x0101e80000100a00 */
[----:B0-----:R-:W3:Y:S04]  /*87200*/  LDL.LU R24, [R1+0xee0] ;  /* 0x000ee00001187983 */ /* 0x001ee80000300800 */
[----:B------:R-:W3:Y:S04]  /*87210*/  LDL.LU R25, [R1+0xee4] ;  /* 0x000ee40001197983 */ /* 0x000ee80000300800 */
[----:B------:R-:W3:Y:S04]  /*87220*/  LDL.LU R26, [R1+0xee8] ;  /* 0x000ee800011a7983 */ /* 0x000ee80000300800 */
[----:B------:R-:W3:Y:S04]  /*87230*/  LDL.LU R27, [R1+0xeec] ;  /* 0x000eec00011b7983 */ /* 0x000ee80000300800 */
[----:B------:R-:W-:Y:S04]  /*87240*/  STL.64 [R1+0xb538], R22 ;  /* 0x00b5381601007387 */ /* 0x000fe80000100a00 */
[----:B--2---:R0:W-:Y:S04]  /*87250*/  STL.64 [R1+0xb530], R20 ;  /* 0x00b5301401007387 */ /* 0x0041e80000100a00 */
[----:B0-----:R-:W2:Y:S04]  /*87260*/  LDL.LU R20, [R1+0xf00] ;  /* 0x000f000001147983 */ /* 0x001ea80000300800 */
[----:B------:R-:W2:Y:S04]  /*87270*/  LDL.LU R21, [R1+0xf04] ;  /* 0x000f040001157983 */ /* 0x000ea80000300800 */
[----:B------:R-:W4:Y:S04]  /*87280*/  LDL.LU R22, [R1+0xf08] ;  /* 0x000f080001167983 */ /* 0x000f280000300800 */
[----:B------:R-:W4:Y:S01]  /*87290*/  LDL.LU R23, [R1+0xf0c] ;  /* 0x000f0c0001177983 */ /* 0x000f220000300800 */
[C---:B---3--:R-:W-:Y:S03]  /*872a0*/  HMMA.16816.F32 R24, R4.reuse, R28, R24 ;  /* 0x0000001c0418723c */ /* 0x048fe60000001818 */
        /* <DEDUP_REMOVED lines=18> */
[----:B------:R-:W-:Y:S04]  /*873d0*/  STL [R1+0xb50c], R2 ;  /* 0x00b50c0201007387 */ /* 0x000fe80000100800 */
[----:B------:R-:W-:Y:S04]  /*873e0*/  STL [R1+0xb508], R3 ;  /* 0x00b5080301007387 */ /* 0x000fe80000100800 */
[----:B------:R-:W-:Y:S04]  /*873f0*/  STL.64 [R1+0xb500], R10 ;  /* 0x00b5000a01007387 */ /* 0x000fe80000100a00 */
[----:B------:R0:W-:Y:S04]  /*87400*/  STL.64 [R1+0xb4f8], R8 ;  /* 0x00b4f80801007387 */ /* 0x0001e80000100a00 */
[----:B0-----:R-:W4:Y:S04]  /*87410*/  LDL.LU R8, [R1+0xf40] ;  /* 0x000f400001087983 */ /* 0x001f280000300800 */
[----:B------:R-:W4:Y:S04]  /*87420*/  LDL.LU R9, [R1+0xf44] ;  /* 0x000f440001097983 */ /* 0x000f280000300800 */
[----:B------:R-:W4:Y:S04]  /*87430*/  LDL.LU R10, [R1+0xf48] ;  /* 0x000f4800010a7983 */ /* 0x000f280000300800 */
[----:B------:R-:W4:Y:S04]  /*87440*/  LDL.LU R11, [R1+0xf4c] ;  /* 0x000f4c00010b7983 */ /* 0x000f280000300800 */
[----:B------:R-:W-:Y:S04]  /*87450*/  STL [R1+0x50cc], R0 ;  /* 0x0050cc0001007387 */ /* 0x000fe80000100800 */
        /* <DEDUP_REMOVED lines=27> */
[----:B------:R-:W2:Y:S01]  /*87610*/  LDL.LU.64 R16, [R1+0xb520] ;  /* 0x00b5200001107983 */ /* 0x000ea20000300a00 */
[----:B----4-:R-:W-:-:S15]  /*87620*/  HMMA.16816.F32 R12, R4, R20, R12 ;  /* 0x00000014040c723c */ /* 0x010fde000000180c */
[----:B------:R-:W-:-:S08]  /*87630*/  NOP ;  /* 0x0000000000007918 */ /* 0x000fd00000000000 */
[----:B------:R-:W-:Y:S04]  /*87640*/  STL.64 [R1+0xc10], R12 ;  /* 0x000c100c01007387 */ /* 0x000fe80000100a00 */
[----:B------:R0:W-:Y:S04]  /*87650*/  STL.64 [R1+0xc18], R14 ;  /* 0x000c180e01007387 */ /* 0x0001e80000100a00 */
[----:B0-----:R-:W4:Y:S04]  /*87660*/  LDL.LU.64 R14, [R1+0xb518] ;  /* 0x00b51800010e7983 */ /* 0x001f280000300a00 */
[----:B------:R-:W4:Y:S04]  /*87670*/  LDL.LU.64 R12, [R1+0xb510] ;  /* 0x00b51000010c7983 */ /* 0x000f280000300a00 */
[----:B------:R-:W-:Y:S04]  /*87680*/  STL.64 [R1+0xb460], R22 ;  /* 0x00b4601601007387 */ /* 0x000fe80000100a00 */
[----:B------:R3:W-:Y:S02]  /*87690*/  STL.64 [R1+0xb458], R20 ;  /* 0x00b4581401007387 */ /* 0x0007e40000100a00 */
[C---:B---3--:R-:W-:Y:S02]  /*876a0*/  HMMA.16816.F32 R20, R4.reuse, R18, R24 ;  /* 0x000000120414723c */ /* 0x048fe40000001818 */
[----:B------:R-:W3:Y:S04]  /*876b0*/  LDL R26, [R1] ;  /* 0x00000000011a7983 */ /* 0x000ee80000100800 */
[----:B--2---:R-:W-:-:S15]  /*876c0*/  HMMA.16816.F32 R8, R4, R16, R8 ;  /* 0x000000100408723c */ /* 0x004fde0000001808 */
[----:B------:R-:W-:-:S02]  /*876d0*/  NOP ;  /* 0x0000000000007918 */ /* 0x000fc40000000000 */
[----:B------:R0:W-:Y:S04]  /*876e0*/  STL.64 [R1+0xc80], R20 ;  /* 0x000c801401007387 */ /* 0x0001e80000100a00 */
[----:B------:R1:W-:Y:S04]  /*876f0*/  STL.64 [R1+0xc88], R22 ;  /* 0x000c881601007387 */ /* 0x0003e80000100a00 */
[----:B------:R-:W-:Y:S04]  /*87700*/  STL.64 [R1+0xd10], R8 ;  /* 0x000d100801007387 */ /* 0x000fe80000100a00 */
[----:B------:R-:W-:Y:S04]  /*87710*/  STL.64 [R1+0xd18], R10 ;  /* 0x000d180a01007387 */ /* 0x000fe80000100a00 */
[----:B------:R-:W3:Y:S04]  /*87720*/  LDL R27, [R1+0x4] ;  /* 0x00000400011b7983 */ /* 0x000ee80000100800 */
[----:B---3--:R-:W-:Y:S04]  /*87730*/  STL.64 [R1+0xb468], R26 ;  /* 0x00b4681a01007387 */ /* 0x008fe80000100a00 */
[----:B0-----:R-:W2:Y:S04]  /*87740*/  LDL.LU R20, [R1+0xfd0] ;  /* 0x000fd00001147983 */ /* 0x001ea80000300800 */
[----:B------:R-:W2:Y:S04]  /*87750*/  LDL.LU R21, [R1+0xfd4] ;  /* 0x000fd40001157983 */ /* 0x000ea80000300800 */
[----:B-1----:R-:W3:Y:S04]  /*87760*/  LDL.LU R22, [R1+0xfd8] ;  /* 0x000fd80001167983 */ /* 0x002ee80000300800 */
[----:B------:R-:W3:Y:S04]  /*87770*/  LDL.LU R23, [R1+0xfdc] ;  /* 0x000fdc0001177983 */ /* 0x000ee80000300800 */
[----:B---3--:R-:W-:Y:S04]  /*87780*/  STL.64 [R1+0xb478], R22 ;  /* 0x00b4781601007387 */ /* 0x008fe80000100a00 */
[----:B--2---:R0:W-:Y:S04]  /*87790*/  STL.64 [R1+0xb470], R20 ;  /* 0x00b4701401007387 */ /* 0x0041e80000100a00 */
[----:B------:R-:W2:Y:S04]  /*877a0*/  LDL R24, [R1+0x8] ;  /* 0x0000080001187983 */ /* 0x000ea80000100800 */
[----:B------:R-:W2:Y:S04]  /*877b0*/  LDL R25, [R1+0xc] ;  /* 0x00000c0001197983 */ /* 0x000ea80000100800 */
[----:B--2---:R-:W-:Y:S04]  /*877c0*/  STL.64 [R1+0xb480], R24 ;  /* 0x00b4801801007387 */ /* 0x004fe80000100a00 */
[----:B0-----:R-:W2:Y:S04]  /*877d0*/  LDL.LU R20, [R1+0xfc0] ;  /* 0x000fc00001147983 */ /* 0x001ea80000300800 */
[----:B------:R-:W2:Y:S04]  /*877e0*/  LDL.LU R21, [R1+0xfc4] ;  /* 0x000fc40001157983 */ /* 0x000ea80000300800 */
[----:B------:R-:W3:Y:S04]  /*877f0*/  LDL.LU R22, [R1+0xfc8] ;  /* 0x000fc80001167983 */ /* 0x000ee80000300800 */
        /* <DEDUP_REMOVED lines=9> */
[----:B------:R-:W3:Y:S01]  /*87890*/  LDL.LU R23, [R1+0xfbc] ;  /* 0x000fbc0001177983 */ /* 0x000ee20000300800 */
[----:B----4-:R-:W-:-:S02]  /*878a0*/  IMAD.MOV.U32 R24, RZ, RZ, R15 ;  /* 0x000000ffff187224 */ /* 0x010fc400078e000f */
[----:B------:R-:W-:Y:S01]  /*878b0*/  IMAD.MOV.U32 R25, RZ, RZ, R14 ;  /* 0x000000ffff197224 */ /* 0x000fe200078e000e */
[----:B---3--:R-:W-:Y:S04]  /*878c0*/  STL.64 [R1+0xb4a8], R22 ;  /* 0x00b4a81601007387 */ /* 0x008fe80000100a00 */
[----:B--2---:R0:W-:Y:S04]  /*878d0*/  STL.64 [R1+0xb4a0], R20 ;  /* 0x00b4a01401007387 */ /* 0x0041e80000100a00 */
[----:B------:R1:W-:Y:S04]  /*878e0*/  STL.64 [R1+0xb4b0], R24 ;  /* 0x00b4b01801007387 */ /* 0x0003e80000100a00 */
[----:B0-----:R-:W2:Y:S04]  /*878f0*/  LDL.LU R20, [R1+0xfa0] ;  /* 0x000fa00001147983 */ /* 0x001ea80000300800 */
[----:B------:R-:W2:Y:S04]  /*87900*/  LDL.LU R21, [R1+0xfa4] ;  /* 0x000fa40001157983 */ /* 0x000ea80000300800 */
[----:B------:R-:W3:Y:S04]  /*87910*/  LDL.LU R22, [R1+0xfa8] ;  /* 0x000fa80001167983 */ /* 0x000ee80000300800 */
[----:B------:R-:W3:Y:S04]  /*87920*/  LDL.LU R23, [R1+0xfac] ;  /* 0x000fac0001177983 */ /* 0x000ee80000300800 */
[----:B-1----:R-:W4:Y:S04]  /*87930*/  LDL R24, [R1+0x20] ;  /* 0x0000200001187983 */ /* 0x002f280000100800 */
[----:B------:R-:W4:Y:S01]  /*87940*/  LDL R25, [R1+0x24] ;  /* 0x0000240001197983 */ /* 0x000f220000100800 */
[----:B------:R-:W-:-:S02]  /*87950*/  IMAD.MOV.U32 R27, RZ, RZ, R12 ;  /* 0x000000ffff1b7224 */ /* 0x000fc400078e000c */
        /* <DEDUP_REMOVED lines=9> */
[----:B------:R-:W2:Y:S04]  /*879f0*/  LDL.LU R3, [R1+0x1b1c] ;  /* 0x001b1c0001037983 */ /* 0x000ea80000300800 */
[----:B------:R-:W2:Y:S04]  /*87a00*/  LDL.LU R13, [R1+0x1b18] ;  /* 0x001b1800010d7983 */ /* 0x000ea80000300800 */
[----:B------:R-:W2:Y:S04]  /*87a10*/  LDL.LU R14, [R1+0x1c54] ;  /* 0x001c5400010e7983 */ /* 0x000ea80000300800 */
[----:B------:R-:W2:Y:S04]  /*87a20*/  LDL.LU R0, [R1+0x1c60] ;  /* 0x001c600001007983 */ /* 0x000ea80000300800 */
[----:B------:R-:W2:Y:S04]  /*87a30*/  LDL.LU R15, [R1+0x1c5c] ;  /* 0x001c5c00010f7983 */ /* 0x000ea80000300800 */
[----:B------:R-:W-:Y:S04]  /*87a40*/  STL.64 [R1+0xb4e0], R26 ;  /* 0x00b4e01a01007387 */ /* 0x000fe80000100a00 */
[----:B----4-:R0:W-:Y:S04]  /*87a50*/  STL.64 [R1+0xb4d8], R24 ;  /* 0x00b4d81801007387 */ /* 0x0101e80000100a00 */
        /* <DEDUP_REMOVED lines=12> */
[----:B------:R-:W3:Y:S04]  /*87b20*/  LDL.LU R22, [R1+0xf98] ;  /* 0x000f980001167983 */ /* 0x000ee80000300800 */
[----:B------:R-:W3:Y:S01]  /*87b30*/  LDL.LU R23, [R1+0xf9c] ;  /* 0x000f9c0001177983 */ /* 0x000ee20000300800 */
[----:B------:R-:W-:-:S02]  /*87b40*/  IMAD R12, R12, 0x100, R2 ;  /* 0x000001000c0c7824 */ /* 0x000fc400078e0202 */
[----:B--2---:R-:W-:Y:S01]  /*87b50*/  IMAD R13, R13, 0x100, R3 ;  /* 0x000001000d0d7824 */ /* 0x004fe200078e0203 */
        /* <DEDUP_REMOVED lines=12> */
[----:B------:R-:W4:Y:S04]  /*87c20*/  LDL.LU R2, [R1+0xb50c] ;  /* 0x00b50c0001027983 */ /* 0x000f280000300800 */
[----:B------:R-:W4:Y:S02]  /*87c30*/  LDL.LU R3, [R1+0xb508] ;  /* 0x00b5080001037983 */ /* 0x000f240000300800 */
[----:B----4-:R-:W-:-:S15]  /*87c40*/  HMMA.16816.F32 R8, R4, R2, R8 ;  /* 0x000000020408723c */ /* 0x010fde0000001808 */
[----:B------:R-:W-:-:S08]  /*87c50*/  NOP ;  /* 0x0000000000007918 */ /* 0x000fd00000000000 */
[----:B------:R-:W-:Y:S04]  /*87c60*/  STL.64 [R1+0xd30], R8 ;  /* 0x000d300801007387 */ /* 0x000fe80000100a00 */
[----:B------:R0:W-:Y:S04]  /*87c70*/  STL.64 [R1+0xd38], R10 ;  /* 0x000d380a01007387 */ /* 0x0001e80000100a00 */
[----:B0-----:R-:W4:Y:S04]  /*87c80*/  LDL.LU.64 R10, [R1+0xb500] ;  /* 0x00b50000010a7983 */ /* 0x001f280000300a00 */
[----:B------:R-:W2:Y:S04]  /*87c90*/  LDL.LU.64 R8, [R1+0xb4f8] ;  /* 0x00b4f80001087983 */ /* 0x000ea80000300a00 */
[----:B------:R0:W-:Y:S04]  /*87ca0*/  STL [R1+0xb404], R2 ;  /* 0x00b4040201007387 */ /* 0x0001e80000100800 */
[----:B0-----:R-:W3:Y:S04]  /*87cb0*/  LDL.LU R2, [R1+0x1c58] ;  /* 0x001c580001027983 */ /* 0x001ee80000300800 */
[----:B------:R-:W-:Y:S01]  /*87cc0*/  STL [R1+0xb400], R3 ;  /* 0x00b4000301007387 */ /* 0x000fe20000100800 */
        /* <DEDUP_REMOVED lines=11> */
[----:B------:R-:W4:Y:S04]  /*87d80*/  LDL.LU.64 R24, [R1+0xb4d8] ;  /* 0x00b4d80001187983 */ /* 0x000f280000300a00 */
[----:B------:R-:W-:Y:S04]  /*87d90*/  STL.64 [R1+0xb3f8], R10 ;  /* 0x00b3f80a01007387 */ /* 0x000fe80000100a00 */
[----:B------:R0:W-:Y:S04]  /*87da0*/  STL.64 [R1+0xb3f0], R8 ;  /* 0x00b3f00801007387 */ /* 0x0001e80000100a00 */
[----:B0-----:R-:W2:Y:S04]  /*87db0*/  LDL.LU R8, [R1+0xff0] ;  /* 0x000ff00001087983 */ /* 0x001ea80000300800 */
[----:B------:R-:W2:Y:S04]  /*87dc0*/  LDL.LU R9, [R1+0xff4] ;  /* 0x000ff40001097983 */ /* 0x000ea80000300800 */
[----:B------:R-:W2:Y:S04]  /*87dd0*/  LDL.LU R10, [R1+0xff8] ;  /* 0x000ff800010a7983 */ /* 0x000ea80000300800 */
[----:B------:R-:W2:Y:S01]  /*87de0*/  LDL.LU R11, [R1+0xffc] ;  /* 0x000ffc00010b7983 */ /* 0x000ea20000300800 */
[----:B----4-:R-:W-:Y:S03]  /*87df0*/  HMMA.16816.F32 R4, R4, R24, R20 ;  /* 0x000000180404723c */ /* 0x010fe60000001814 */
[----:B------:R-:W2:Y:S04]  /*87e00*/  LDL.LU.64 R22, [R1+0xb4d0] ;  /* 0x00b4d00001167983 */ /* 0x000ea80000300a00 */
[----:B------:R-:W2:Y:S01]  /*87e10*/  LDL.LU.64 R20, [R1+0xb4c8] ;  /* 0x00b4c80001147983 */ /* 0x000ea20000300a00 */
[----:B---3--:R-:W-:-:S02]  /*87e20*/  IMAD R14, R14, 0x100, R2 ;  /* 0x000001000e0e7824 */ /* 0x008fc400078e0202 */
        /* <DEDUP_REMOVED lines=41> */
[----:B------:R-:W4:-:S15]  /*880c0*/  LDL.LU.64 R20, [R1+0xb458] ;  /* 0x00b4580001147983 */ /* 0x000f1e0000300a00 */
[----:B------:R-:W-:-:S02]  /*880d0*/  NOP ;  /* 0x0000000000007918 */ /* 0x000fc40000000000 */
[----:B------:R-:W-:Y:S04]  /*880e0*/  STL.64 [R1+0xe10], R24 ;  /* 0x000e101801007387 */ /* 0x000fe80000100a00 */
[----:B------:R0:W-:Y:S04]  /*880f0*/  STL.64 [R1+0xe18], R26 ;  /* 0x000e181a01007387 */ /* 0x0001e80000100a00 */
[----:B0-----:R-:W2:Y:S04]  /*88100*/  LDL.LU.64 R26, [R1+0xb450] ;  /* 0x00b45000011a7983 */ /* 0x001ea80000300a00 */
[----:B------:R-:W4:Y:S01]  /*88110*/  LDL.LU.64 R24, [R1+0xb448] ;  /* 0x00b4480001187983 */ /* 0x000f220000300a00 */
[----:B---3--:R-:W-:-:S15]  /*88120*/  HMMA.16816.F32 R4, R12, R28, R4 ;  /* 0x0000001c0c04723c */ /* 0x008fde0000001804 */
[----:B------:R-:W-:-:S08]  /*88130*/  NOP ;  /* 0x0000000000007918 */ /* 0x000fd00000000000 */
[----:B------:R-:W-:Y:S04]  /*88140*/  STL.64 [R1+0xe30], R4 ;  /* 0x000e300401007387 */ /* 0x000fe80000100a00 */
[----:B------:R4:W-:Y:S01]  /*88150*/  STL.64 [R1+0xe38], R6 ;  /* 0x000e380601007387 */ /* 0x0009e20000100a00 */
[C---:B--2---:R-:W-:Y:S06]  /*88160*/  HMMA.16816.F32 R8, R12.reuse, R26, R8 ;  /* 0x0000001a0c08723c */ /* 0x044fec0000001808 */
[----:B----4-:R-:W-:Y:S01]  /*88170*/  HMMA.16816.F32 R4, R12, R24, R16 ;  /* 0x000000180c04723c */ /* 0x010fe20000001810 */
[----:B------:R-:W2:-:S15]  /*88180*/  LDL.LU R16, [R1+0x1070] ;  /* 0x0010700001107983 */ /* 0x000e9e0000300800 */
[----:B------:R-:W-:-:S01]  /*88190*/  NOP ;  /* 0x0000000000007918 */ /* 0x000fc20000000000 */
[----:B------:R-:W-:Y:S04]  /*881a0*/  STL.64 [R1+0xe40], R8 ;  /* 0x000e400801007387 */ /* 0x000fe80000100a00 */
[----:B------:R-:W-:Y:S04]  /*881b0*/  STL.64 [R1+0xe48], R10 ;  /* 0x000e480a01007387 */ /* 0x000fe80000100a00 */
[----:B------:R-:W-:Y:S04]  /*881c0*/  STL.64 [R1+0xe50], R4 ;  /* 0x000e500401007387 */ /* 0x000fe80000100a00 */
[----:B------:R-:W-:Y:S04]  /*881d0*/  STL.64 [R1+0xe58], R6 ;  /* 0x000e580601007387 */ /* 0x000fe80000100a00 */
        /* <DEDUP_REMOVED lines=33> */
[----:B0-----:R-:W2:Y:S04]  /*883f0*/  LDL.LU.64 R26, [R1+0x20] ;  /* 0x00002000011a7983 */ /* 0x001ea80000300a00 */
[----:B------:R0:W-:Y:S04]  /*88400*/  STL.64 [R1+0xb358], R24 ;  /* 0x00b3581801007387 */ /* 0x0001e80000100a00 */
[----:B--2---:R1:W-:Y:S04]  /*88410*/  STL.64 [R1+0xb3e8], R26 ;  /* 0x00b3e81a01007387 */ /* 0x0043e80000100a00 */
[----:B0-----:R-:W2:Y:S04]  /*88420*/  LDL.LU R24, [R1+0x1140] ;  /* 0x0011400001187983 */ /* 0x001ea80000300800 */
[----:B------:R-:W2:Y:S04]  /*88430*/  LDL.LU R25, [R1+0x1144] ;  /* 0x0011440001197983 */ /* 0x000ea80000300800 */
[----:B-1----:R-:W2:Y:S04]  /*88440*/  LDL.LU R26, [R1+0x1148] ;  /* 0x00114800011a7983 */ /* 0x002ea80000300800 */
[----:B------:R-:W2:Y:S04]  /*88450*/  LDL.LU R27, [R1+0x114c] ;  /* 0x00114c00011b7983 */ /* 0x000ea80000300800 */
        /* <DEDUP_REMOVED lines=8> */
[----:B0-----:R-:W3:Y:S04]  /*884e0*/  LDL.LU.64 R18, [R1+0xb430] ;  /* 0x00b4300001127983 */ /* 0x001ee80000300a00 */
[----:B------:R-:W2:Y:S04]  /*884f0*/  LDL.LU.64 R16, [R1+0xb428] ;  /* 0x00b4280001107983 */ /* 0x000ea80000300a00 */
        /* <DEDUP_REMOVED lines=8> */
[----:B------:R-:W-:Y:S01]  /*88580*/  STL.64 [R1+0xec0], R8 ;  /* 0x000ec00801007387 */ /* 0x000fe20000100a00 */
[----:B------:R-:W-:-:S03]  /*88590*/  IMAD.MOV.U32 R0, RZ, RZ, R11 ;  /* 0x000000ffff007224 */ /* 0x000fc600078e000b */
[----:B------:R0:W-:Y:S04]  /*885a0*/  STL [R1+0xec8], R10 ;  /* 0x000ec80a01007387 */ /* 0x0001e80000100800 */
[----:B0-----:R-:W2:Y:S04]  /*885b0*/  LDL.LU.64 R10, [R1+0xb420] ;  /* 0x00b42000010a7983 */ /* 0x001ea80000300a00 */
[----:B------:R-:W2:Y:S04]  /*885c0*/  LDL.LU.64 R8, [R1+0xb418] ;  /* 0x00b4180001087983 */ /* 0x000ea80000300a00 */
[----:B------:R0:W-:Y:S04]  /*885d0*/  STL [R1+0xa578], R0 ;  /* 0x00a5780001007387 */ /* 0x0001e80000100800 */
[----:B0-----:R-:W3:Y:S01]  /*885e0*/  LDL.LU R0, [R1+0x1c80] ;  /* 0x001c800001007983 */ /* 0x001ee20000300800 */
[----:B------:R-:W-:-:S02]  /*885f0*/  IMAD R4, R4, 0x100, R2 ;  /* 0x0000010004047824 */ /* 0x000fc400078e0202 */
[----:B----4-:R-:W-:Y:S01]  /*88600*/  IMAD R5, R5, 0x100, R3 ;  /* 0x0000010005057824 */ /* 0x010fe200078e0203 */
[----:B--2---:R-:W-:-:S15]  /*88610*/  HMMA.16816.F32 R8, R12, R16, R8 ;  /* 0x000000100c08723c */ /* 0x004fde0000001808 */
[----:B------:R-:W-:-:S08]  /*88620*/  NOP ;  /* 0x0000000000007918 */ /* 0x000fd00000000000 */
[----:B------:R-:W-:Y:S04]  /*88630*/  STL.64 [R1+0xed0], R8 ;  /* 0x000ed00801007387 */ /* 0x000fe80000100a00 */
[----:B------:R0:W-:Y:S04]  /*88640*/  STL.64 [R1+0xed8], R10 ;  /* 0x000ed80a01007387 */ /* 0x0001e80000100a00 */
[----:B0-----:R-:W2:Y:S04]  /*88650*/  LDL.LU.64 R10, [R1+0xb410] ;  /* 0x00b41000010a7983 */ /* 0x001ea80000300a00 */
[----:B------:R-:W2:Y:S04]  /*88660*/  LDL.LU.64 R8, [R1+0xb408] ;  /* 0x00b4080001087983 */ /* 0x000ea80000300a00 */
[----:B------:R-:W-:Y:S04]  /*88670*/  STL.64 [R1+0xb318], R18 ;  /* 0x00b3181201007387 */ /* 0x000fe80000100a00 */
[----:B------:R0:W-:Y:S04]  /*88680*/  STL.64 [R1+0xb310], R16 ;  /* 0x00b3101001007387 */ /* 0x0001e80000100a00 */
[----:B0-----:R-:W4:Y:S04]  /*88690*/  LDL.LU R16, [R1+0x1250] ;  /* 0x0012500001107983 */ /* 0x001f280000300800 */
[----:B------:R-:W4:Y:S04]  /*886a0*/  LDL.LU R17, [R1+0x1254] ;  /* 0x0012540001117983 */ /* 0x000f280000300800 */
[----:B------:R-:W4:Y:S04]  /*886b0*/  LDL.LU R18, [R1+0x1258] ;  /* 0x0012580001127983 */ /* 0x000f280000300800 */
[----:B------:R-:W4:Y:S04]  /*886c0*/  LDL.LU R19, [R1+0x125c] ;  /* 0x00125c0001137983 */ /* 0x000f280000300800 */
[----:B------:R-:W2:Y:S04]  /*886d0*/  LDL.LU R2, [R1+0xb404] ;  /* 0x00b4040001027983 */ /* 0x000ea80000300800 */
[----:B------:R-:W2:Y:S02]  /*886e0*/  LDL.LU R3, [R1+0xb400] ;  /* 0x00b4000001037983 */ /* 0x000ea40000300800 */
[----:B--2---:R-:W-:-:S15]  /*886f0*/  HMMA.16816.F32 R8, R12, R2, R8 ;  /* 0x000000020c08723c */ /* 0x004fde0000001808 */
        /* <DEDUP_REMOVED lines=12> */
[----:B0-----:R-:W2:Y:S01]  /*887c0*/  LDL.LU.64 R26, [R1+0xb3e8] ;  /* 0x00b3e800011a7983 */ /* 0x001ea20000300a00 */
[----:B----4-:R-:W-:Y:S06]  /*887d0*/  HMMA.16816.F32 R16, R12, R10, R16 ;  /* 0x0000000a0c10723c */ /* 0x010fec0000001810 */
[----:B------:R-:W-:Y:S04]  /*887e0*/  STL.64 [R1+0xb2e8], R10 ;  /* 0x00b2e80a01007387 */ /* 0x000fe80000100a00 */
[----:B------:R2:W-:-:S13]  /*887f0*/  STL.64 [R1+0xb2e0], R8 ;  /* 0x00b2e00801007387 */ /* 0x0005da0000100a00 */
[----:B------:R-:W-:Y:S04]  /*88800*/  STL.64 [R1+0xff0], R16 ;  /* 0x000ff01001007387 */ /* 0x000fe80000100a00 */
[----:B------:R-:W-:Y:S01]  /*88810*/  STL.64 [R1+0xff8], R18 ;  /* 0x000ff81201007387 */ /* 0x000fe20000100a00 */
[----:B--2---:R-:W-:-:S15]  /*88820*/  HMMA.16816.F32 R8, R12, R26, R20 ;  /* 0x0000001a0c08723c */ /* 0x004fde0000001814 */
[----:B------:R-:W-:-:S08]  /*88830*/  NOP ;  /* 0x0000000000007918 */ /* 0x000fd00000000000 */
[----:B------:R0:W-:Y:S04]  /*88840*/  STL.64 [R1+0xfe0], R8 ;  /* 0x000fe00801007387 */ /* 0x0001e80000100a00 */
[----:B------:R1:W-:Y:S04]  /*88850*/  STL.64 [R1+0xfe8], R10 ;  /* 0x000fe80a01007387 */ /* 0x0003e80000100a00 */
[----:B0-----:R-:W2:Y:S04]  /*88860*/  LDL.LU R8, [R1+0x1170] ;  /* 0x0011700001087983 */ /* 0x001ea80000300800 */
[----:B------:R-:W2:Y:S04]  /*88870*/  LDL.LU R9, [R1+0x1174] ;  /* 0x0011740001097983 */ /* 0x000ea80000300800 */
[----:B-1----:R-:W4:Y:S04]  /*88880*/  LDL.LU R10, [R1+0x1178] ;  /* 0x00117800010a7983 */ /* 0x002f280000300800 */
[----:B------:R-:W4:Y:S01]  /*88890*/  LDL.LU R11, [R1+0x117c] ;  /* 0x00117c00010b7983 */ /* 0x000f220000300800 */
[----:B---3--:R-:W-:-:S02]  /*888a0*/  IMAD R6, R6, 0x100, R2 ;  /* 0x0000010006067824 */ /* 0x008fc400078e0202 */
[----:B------:R-:W-:Y:S02]  /*888b0*/  IMAD.MOV.U32 R2, RZ, RZ, R26 ;  /* 0x000000ffff027224 */ /* 0x000fe400078e001a */
[----:B------:R-:W-:Y:S01]  /*888c0*/  IMAD.MOV.U32 R3, RZ, RZ, R27 ;  /* 0x000000ffff037224 */ /* 0x000fe200078e001b */
[----:B----4-:R-:W-:Y:S04]  /*888d0*/  STL.64 [R1+0xb2f8], R10 ;  /* 0x00b2f80a01007387 */ /* 0x010fe80000100a00 */
        /* <DEDUP_REMOVED lines=17> */
[----:B---3--:R0:W-:Y:S04]  /*889f0*/  STL.64 [R1+0xb370], R26 ;  /* 0x00b3701a01007387 */ /* 0x0081e80000100a00 */
[----:B0-----:R-:W3:Y:S04]  /*88a00*/  LDL.LU R26, [R1] ;  /* 0x00000000011a7983 */ /* 0x001ee80000300800 */
[----:B------:R-:W3:Y:S04]  /*88a10*/  LDL.LU R27, [R1+0x4] ;  /* 0x00000400011b7983 */ /* 0x000ee80000300800 */
[----:B--2---:R-:W-:Y:S04]  /*88a20*/  STL.64 [R1+0xb368], R24 ;  /* 0x00b3681801007387 */ /* 0x004fe80000100a00 */
[----:B---3--:R-:W-:Y:S04]  /*88a30*/  STL.64 [R1+0xb388], R26 ;  /* 0x00b3881a01007387 */ /* 0x008fe80000100a00 */
[----:B----4-:R-:W-:Y:S04]  /*88a40*/  STL.64 [R1+0xb348], R22 ;  /* 0x00b3481601007387 */ /* 0x010fe80000100a00 */
[----:B------:R0:W-:Y:S04]  /*88a50*/  STL.64 [R1+0xb340], R20 ;  /* 0x00b3401401007387 */ /* 0x0001e80000100a00 */
[----:B0-----:R-:W2:Y:S04]  /*88a60*/  LDL.LU R20, [R1+0x11d0] ;  /* 0x0011d00001147983 */ /* 0x001ea80000300800 */
[----:B------:R-:W2:Y:S04]  /*88a70*/  LDL.LU R21, [R1+0x11d4] ;  /* 0x0011d40001157983 */ /* 0x000ea80000300800 */
[----:B------:R-:W3:Y:S04]  /*88a80*/  LDL.LU R22, [R1+0x11d8] ;  /* 0x0011d80001167983 */ /* 0x000ee80000300800 */
[----:B------:R-:W3:Y:S04]  /*88a90*/  LDL.LU R23, [R1+0x11dc] ;  /* 0x0011dc0001177983 */ /* 0x000ee80000300800 */
[----:B------:R-:W4:Y:S04]  /*88aa0*/  LDL.LU R24, [R1+0x8] ;  /* 0x0000080001187983 */ /* 0x000f280000300800 */
[----:B------:R-:W4:Y:S04]  /*88ab0*/  LDL.LU R25, [R1+0xc] ;  /* 0x00000c0001197983 */ /* 0x000f280000300800 */
[----:B----4-:R-:W-:Y:S04]  /*88ac0*/  STL.64 [R1+0xb3a0], R24 ;  /* 0x00b3a01801007387 */ /* 0x010fe80000100a00 */
        /* <DEDUP_REMOVED lines=19> */
[----:B----4-:R-:W-:Y:S04]  /*88c00*/  STL.64 [R1+0xb3d0], R24 ;  /* 0x00b3d01801007387 */ /* 0x010fe80000100a00 */
        /* <DEDUP_REMOVED lines=12> */
[----:B------:R-:W-:-:S03]  /*88cd0*/  IMAD R7, R7, 0x100, R0 ;  /* 0x0000010007077824 */ /* 0x000fc600078e0200 */
        /* <DEDUP_REMOVED lines=18> */
[----:B------:R-:W3:Y:S04]  /*88e00*/  LDL.LU R12, [R1+0x1c84] ;  /* 0x001c8400010c7983 */ /* 0x000ee80000300800 */
[----:B------:R-:W3:Y:S04]  /*88e10*/  LDL.LU R13, [R1+0x1c8c] ;  /* 0x001c8c00010d7983 */ /* 0x000ee80000300800 */
[----:B------:R-:W4:Y:S04]  /*88e20*/  LDL.LU R14, [R1+0x1c94] ;  /* 0x001c9400010e7983 */ /* 0x000f280000300800 */
[----:B------:R-:W4:Y:S01]  /*88e30*/  LDL.LU R15, [R1+0x1c9c] ;  /* 0x001c9c00010f7983 */ /* 0x000f220000300800 */
[----:B------:R-:W-:-:S02]  /*88e40*/  F2FP.F16.E5M2.UNPACK_B R4, R4 ;  /* 0x00000004ff04723e */ /* 0x000fc400020004ff */
[----:B------:R-:W-:Y:S02]  /*88e50*/  F2FP.F16.E5M2.UNPACK_B R5, R5 ;  /* 0x00000005ff05723e */ /* 0x000fe400020004ff */
[----:B------:R-:W-:Y:S02]  /*88e60*/  F2FP.F16.E5M2.UNPACK_B R6, R6 ;  /* 0x00000006ff06723e */ /* 0x000fe400020004ff */
[----:B------:R-:W-:-:S07]  /*88e70*/  F2FP.F16.E5M2.UNPACK_B R7, R7 ;  /* 0x00000007ff07723e */ /* 0x000fce00020004ff */
[C---:B--2---:R-:W-:Y:S01]  /*88e80*/  HMMA.16816.F32 R24, R4.reuse, R26, R20 ;  /* 0x0000001a0418723c */ /* 0x044fe20000001814 */
[----:B----4-:R-:W-:Y:S04]  /*88e90*/  STL.64 [R1+0xb2d8], R14 ;  /* 0x00b2d80e01007387 */ /* 0x010fe80000100a00 */
[----:B---3--:R0:W-:Y:S04]  /*88ea0*/  STL.64 [R1+0xb2d0], R12 ;  /* 0x00b2d00c01007387 */ /* 0x0081e80000100a00 */
[----:B0-----:R-:W2:Y:S04]  /*88eb0*/  LDL.LU R12, [R1+0x1160] ;  /* 0x00116000010c7983 */ /* 0x001ea80000300800 */
[----:B------:R-:W2:Y:S04]  /*88ec0*/  LDL.LU R13, [R1+0x1164] ;  /* 0x00116400010d7983 */ /* 0x000ea80000300800 */
[----:B------:R-:W2:Y:S04]  /*88ed0*/  LDL.LU R14, [R1+0x1168] ;  /* 0x00116800010e7983 */ /* 0x000ea80000300800 */
[----:B------:R-:W2:Y:S04]  /*88ee0*/  LDL.LU R15, [R1+0x116c] ;  /* 0x00116c00010f7983 */ /* 0x000ea80000300800 */
[----:B------:R-:W3:Y:S04]  /*88ef0*/  LDL R0, [R1+0x147c] ;  /* 0x00147c0001007983 */ /* 0x000ee80000100800 */
[----:B------:R-:W4:Y:S04]  /*88f00*/  LDL.LU.64 R22, [R1+0xb3e0] ;  /* 0x00b3e00001167983 */ /* 0x000f280000300a00 */
[----:B------:R-:W4:Y:S04]  /*88f10*/  LDL.LU.64 R20, [R1+0xb3d8] ;  /* 0x00b3d80001147983 */ /* 0x000f280000300a00 */
        /* <DEDUP_REMOVED lines=36> */
[----:B0-----:R-:W4:Y:S01]  /*89160*/  LDL.LU.64 R26, [R1+0xb360] ;  /* 0x00b36000011a7983 */ /* 0x001f220000300a00 */
[----:B------:R-:W-:Y:S02]  /*89170*/  IMAD.MOV.U32 R28, RZ, RZ, R2 ;  /* 0x000000ffff1c7224 */ /* 0x000fe400078e0002 */
[----:B------:R-:W-:Y:S01]  /*89180*/  IMAD.MOV.U32 R29, RZ, RZ, R3 ;  /* 0x000000ffff1d7224 */ /* 0x000fe200078e0003 */
        /* <DEDUP_REMOVED lines=8> */
[----:B------:R-:W2:Y:S02]  /*89210*/  LDL.LU.64 R20, [R1+0xb340] ;  /* 0x00b3400001147983 */ /* 0x000ea40000300a00 */
[----:B--2---:R-:W-:Y:S02]  /*89220*/  HMMA.16816.F32 R24, R4, R24, R20 ;  /* 0x000000180418723c */ /* 0x004fe40000001814 */
[----:B------:R-:W2:Y:S04]  /*89230*/  LDL.LU.64 R22, [R1+0xb338] ;  /* 0x00b3380001167983 */ /* 0x000ea80000300a00 */
[----:B------:R-:W4:-:S15]  /*89240*/  LDL.LU.64 R20, [R1+0xb330] ;  /* 0x00b3300001147983 */ /* 0x000f1e0000300a00 */
[----:B------:R-:W-:-:S02]  /*89250*/  NOP ;  /* 0x0000000000007918 */ /* 0x000fc40000000000 */
[----:B------:R0:W-:Y:S04]  /*89260*/  STL.64 [R1+0xf60], R24 ;  /* 0x000f601801007387 */ /* 0x0001e80000100a00 */
[----:B------:R1:W-:Y:S04]  /*89270*/  STL.64 [R1+0xf68], R26 ;  /* 0x000f681a01007387 */ /* 0x0003e80000100a00 */
[----:B0-----:R-:W3:Y:S04]  /*89280*/  LDL.LU R24, [R1+0x1260] ;  /* 0x0012600001187983 */ /* 0x001ee80000300800 */
[----:B------:R-:W3:Y:S04]  /*89290*/  LDL.LU R25, [R1+0x1264] ;  /* 0x0012640001197983 */ /* 0x000ee80000300800 */
[----:B-1----:R-:W3:Y:S04]  /*892a0*/  LDL.LU R26, [R1+0x1268] ;  /* 0x00126800011a7983 */ /* 0x002ee80000300800 */
[----:B------:R-:W3:Y:S01]  /*892b0*/  LDL.LU R27, [R1+0x126c] ;  /* 0x00126c00011b7983 */ /* 0x000ee20000300800 */
[----:B--2---:R-:W-:-:S15]  /*892c0*/  HMMA.16816.F32 R16, R4, R22, R16 ;  /* 0x000000160410723c */ /* 0x004fde0000001810 */
[----:B------:R-:W-:-:S08]  /*892d0*/  NOP ;  /* 0x0000000000007918 */ /* 0x000fd00000000000 */
[----:B------:R-:W-:Y:S04]  /*892e0*/  STL.64 [R1+0xf50], R16 ;  /* 0x000f501001007387 */ /* 0x000fe80000100a00 */
[----:B------:R0:W-:Y:S04]  /*892f0*/  STL.64 [R1+0xf58], R18 ;  /* 0x000f581201007387 */ /* 0x0001e80000100a00 */
[----:B0-----:R-:W4:Y:S04]  /*89300*/  LDL.LU.64 R18, [R1+0xb328] ;  /* 0x00b3280001127983 */ /* 0x001f280000300a00 */
[----:B------:R-:W4:Y:S04]  /*89310*/  LDL.LU.64 R16, [R1+0xb320] ;  /* 0x00b3200001107983 */ /* 0x000f280000300a00 */
[----:B------:R-:W2:Y:S04]  /*89320*/  LDL.LU R22, [R1+0x1ca0] ;  /* 0x001ca00001167983 */ /* 0x000ea80000300800 */
[----:B------:R-:W2:Y:S01]  /*89330*/  LDL R23, [R1+0x1478] ;  /* 0x0014780001177983 */ /* 0x000ea20000100800 */
[----:B----4-:R-:W-:-:S15]  /*89340*/  HMMA.16816.F32 R16, R4, R20, R16 ;  /* 0x000000140410723c */ /* 0x010fde0000001810 */
[----:B------:R-:W-:-:S08]  /*89350*/  NOP ;  /* 0x0000000000007918 */ /* 0x000fd00000000000 */
[----:B------:R-:W-:Y:S04]  /*89360*/  STL.64 [R1+0xf40], R16 ;  /* 0x000f401001007387 */ /* 0x000fe80000100a00 */
[----:B------:R0:W-:Y:S04]  /*89370*/  STL.64 [R1+0xf48], R18 ;  /* 0x000f481201007387 */ /* 0x0001e80000100a00 */
[----:B0-----:R-:W4:Y:S04]  /*89380*/  LDL.LU.64 R18, [R1+0xb318] ;  /* 0x00b3180001127983 */ /* 0x001f280000300a00 */
[----:B------:R-:W3:Y:S04]  /*89390*/  LDL.LU.64 R16, [R1+0xb310] ;  /* 0x00b3100001107983 */ /* 0x000ee80000300a00 */
[----:B------:R-:W2:Y:S04]  /*893a0*/  LDL.LU R20, [R1+0x1c90] ;  /* 0x001c900001147983 */ /* 0x000ea80000300800 */
[----:B------:R-:W2:Y:S01]  /*893b0*/  LDL.LU R21, [R1+0x1c98] ;  /* 0x001c980001157983 */ /* 0x000ea20000300800 */
[----:B----4-:R-:W-:-:S15]  /*893c0*/  HMMA.16816.F32 R8, R4, R18, R8 ;  /* 0x000000120408723c */ /* 0x010fde0000001808 */
[----:B------:R-:W-:-:S08]  /*893d0*/  NOP ;  /* 0x0000000000007918 */ /* 0x000fd00000000000 */
[----:B------:R-:W-:Y:S04]  /*893e0*/  STL.64 [R1+0xf30], R8 ;  /* 0x000f300801007387 */ /* 0x000fe80000100a00 */
[----:B------:R0:W-:Y:S04]  /*893f0*/  STL.64 [R1+0xf38], R10 ;  /* 0x000f380a01007387 */ /* 0x0001e80000100a00 */
[----:B0-----:R-:W3:Y:S04]  /*89400*/  LDL.LU.64 R10, [R1+0xb308] ;  /* 0x00b30800010a7983 */ /* 0x001ee80000300a00 */
[----:B------:R-:W3:Y:S02]  /*89410*/  LDL.LU.64 R8, [R1+0xb300] ;  /* 0x00b3000001087983 */ /* 0x000ee40000300a00 */
[----:B---3--:R-:W-:Y:S02]  /*89420*/  HMMA.16816.F32 R16, R4, R16, R8 ;  /* 0x000000100410723c */ /* 0x008fe40000001808 */
[----:B------:R-:W3:Y:S04]  /*89430*/  LDL.LU.64 R10, [R1+0xb2f8] ;  /* 0x00b2f800010a7983 */ /* 0x000ee80000300a00 */
[----:B------:R-:W3:-:S15]  /*89440*/  LDL.LU.64 R8, [R1+0xb2f0] ;  /* 0x00b2f00001087983 */ /* 0x000ede0000300a00 */
[----:B------:R-:W-:-:S02]  /*89450*/  NOP ;  /* 0x0000000000007918 */ /* 0x000fc40000000000 */
        /* <DEDUP_REMOVED lines=10> */
[----:B0-----:R-:W4:Y:S04]  /*89500*/  LDL.LU.64 R10, [R1+0xb2e8] ;  /* 0x00b2e800010a7983 */ /* 0x001f280000300a00 */
[----:B------:R-:W3:Y:S01]  /*89510*/  LDL.LU.64 R8, [R1+0xb2e0] ;  /* 0x00b2e00001087983 */ /* 0x000ee20000300a00 */
[----:B--2---:R-:W-:-:S03]  /*89520*/  F2FP.F16.E5M2.UNPACK_B R2, R23 ;  /* 0x00000017ff02723e */ /* 0x004fc600020004ff */
[----:B------:R-:W2:Y:S01]  /*89530*/  LDL.LU R3, [R1+0x1c88] ;  /* 0x001c880001037983 */ /* 0x000ea20000300800 */
[----:B------:R-:W-:Y:S01]  /*89540*/  F2FP.F16.E5M2.UNPACK_B R0, R0 ;  /* 0x00000000ff00723e */ /* 0x000fe200020004ff */
[C---:B---3--:R-:W-:Y:S06]  /*89550*/  HMMA.16816.F32 R12, R4.reuse, R8, R12 ;  /* 0x00000008040c723c */ /* 0x048fec000000180c */
[C---:B----4-:R-:W-:Y:S06]  /*89560*/  HMMA.16816.F32 R8, R4.reuse, R10, R16 ;  /* 0x0000000a0408723c */ /* 0x050fec0000001810 */
[----:B------:R-:W-:Y:S11]  /*89570*/  HMMA.16816.F32 R4, R4, R28, R24 ;  /* 0x0000001c0404723c */ /* 0x000ff60000001818 */
[----:B------:R-:W-:Y:S04]  /*89580*/  STL.64 [R1+0xf00], R12 ;  /* 0x000f000c01007387 */ /* 0x000fe80000100a00 */
[----:B------:R0:W-:Y:S04]  /*89590*/  STL.64 [R1+0xf08], R14 ;  /* 0x000f080e01007387 */ /* 0x0001e80000100a00 */
[----:B0-----:R-:W3:Y:S04]  /*895a0*/  LDL.LU.64 R14, [R1+0xb2d8] ;  /* 0x00b2d800010e7983 */ /* 0x001ee80000300a00 */
[----:B------:R-:W2:Y:S04]  /*895b0*/  LDL.LU.64 R12, [R1+0xb2d0] ;  /* 0x00b2d000010c7983 */ /* 0x000ea80000300a00 */
[----:B------:R-:W-:Y:S04]  /*895c0*/  STL.64 [R1+0x1010], R8 ;  /* 0x0010100801007387 */ /* 0x000fe80000100a00 */
[----:B------:R-:W-:Y:S04]  /*895d0*/  STL.64 [R1+0x1018], R10 ;  /* 0x0010180a01007387 */ /* 0x000fe80000100a00 */
[----:B------:R-:W-:Y:S04]  /*895e0*/  STL [R1+0x28], R2 ;  /* 0x0000280201007387 */ /* 0x000fe80000100800 */
[----:B------:R-:W4:Y:S04]  /*895f0*/  LDL.LU R16, [R1+0x1310] ;  /* 0x0013100001107983 */ /* 0x000f280000300800 */
[----:B------:R-:W-:Y:S04]  /*89600*/  STL [R1+0x2c], R0 ;  /* 0x00002c0001007387 */ /* 0x000fe80000100800 */
[----:B------:R-:W-:Y:S04]  /*89610*/  STL.64 [R1+0x1000], R4 ;  /* 0x0010000401007387 */ /* 0x000fe80000100a00 */
[----:B------:R-:W-:Y:S04]  /*89620*/  STL.64 [R1+0x1008], R6 ;  /* 0x0010080601007387 */ /* 0x000fe80000100a00 */
[----:B------:R-:W4:Y:S04]  /*89630*/  LDL.LU R17, [R1+0x1314] ;  /* 0x0013140001117983 */ /* 0x000f280000300800 */
[----:B------:R-:W3:Y:S04]  /*89640*/  LDL.LU R18, [R1+0x1318] ;  /* 0x0013180001127983 */ /* 0x000ee80000300800 */
[----:B------:R-:W3:Y:S04]  /*89650*/  LDL.LU R19, [R1+0x131c] ;  /* 0x00131c0001137983 */ /* 0x000ee80000300800 */
[----:B---3--:R-:W-:Y:S04]  /*89660*/  STL.64 [R1+0xb280], R18 ;  /* 0x00b2801201007387 */ /* 0x008fe80000100a00 */
[----:B----4-:R0:W-:Y:S04]  /*89670*/  STL.64 [R1+0xb278], R16 ;  /* 0x00b2781001007387 */ /* 0x0101e80000100a00 */
[----:B0-----:R-:W3:Y:S04]  /*89680*/  LDL.LU R16, [R1+0x12d0] ;  /* 0x0012d00001107983 */ /* 0x001ee80000300800 */
[----:B------:R-:W3:Y:S04]  /*89690*/  LDL.LU R17, [R1+0x12d4] ;  /* 0x0012d40001117983 */ /* 0x000ee80000300800 */
[----:B---3--:R-:W-:Y:S04]  /*896a0*/  STL.64 [R1+0xb288], R16 ;  /* 0x00b2881001007387 */ /* 0x008fe80000100a00 */
[----:B------:R-:W3:Y:S04]  /*896b0*/  LDL.LU R18, [R1+0x12d8] ;  /* 0x0012d80001127983 */ /* 0x000ee80000300800 */
[----:B------:R-:W3:Y:S04]  /*896c0*/  LDL.LU R19, [R1+0x12dc] ;  /* 0x0012dc0001137983 */ /* 0x000ee80000300800 */
[----:B------:R-:W4:Y:S04]  /*896d0*/  LDL R6, [R1+0x14a8] ;  /* 0x0014a80001067983 */ /* 0x000f280000100800 */
[----:B------:R-:W4:Y:S04]  /*896e0*/  LDL R7, [R1+0x14ac] ;  /* 0x0014ac0001077983 */ /* 0x000f280000100800 */
[----:B------:R-:W2:Y:S04]  /*896f0*/  LDL R5, [R1+0x14b8] ;  /* 0x0014b80001057983 */ /* 0x000ea80000100800 */
[----:B----4-:R0:W-:Y:S04]  /*89700*/  STL.64 [R1+0xb2a8], R6 ;  /* 0x00b2a80601007387 */ /* 0x0101e80000100a00 */
[----:B0-----:R-:W4:Y:S04]  /*89710*/  LDL.64 R6, [R1+0x28] ;  /* 0x0000280001067983 */ /* 0x001f280000100a00 */
[----:B--2---:R-:W-:Y:S04]  /*89720*/  STL [R1+0xb2a0], R5 ;  /* 0x00b2a00501007387 */ /* 0x004fe80000100800 */
[----:B------:R-:W2:Y:S04]  /*89730*/  LDL R28, [R1+0x14bc] ;  /* 0x0014bc00011c7983 */ /* 0x000ea80000100800 */
[----:B------:R-:W2:Y:S04]  /*89740*/  LDL R29, [R1+0x14c8] ;  /* 0x0014c800011d7983 */ /* 0x000ea80000100800 */
[----:B------:R-:W4:Y:S04]  /*89750*/  LDL.LU R8, [R1+0x1300] ;  /* 0x0013000001087983 */ /* 0x000f280000300800 */
[----:B------:R-:W4:Y:S04]  /*89760*/  LDL.LU R9, [R1+0x1304] ;  /* 0x0013040001097983 */ /* 0x000f280000300800 */
[----:B------:R-:W2:Y:S04]  /*89770*/  LDL.LU R10, [R1+0x1308] ;  /* 0x00130800010a7983 */ /* 0x000ea80000300800 */
[----:B------:R-:W2:Y:S04]  /*89780*/  LDL.LU R11, [R1+0x130c] ;  /* 0x00130c00010b7983 */ /* 0x000ea80000300800 */
[----:B------:R-:W4:Y:S04]  /*89790*/  LDL R16, [R1+0x1498] ;  /* 0x0014980001107983 */ /* 0x000f280000100800 */
[----:B------:R-:W4:Y:S01]  /*897a0*/  LDL R17, [R1+0x149c] ;  /* 0x00149c0001117983 */ /* 0x000f220000100800 */
[----:B------:R-:W-:-:S03]  /*897b0*/  IMAD R12, R12, 0x100, R3 ;  /* 0x000001000c0c7824 */ /* 0x000fc600078e0203 */
[----:B------:R-:W2:Y:S04]  /*897c0*/  LDL R2, [R1+0x1488] ;  /* 0x0014880001027983 */ /* 0x000ea80000100800 */
[----:B------:R-:W2:Y:S04]  /*897d0*/  LDL R3, [R1+0x148c] ;  /* 0x00148c0001037983 */ /* 0x000ea80000100800 */
[----:B---3--:R-:W-:Y:S04]  /*897e0*/  STL.64 [R1+0xb2c8], R18 ;  /* 0x00b2c81201007387 */ /* 0x008fe80000100a00 */
[----:B----4-:R0:W-:Y:S04]  /*897f0*/  STL.64 [R1+0xb2c0], R16 ;  /* 0x00b2c01001007387 */ /* 0x0101e80000100a00 */
[----:B0-----:R-:W3:Y:S04]  /*89800*/  LDL.LU R16, [R1+0x1280] ;  /* 0x0012800001107983 */ /* 0x001ee80000300800 */
[----:B------:R-:W3:Y:S04]  /*89810*/  LDL.LU R17, [R1+0x1284] ;  /* 0x0012840001117983 */ /* 0x000ee80000300800 */
[----:B------:R-:W3:Y:S04]  /*89820*/  LDL.LU R18, [R1+0x1288] ;  /* 0x0012880001127983 */ /* 0x000ee80000300800 */
[----:B------:R-:W3:Y:S04]  /*89830*/  LDL.LU R19, [R1+0x128c] ;  /* 0x00128c0001137983 */ /* 0x000ee80000300800 */
[----:B--2---:R-:W-:Y:S04]  /*89840*/  STL.64 [R1+0xb298], R10 ;  /* 0x00b2980a01007387 */ /* 0x004fe80000100a00 */
[----:B------:R0:W-:Y:S04]  /*89850*/  STL.64 [R1+0xb290], R8 ;  /* 0x00b2900801007387 */ /* 0x0001e80000100a00 */
[----:B0-----:R-:W2:Y:S04]  /*89860*/  LDL.LU R8, [R1+0x12b0] ;  /* 0x0012b00001087983 */ /* 0x001ea80000300800 */
[----:B------:R-:W2:Y:S04]  /*89870*/  LDL.LU R9, [R1+0x12b4] ;  /* 0x0012b40001097983 */ /* 0x000ea80000300800 */
[----:B------:R-:W4:Y:S04]  /*89880*/  LDL.LU R10, [R1+0x12b8] ;  /* 0x0012b800010a7983 */ /* 0x000f280000300800 */
[----:B------:R-:W4:Y:S01]  /*89890*/  LDL.LU R11, [R1+0x12bc] ;  /* 0x0012bc00010b7983 */ /* 0x000f220000300800 */
[----:B------:R-:W-:-:S02]  /*898a0*/  IMAD R13, R13, 0x100, R20 ;  /* 0x000001000d0d7824 */ /* 0x000fc400078e0214 */
[----:B------:R-:W-:Y:S02]  /*898b0*/  IMAD R14, R14, 0x100, R21 ;  /* 0x000001000e0e7824 */ /* 0x000fe400078e0215 */
[----:B------:R-:W-:Y:S01]  /*898c0*/  IMAD R15, R15, 0x100, R22 ;  /* 0x000001000f0f7824 */ /* 0x000fe200078e0216 */
[----:B------:R-:W-:Y:S02]  /*898d0*/  F2FP.F16.E5M2.UNPACK_B R12, R12 ;  /* 0x0000000cff0c723e */ /* 0x000fe400020004ff */
[----:B------:R-:W-:Y:S02]  /*898e0*/  F2FP.F16.E5M2.UNPACK_B R13, R13 ;  /* 0x0000000dff0d723e */ /* 0x000fe400020004ff */
[----:B------:R-:W-:Y:S02]  /*898f0*/  F2FP.F16.E5M2.UNPACK_B R14, R14 ;  /* 0x0000000eff0e723e */ /* 0x000fe400020004ff */
[----:B------:R-:W-:Y:S01]  /*89900*/  F2FP.F16.E5M2.UNPACK_B R15, R15 ;  /* 0x0000000fff0f723e */ /* 0x000fe200020004ff */
[----:B----4-:R-:W-:Y:S04]  /*89910*/  STL.64 [R1+0xb2b8], R10 ;  /* 0x00b2b80a01007387 */ /* 0x010fe80000100a00 */
[----:B--2---:R0:W-:Y:S04]  /*89920*/  STL.64 [R1+0xb2b0], R8 ;  /* 0x00b2b00801007387 */ /* 0x0041e80000100a00 */
[----:B0-----:R-:W2:Y:S04]  /*89930*/  LDL.LU R8, [R1+0x12a0] ;  /* 0x0012a00001087983 */ /* 0x001ea80000300800 */
[----:B------:R-:W2:Y:S04]  /*89940*/  LDL.LU R9, [R1+0x12a4] ;  /* 0x0012a40001097983 */ /* 0x000ea80000300800 */
[----:B------:R-:W2:Y:S04]  /*89950*/  LDL.LU R10, [R1+0x12a8] ;  /* 0x0012a800010a7983 */ /* 0x000ea80000300800 */
[----:B------:R-:W2:Y:S01]  /*89960*/  LDL.LU R11, [R1+0x12ac] ;  /* 0x0012ac00010b7983 */ /* 0x000ea20000300800 */
[----:B---3--:R-:W-:Y:S03]  /*89970*/  HMMA.16816.F32 R16, R12, R6, R16 ;  /* 0x000000060c10723c */ /* 0x008fe60000001810 */
[----:B------:R-:W3:Y:S04]  /*89980*/  LDL R0, [R1+0x14cc] ;  /* 0x0014cc0001007983 */ /* 0x000ee80000100800 */
[----:B------:R-:W4:Y:S04]  /*89990*/  LDL R26, [R1+0x14d8] ;  /* 0x0014d800011a7983 */ /* 0x000f280000100800 */
[----:B------:R-:W4:Y:S04]  /*899a0*/  LDL R27, [R1+0x14dc] ;  /* 0x0014dc00011b7983 */ /* 0x000f280000100800 */
[----:B------:R-:W4:Y:S04]  /*899b0*/  LDL R24, [R1+0x14e8] ;  /* 0x0014e80001187983 */ /* 0x000f280000100800 */
[----:B------:R-:W4:Y:S04]  /*899c0*/  LDL R25, [R1+0x14ec] ;  /* 0x0014ec0001197983 */ /* 0x000f280000100800 */
[----:B------:R-:W4:Y:S04]  /*899d0*/  LDL.LU R20, [R1+0x1320] ;  /* 0x0013200001147983 */ /* 0x000f280000300800 */
[----:B------:R-:W4:Y:S01]  /*899e0*/  LDL.LU R21, [R1+0x1324] ;  /* 0x0013240001157983 */ /* 0x000f220000300800 */
[----:B------:R-:W-:-:S03]  /*899f0*/  F2FP.F16.E5M2.UNPACK_B R4, R2 ;  /* 0x00000002ff04723e */ /* 0x000fc600020004ff */
[----:B------:R-:W4:Y:S01]  /*89a00*/  LDL.LU R22, [R1+0x1328] ;  /* 0x0013280001167983 */ /* 0x000f220000300800 */
[----:B------:R-:W-:-:S03]  /*89a10*/  F2FP.F16.E5M2.UNPACK_B R5, R3 ;  /* 0x00000003ff05723e */ /* 0x000fc600020004ff */
[----:B------:R-:W4:Y:S01]  /*89a20*/  LDL.LU R23, [R1+0x132c] ;  /* 0x00132c0001177983 */ /* 0x000f220000300800 */
[----:B------:R-:W-:-:S03]  /*89a30*/  IMAD.MOV.U32 R2, RZ, RZ, R7 ;  /* 0x000000ffff027224 */ /* 0x000fc600078e0007 */
[----:B------:R-:W-:Y:S01]  /*89a40*/  STL.64 [R1+0x1070], R16 ;  /* 0x0010701001007387 */ /* 0x000fe20000100a00 */
[----:B------:R-:W-:-:S03]  /*89a50*/  IMAD.MOV.U32 R3, RZ, RZ, R6 ;  /* 0x000000ffff037224 */ /* 0x000fc600078e0006 */
[----:B------:R0:W-:Y:S04]  /*89a60*/  STL.64 [R1+0x1078], R18 ;  /* 0x0010781201007387 */ /* 0x0001e80000100a00 */
[----:B0-----:R-:W3:Y:S04]  /*89a70*/  LDL.LU.64 R18, [R1+0xb2c8] ;  /* 0x00b2c80001127983 */ /* 0x001ee80000300a00 */
[----:B------:R-:W4:Y:S04]  /*89a80*/  LDL.LU.64 R16, [R1+0xb2c0] ;  /* 0x00b2c00001107983 */ /* 0x000f280000300a00 */
[----:B------:R2:W-:Y:S04]  /*89a90*/  STL.64 [R1+0x18], R4 ;  /* 0x0000180401007387 */ /* 0x0005e80000100a00 */
[----:B------:R-:W-:Y:S04]  /*89aa0*/  STL [R1+0xb22c], R2 ;  /* 0x00b22c0201007387 */ /* 0x000fe80000100800 */
        /* <DEDUP_REMOVED lines=8> */
[----:B------:R-:W3:Y:S01]  /*89b30*/  LDL.LU R5, [R1+0xb2a0] ;  /* 0x00b2a00001057983 */ /* 0x000ee20000300800 */
[----:B----4-:R-:W-:-:S02]  /*89b40*/  F2FP.F16.E5M2.UNPACK_B R16, R16 ;  /* 0x00000010ff10723e */ /* 0x010fc400020004ff */
[----:B------:R-:W-:-:S03]  /*89b50*/  F2FP.F16.E5M2.UNPACK_B R17, R17 ;  /* 0x00000011ff11723e */ /* 0x000fc600020004ff */
[----:B------:R-:W-:Y:S04]  /*89b60*/  STL [R1+0x10], R16 ;  /* 0x0000101001007387 */ /* 0x000fe80000100800 */
[----:B------:R-:W-:Y:S01]  /*89b70*/  STL [R1+0x14], R17 ;  /* 0x0000141101007387 */ /* 0x000fe20000100800 */
        /* <DEDUP_REMOVED lines=8> */
[----:B------:R-:W4:Y:S01]  /*89c00*/  LDL.LU.64 R16, [R1+0xb288] ;  /* 0x00b2880001107983 */ /* 0x000f220000300a00 */
[----:B---3--:R-:W-:-:S02]  /*89c10*/  F2FP.F16.E5M2.UNPACK_B R6, R6 ;  /* 0x00000006ff06723e */ /* 0x008fc400020004ff */
[----:B------:R-:W-:-:S05]  /*89c20*/  F2FP.F16.E5M2.UNPACK_B R7, R7 ;  /* 0x00000007ff07723e */ /* 0x000fca00020004ff */
[----:B------:R-:W-:Y:S04]  /*89c30*/  STL.64 [R1+0x8], R6 ;  /* 0x0000080601007387 */ /* 0x000fe80000100a00 */
[----:B------:R-:W-:Y:S04]  /*89c40*/  STL [R1+0xb234], R3 ;  /* 0x00b2340301007387 */ /* 0x000fe80000100800 */
[----:B------:R-:W-:Y:S01]  /*89c50*/  STL [R1+0xb230], R2 ;  /* 0x00b2300201007387 */ /* 0x000fe20000100800 */
[----:B----4-:R-:W-:-:S15]  /*89c60*/  HMMA.16816.F32 R16, R12, R6, R16 ;  /* 0x000000060c10723c */ /* 0x010fde0000001810 */
[----:B------:R-:W-:-:S08]  /*89c70*/  NOP ;  /* 0x0000000000007918 */ /* 0x000fd00000000000 */
[----:B------:R-:W-:Y:S04]  /*89c80*/  STL.64 [R1+0x1180], R16 ;  /* 0x0011801001007387 */ /* 0x000fe80000100a00 */
[----:B------:R0:W-:Y:S04]  /*89c90*/  STL.64 [R1+0x1188], R18 ;  /* 0x0011881201007387 */ /* 0x0001e80000100a00 */
[----:B0-----:R-:W3:Y:S04]  /*89ca0*/  LDL.LU.64 R18, [R1+0xb280] ;  /* 0x00b2800001127983 */ /* 0x001ee80000300a00 */
[----:B------:R-:W3:Y:S01]  /*89cb0*/  LDL.LU.64 R16, [R1+0xb278] ;  /* 0x00b2780001107983 */ /* 0x000ee20000300a00 */
[----:B------:R-:W-:-:S02]  /*89cc0*/  F2FP.F16.E5M2.UNPACK_B R4, R5 ;  /* 0x00000005ff04723e */ /* 0x000fc400020004ff */
[----:B------:R-:W-:Y:S02]  /*89cd0*/  F2FP.F16.E5M2.UNPACK_B R5, R28 ;  /* 0x0000001cff05723e */ /* 0x000fe400020004ff */
[----:B------:R-:W-:Y:S02]  /*89ce0*/  F2FP.F16.E5M2.UNPACK_B R28, R29 ;  /* 0x0000001dff1c723e */ /* 0x000fe400020004ff */
[----:B------:R-:W-:Y:S01]  /*89cf0*/  F2FP.F16.E5M2.UNPACK_B R29, R0 ;  /* 0x00000000ff1d723e */ /* 0x000fe200020004ff */
[----:B------:R-:W-:Y:S02]  /*89d00*/  STL [R1], R4 ;  /* 0x0000000401007387 */ /* 0x000fe40000100800 */
[----:B--2---:R-:W-:Y:S06]  /*89d10*/  HMMA.16816.F32 R8, R12, R4, R8 ;  /* 0x000000040c08723c */ /* 0x004fec0000001808 */
[----:B------:R-:W-:Y:S01]  /*89d20*/  IMAD.MOV.U32 R0, RZ, RZ, R5 ;  /* 0x000000ffff007224 */ /* 0x000fe200078e0005 */
[----:B------:R3:W-:Y:S01]  /*89d30*/  STL [R1+0x4], R5 ;  /* 0x0000040501007387 */ /* 0x0007e20000100800 */
[----:B------:R-:W-:-:S02]  /*89d40*/  F2FP.F16.E5M2.UNPACK_B R26, R26 ;  /* 0x0000001aff1a723e */ /* 0x000fc400020004ff */
[----:B------:R-:W-:-:S13]  /*89d50*/  F2FP.F16.E5M2.UNPACK_B R27, R27 ;  /* 0x0000001bff1b723e */ /* 0x000fda00020004ff */
[----:B------:R-:W-:Y:S04]  /*89d60*/  STL.64 [R1+0x11c0], R8 ;  /* 0x0011c00801007387 */ /* 0x000fe80000100a00 */
[----:B------:R-:W-:Y:S04]  /*89d70*/  STL.64 [R1+0x11c8], R10 ;  /* 0x0011c80a01007387 */ /* 0x000fe80000100a00 */
[----:B------:R-:W-:Y:S01]  /*89d80*/  STL.64 [R1+0xb190], R28 ;  /* 0x00b1901c01007387 */ /* 0x000fe20000100a00 */
[----:B---3--:R-:W-:-:S15]  /*89d90*/  HMMA.16816.F32 R4, R12, R28, R16 ;  /* 0x0000001c0c04723c */ /* 0x008fde0000001810 */
[----:B------:R-:W-:-:S08]  /*89da0*/  NOP ;  /* 0x0000000000007918 */ /* 0x000fd00000000000 */
[----:B------:R-:W-:Y:S04]  /*89db0*/  STL.64 [R1+0x1200], R4 ;  /* 0x0012000401007387 */ /* 0x000fe80000100a00 */
[----:B------:R0:W-:Y:S04]  /*89dc0*/  STL.64 [R1+0x1208], R6 ;  /* 0x0012080601007387 */ /* 0x0001e80000100a00 */
[----:B------:R-:W2:Y:S04]  /*89dd0*/  LDL R18, [R1+0x1518] ;  /* 0x0015180001127983 */ /* 0x000ea80000100800 */
[----:B------:R-:W2:Y:S01]  /*89de0*/  LDL R19, [R1+0x151c] ;  /* 0x00151c0001137983 */ /* 0x000ea20000100800 */
[----:B0-----:R-:W-:-:S15]  /*89df0*/  HMMA.16816.F32 R4, R12, R26, R20 ;  /* 0x0000001a0c04723c */ /* 0x001fde0000001814 */
[----:B------:R-:W-:-:S08]  /*89e00*/  NOP ;  /* 0x0000000000007918 */ /* 0x000fd00000000000 */
[----:B------:R-:W-:Y:S04]  /*89e10*/  STL.64 [R1+0x1230], R4 ;  /* 0x0012300401007387 */ /* 0x000fe80000100a00 */
[----:B------:R-:W-:Y:S04]  /*89e20*/  STL.64 [R1+0x1238], R6 ;  /* 0x0012380601007387 */ /* 0x000fe80000100a00 */
[----:B------:R-:W3:Y:S04]  /*89e30*/  LDL R16, [R1+0x1528] ;  /* 0x0015280001107983 */ /* 0x000ee80000100800 */
[----:B------:R-:W3:Y:S04]  /*89e40*/  LDL R17, [R1+0x152c] ;  /* 0x00152c0001117983 */ /* 0x000ee80000100800 */
[----:B--2---:R-:W-:Y:S04]  /*89e50*/  STL.64 [R1+0xb260], R18 ;  /* 0x00b2601201007387 */ /* 0x004fe80000100a00 */
[----:B---3--:R0:W-:Y:S04]  /*89e60*/  STL.64 [R1+0xb258], R16 ;  /* 0x00b2581001007387 */ /* 0x0081e80000100a00 */
        /* <DEDUP_REMOVED lines=10> */
[----:B------:R-:W2:Y:S04]  /*89f10*/  LDL.LU R18, [R1+0x1358] ;  /* 0x0013580001127983 */ /* 0x000ea80000300800 */
[----:B------:R-:W2:Y:S04]  /*89f20*/  LDL.LU R19, [R1+0x135c] ;  /* 0x00135c0001137983 */ /* 0x000ea80000300800 */
[----:B------:R-:W3:Y:S04]  /*89f30*/  LDL R20, [R1+0x1508] ;  /* 0x0015080001147983 */ /* 0x000ee80000100800 */
[----:B------:R-:W3:Y:S04]  /*89f40*/  LDL R21, [R1+0x150c] ;  /* 0x00150c0001157983 */ /* 0x000ee80000100800 */
[----:B------:R-:W3:Y:S04]  /*89f50*/  LDL.LU R3, [R1+0x1ca8] ;  /* 0x001ca80001037983 */ /* 0x000ee80000300800 */
[----:B------:R-:W4:Y:S04]  /*89f60*/  LDL.LU R4, [R1+0x1ca4] ;  /* 0x001ca40001047983 */ /* 0x000f280000300800 */
[----:B------:R-:W3:Y:S04]  /*89f70*/  LDL.LU R2, [R1+0x1cb0] ;  /* 0x001cb00001027983 */ /* 0x000ee80000300800 */
[----:B------:R-:W4:Y:S04]  /*89f80*/  LDL.LU R5, [R1+0x1cac] ;  /* 0x001cac0001057983 */ /* 0x000f280000300800 */
[----:B------:R-:W3:Y:S04]  /*89f90*/  LDL.LU R28, [R1+0x1cb8] ;  /* 0x001cb800011c7983 */ /* 0x000ee80000300800 */
[----:B------:R-:W2:Y:S04]  /*89fa0*/  LDL.LU R6, [R1+0x1cb4] ;  /* 0x001cb40001067983 */ /* 0x000ea80000300800 */
[----:B------:R-:W3:Y:S04]  /*89fb0*/  LDL R10, [R1+0x1538] ;  /* 0x00153800010a7983 */ /* 0x000ee80000100800 */
[----:B------:R-:W3:Y:S04]  /*89fc0*/  LDL R11, [R1+0x153c] ;  /* 0x00153c00010b7983 */ /* 0x000ee80000100800 */
[----:B------:R-:W3:Y:S04]  /*89fd0*/  LDL.LU R29, [R1+0x1cc0] ;  /* 0x001cc000011d7983 */ /* 0x000ee80000300800 */
[----:B------:R-:W2:Y:S01]  /*89fe0*/  LDL.LU R7, [R1+0x1cbc] ;  /* 0x001cbc0001077983 */ /* 0x000ea20000300800 */
[----:B------:R-:W-:-:S02]  /*89ff0*/  F2FP.F16.E5M2.UNPACK_B R24, R24 ;  /* 0x00000018ff18723e */ /* 0x000fc400020004ff */
[----:B------:R-:W-:Y:S01]  /*8a000*/  F2FP.F16.E5M2.UNPACK_B R25, R25 ;  /* 0x00000019ff19723e */ /* 0x000fe200020004ff */
[----:B--2---:R-:W-:Y:S04]  /*8a010*/  STL.64 [R1+0xb240], R6 ;  /* 0x00b2400601007387 */ /* 0x004fe80000100a00 */
[----:B----4-:R0:W-:Y:S04]  /*8a020*/  STL.64 [R1+0xb238], R4 ;  /* 0x00b2380401007387 */ /* 0x0101e80000100a00 */
[----:B0-----:R-:W2:Y:S04]  /*8a030*/  LDL.LU R4, [R1+0x13a0] ;  /* 0x0013a00001047983 */ /* 0x001ea80000300800 */
[----:B------:R-:W2:Y:S04]  /*8a040*/  LDL.LU R5, [R1+0x13a4] ;  /* 0x0013a40001057983 */ /* 0x000ea80000300800 */
[----:B------:R-:W4:Y:S04]  /*8a050*/  LDL.LU R6, [R1+0x13a8] ;  /* 0x0013a80001067983 */ /* 0x000f280000300800 */
[----:B------:R-:W4:Y:S01]  /*8a060*/  LDL.LU R7, [R1+0x13ac] ;  /* 0x0013ac0001077983 */ /* 0x000f220000300800 */
[----:B------:R-:W-:Y:S03]  /*8a070*/  HMMA.16816.F32 R16, R12, R24, R16 ;  /* 0x000000180c10723c */ /* 0x000fe60000001810 */
        /* <DEDUP_REMOVED lines=8> */
[----:B0-----:R-:W4:Y:S04]  /*8a100*/  LDL.LU.64 R18, [R1+0xb270] ;  /* 0x00b2700001127983 */ /* 0x001f280000300a00 */
[----:B------:R-:W4:Y:S01]  /*8a110*/  LDL.LU.64 R16, [R1+0xb268] ;  /* 0x00b2680001107983 */ /* 0x000f220000300a00 */
[----:B------:R-:W-:-:S02]  /*8a120*/  F2FP.F16.E5M2.UNPACK_B R22, R22 ;  /* 0x00000016ff16723e */ /* 0x000fc400020004ff */
[----:B------:R-:W-:Y:S01]  /*8a130*/  F2FP.F16.E5M2.UNPACK_B R23, R23 ;  /* 0x00000017ff17723e */ /* 0x000fe200020004ff */
[----:B------:R-:W4:Y:S01]  /*8a140*/  LDL R8, [R1+0x1548] ;  /* 0x0015480001087983 */ /* 0x000f220000100800 */
[----:B---3--:R-:W-:Y:S02]  /*8a150*/  F2FP.F16.E5M2.UNPACK_B R20, R20 ;  /* 0x00000014ff14723e */ /* 0x008fe400020004ff */
[----:B------:R-:W-:Y:S01]  /*8a160*/  F2FP.F16.E5M2.UNPACK_B R21, R21 ;  /* 0x00000015ff15723e */ /* 0x000fe200020004ff */
[----:B------:R-:W3:Y:S04]  /*8a170*/  LDL R9, [R1+0x154c] ;  /* 0x00154c0001097983 */ /* 0x000ee80000100800 */
[----:B------:R-:W-:Y:S04]  /*8a180*/  STL.64 [R1+0xb1a0], R26 ;  /* 0x00b1a01a01007387 */ /* 0x000fe80000100a00 */
[----:B------:R0:W-:Y:S04]  /*8a190*/  STL.64 [R1+0xb198], R24 ;  /* 0x00b1981801007387 */ /* 0x0001e80000100a00 */
[----:B0-----:R-:W3:Y:S04]  /*8a1a0*/  LDL.LU R24, [R1+0x13f0] ;  /* 0x0013f00001187983 */ /* 0x001ee80000300800 */
[----:B------:R-:W3:Y:S04]  /*8a1b0*/  LDL.LU R25, [R1+0x13f4] ;  /* 0x0013f40001197983 */ /* 0x000ee80000300800 */
[----:B------:R-:W3:Y:S04]  /*8a1c0*/  LDL.LU R26, [R1+0x13f8] ;  /* 0x0013f800011a7983 */ /* 0x000ee80000300800 */
[----:B------:R-:W3:Y:S01]  /*8a1d0*/  LDL.LU R27, [R1+0x13fc] ;  /* 0x0013fc00011b7983 */ /* 0x000ee20000300800 */
[C---:B--2---:R-:W-:Y:S06]  /*8a1e0*/  HMMA.16816.F32 R4, R12.reuse, R20, R4 ;  /* 0x000000140c04723c */ /* 0x044fec0000001804 */
        /* <DEDUP_REMOVED lines=9> */
[----:B------:R-:W3:Y:S04]  /*8a280*/  LDL.LU.64 R4, [R1+0xb248] ;  /* 0x00b2480001047983 */ /* 0x000ee80000300a00 */
[----:B------:R-:W-:Y:S04]  /*8a290*/  STL.64 [R1+0xb188], R22 ;  /* 0x00b1881601007387 */ /* 0x000fe80000100a00 */
[----:B------:R0:W-:Y:S04]  /*8a2a0*/  STL.64 [R1+0xb180], R20 ;  /* 0x00b1801401007387 */ /* 0x0001e80000100a00 */
[----:B0-----:R-:W4:Y:S04]  /*8a2b0*/  LDL.LU R20, [R1+0x13c0] ;  /* 0x0013c00001147983 */ /* 0x001f280000300800 */
[----:B------:R-:W4:Y:S04]  /*8a2c0*/  LDL.LU R21, [R1+0x13c4] ;  /* 0x0013c40001157983 */ /* 0x000f280000300800 */
[----:B------:R-:W4:Y:S04]  /*8a2d0*/  LDL.LU R22, [R1+0x13c8] ;  /* 0x0013c80001167983 */ /* 0x000f280000300800 */
[----:B------:R-:W4:Y:S01]  /*8a2e0*/  LDL.LU R23, [R1+0x13cc] ;  /* 0x0013cc0001177983 */ /* 0x000f220000300800 */
[----:B--2---:R-:W-:-:S02]  /*8a2f0*/  F2FP.F16.E5M2.UNPACK_B R18, R18 ;  /* 0x00000012ff12723e */ /* 0x004fc400020004ff */
[----:B------:R-:W-:-:S07]  /*8a300*/  F2FP.F16.E5M2.UNPACK_B R19, R19 ;  /* 0x00000013ff13723e */ /* 0x000fce00020004ff */
[----:B---3--:R-:W-:-:S15]  /*8a310*/  HMMA.16816.F32 R4, R12, R18, R4 ;  /* 0x000000120c04723c */ /* 0x008fde0000001804 */
[----:B------:R-:W-:-:S08]  /*8a320*/  NOP ;  /* 0x0000000000007918 */ /* 0x000fd00000000000 */
[----:B------:R-:W-:Y:S04]  /*8a330*/  STL.64 [R1+0x12d0], R4 ;  /* 0x0012d00401007387 */ /* 0x000fe80000100a00 */
[----:B------:R0:W-:Y:S04]  /*8a340*/  STL.64 [R1+0x12d8], R6 ;  /* 0x0012d80601007387 */ /* 0x0001e80000100a00 */
[----:B0-----:R-:W2:Y:S04]  /*8a350*/  LDL.LU.64 R6, [R1+0xb240] ;  /* 0x00b2400001067983 */ /* 0x001ea80000300a00 */
[----:B------:R-:W3:Y:S01]  /*8a360*/  LDL.LU.64 R4, [R1+0xb238] ;  /* 0x00b2380001047983 */ /* 0x000ee20000300a00 */
[----:B----4-:R-:W-:-:S02]  /*8a370*/  F2FP.F16.E5M2.UNPACK_B R16, R16 ;  /* 0x00000010ff10723e */ /* 0x010fc400020004ff */
[----:B------:R-:W-:-:S07]  /*8a380*/  F2FP.F16.E5M2.UNPACK_B R17, R17 ;  /* 0x00000011ff11723e */ /* 0x000fce00020004ff */
[----:B------:R-:W-:Y:S01]  /*8a390*/  HMMA.16816.F32 R20, R12, R16, R20 ;  /* 0x000000100c14723c */ /* 0x000fe20000001814 */
[----:B------:R-:W-:Y:S02]  /*8a3a0*/  F2FP.F16.E5M2.UNPACK_B R10, R10 ;  /* 0x0000000aff0a723e */ /* 0x000fe400020004ff */
[----:B------:R-:W-:Y:S01]  /*8a3b0*/  F2FP.F16.E5M2.UNPACK_B R11, R11 ;  /* 0x0000000bff0b723e */ /* 0x000fe200020004ff */
[----:B---3--:R-:W-:Y:S02]  /*8a3c0*/  IMAD R4, R4, 0x100, R3 ;  /* 0x0000010004047824 */ /* 0x008fe400078e0203 */
[----:B------:R-:W3:Y:S01]  /*8a3d0*/  LDL.LU R3, [R1+0xb234] ;  /* 0x00b2340001037983 */ /* 0x000ee20000300800 */
[----:B------:R-:W-:-:S03]  /*8a3e0*/  IMAD R5, R5, 0x100, R2 ;  /* 0x0000010005057824 */ /* 0x000fc600078e0202 */
[----:B------:R-:W4:Y:S04]  /*8a3f0*/  LDL.LU R2, [R1+0xb230] ;  /* 0x00b2300001027983 */ /* 0x000f280000300800 */
[----:B------:R-:W-:Y:S04]  /*8a400*/  STL.64 [R1+0xb168], R18 ;  /* 0x00b1681201007387 */ /* 0x000fe80000100a00 */
[----:B------:R-:W-:Y:S05]  /*8a410*/  STL.64 [R1+0xb160], R16 ;  /* 0x00b1601001007387 */ /* 0x000fea0000100a00 */
[----:B------:R0:W-:Y:S04]  /*8a420*/  STL.64 [R1+0x1320], R20 ;  /* 0x0013201401007387 */ /* 0x0001e80000100a00 */
[----:B------:R1:W-:Y:S04]  /*8a430*/  STL.64 [R1+0x1328], R22 ;  /* 0x0013281601007387 */ /* 0x0003e80000100a00 */
[----:B0-----:R-:W2:Y:S04]  /*8a440*/  LDL.LU R20, [R1+0x1330] ;  /* 0x0013300001147983 */ /* 0x001ea80000300800 */
[----:B------:R-:W2:Y:S04]  /*8a450*/  LDL.LU R21, [R1+0x1334] ;  /* 0x0013340001157983 */ /* 0x000ea80000300800 */
[----:B-1----:R-:W3:Y:S04]  /*8a460*/  LDL.LU R22, [R1+0x1338] ;  /* 0x0013380001167983 */ /* 0x002ee80000300800 */
[----:B------:R-:W3:Y:S01]  /*8a470*/  LDL.LU R23, [R1+0x133c] ;  /* 0x00133c0001177983 */ /* 0x000ee20000300800 */
[----:B------:R-:W-:Y:S03]  /*8a480*/  HMMA.16816.F32 R16, R12, R10, R24 ;  /* 0x0000000a0c10723c */ /* 0x000fe60000001818 */
[----:B---3--:R4:W-:Y:S04]  /*8a490*/  STL.64 [R1+0xb1b0], R22 ;  /* 0x00b1b01601007387 */ /* 0x0089e80000100a00 */
[----:B--2---:R0:W-:Y:S04]  /*8a4a0*/  STL.64 [R1+0xb1a8], R20 ;  /* 0x00b1a81401007387 */ /* 0x0041e80000100a00 */
[----:B------:R-:W2:-:S12]  /*8a4b0*/  LDL.LU R24, [R1+0x1360] ;  /* 0x0013600001187983 */ /* 0x000e980000300800 */
[----:B------:R-:W-:Y:S04]  /*8a4c0*/  STL.64 [R1+0x1370], R16 ;  /* 0x0013701001007387 */ /* 0x000fe80000100a00 */
[----:B------:R-:W-:Y:S04]  /*8a4d0*/  STL.64 [R1+0x1378], R18 ;  /* 0x0013781201007387 */ /* 0x000fe80000100a00 */
[----:B------:R-:W2:Y:S04]  /*8a4e0*/  LDL.LU R25, [R1+0x1364] ;  /* 0x0013640001197983 */ /* 0x000ea80000300800 */
[----:B------:R-:W3:Y:S04]  /*8a4f0*/  LDL.LU R26, [R1+0x1368] ;  /* 0x00136800011a7983 */ /* 0x000ee80000300800 */
[----:B------:R-:W3:Y:S01]  /*8a500*/  LDL.LU R27, [R1+0x136c] ;  /* 0x00136c00011b7983 */ /* 0x000ee20000300800 */
[----:B----4-:R-:W-:-:S02]  /*8a510*/  IMAD.MOV.U32 R22, RZ, RZ, R2 ;  /* 0x000000ffff167224 */ /* 0x010fc400078e0002 */
[----:B------:R-:W-:Y:S01]  /*8a520*/  IMAD.MOV.U32 R23, RZ, RZ, R3 ;  /* 0x000000ffff177224 */ /* 0x000fe200078e0003 */
[----:B---3--:R-:W-:Y:S04]  /*8a530*/  STL.64 [R1+0xb1c0], R26 ;  /* 0x00b1c01a01007387 */ /* 0x008fe80000100a00 */
[----:B--2---:R1:W-:Y:S04]  /*8a540*/  STL.64 [R1+0xb1b8], R24 ;  /* 0x00b1b81801007387 */ /* 0x0043e80000100a00 */
[----:B------:R-:W2:Y:S04]  /*8a550*/  LDL.LU R2, [R1+0xb22c] ;  /* 0x00b22c0001027983 */ /* 0x000ea80000300800 */
[----:B------:R-:W3:Y:S04]  /*8a560*/  LDL.LU R3, [R1+0xb228] ;  /* 0x00b2280001037983 */ /* 0x000ee80000300800 */
[----:B0-----:R-:W4:Y:S04]  /*8a570*/  LDL.64 R20, [R1+0x18] ;  /* 0x0000180001147983 */ /* 0x001f280000100a00 */
[----:B------:R-:W-:Y:S04]  /*8a580*/  STL.64 [R1+0xb1e0], R22 ;  /* 0x00b1e01601007387 */ /* 0x000fe80000100a00 */
[----:B----4-:R-:W-:Y:S04]  /*8a590*/  STL.64 [R1+0xb1d8], R20 ;  /* 0x00b1d81401007387 */ /* 0x010fe80000100a00 */
[----:B-1----:R-:W4:Y:S04]  /*8a5a0*/  LDL.LU R24, [R1+0x1390] ;  /* 0x0013900001187983 */ /* 0x002f280000300800 */
        /* <DEDUP_REMOVED lines=8> */
[----:B------:R-:W4:Y:S01]  /*8a630*/  LDL.LU R27, [R1+0x13bc] ;  /* 0x0013bc00011b7983 */ /* 0x000f220000300800 */
[----:B---3--:R-:W-:-:S02]  /*8a640*/  IMAD.MOV.U32 R22, RZ, RZ, R3 ;  /* 0x000000ffff167224 */ /* 0x008fc400078e0003 */
[----:B------:R-:W-:Y:S01]  /*8a650*/  IMAD.MOV.U32 R23, RZ, RZ, R2 ;  /* 0x000000ffff177224 */ /* 0x000fe200078e0002 */
[----:B------:R-:W3:Y:S04]  /*8a660*/  LDL R3, [R1+0x155c] ;  /* 0x00155c0001037983 */ /* 0x000ee80000100800 */
[----:B------:R-:W3:Y:S04]  /*8a670*/  LDL R2, [R1+0x1558] ;  /* 0x0015580001027983 */ /* 0x000ee80000100800 */
[----:B------:R-:W3:Y:S04]  /*8a680*/  LDL R20, [R1+0x1568] ;  /* 0x0015680001147983 */ /* 0x000ee80000100800 */
[----:B------:R-:W3:Y:S04]  /*8a690*/  LDL R21, [R1+0x156c] ;  /* 0x00156c0001157983 */ /* 0x000ee80000100800 */
[----:B----4-:R-:W-:Y:S04]  /*8a6a0*/  STL.64 [R1+0xb1f0], R26 ;  /* 0x00b1f01a01007387 */ /* 0x010fe80000100a00 */
[----:B--2---:R0:W-:Y:S04]  /*8a6b0*/  STL.64 [R1+0xb1e8], R24 ;  /* 0x00b1e81801007387 */ /* 0x0041e80000100a00 */
        /* <DEDUP_REMOVED lines=15> */
[----:B------:R-:W4:Y:S01]  /*8a7b0*/  LDL.LU R27, [R1+0x140c] ;  /* 0x00140c00011b7983 */ /* 0x000f220000300800 */
[----:B------:R-:W-:-:S03]  /*8a7c0*/  F2FP.F16.E5M2.UNPACK_B R8, R8 ;  /* 0x00000008ff08723e */ /* 0x000fc600020004ff */
[----:B----4-:R-:W-:Y:S04]  /*8a7d0*/  STL.64 [R1+0xb220], R26 ;  /* 0x00b2201a01007387 */ /* 0x010fe80000100a00 */
[----:B--2---:R0:W-:Y:S04]  /*8a7e0*/  STL.64 [R1+0xb218], R24 ;  /* 0x00b2181801007387 */ /* 0x0041e80000100a00 */
[----:B0-----:R-:W2:Y:S04]  /*8a7f0*/  LDL.LU R24, [R1+0x1410] ;  /* 0x0014100001187983 */ /* 0x001ea80000300800 */
[----:B------:R-:W2:Y:S04]  /*8a800*/  LDL.LU R25, [R1+0x1414] ;  /* 0x0014140001197983 */ /* 0x000ea80000300800 */
[----:B------:R-:W2:Y:S04]  /*8a810*/  LDL.LU R26, [R1+0x1418] ;  /* 0x00141800011a7983 */ /* 0x000ea80000300800 */
[----:B------:R-:W2:Y:S01]  /*8a820*/  LDL.LU R27, [R1+0x141c] ;  /* 0x00141c00011b7983 */ /* 0x000ea20000300800 */
[----:B------:R-:W-:Y:S01]  /*8a830*/  F2FP.F16.E5M2.UNPACK_B R9, R9 ;  /* 0x00000009ff09723e */ /* 0x000fe200020004ff */
[----:B------:R-:W-:-:S02]  /*8a840*/  IMAD R6, R6, 0x100, R28 ;  /* 0x0000010006067824 */ /* 0x000fc400078e021c */
[----:B------:R-:W-:Y:S02]  /*8a850*/  IMAD R7, R7, 0x100, R29 ;  /* 0x0000010007077824 */ /* 0x000fe400078e021d */
[----:B------:R-:W4:Y:S04]  /*8a860*/  LDL.64 R28, [R1+0x8] ;  /* 0x00000800011c7983 */ /* 0x000f280000100a00 */
[----:B------:R-:W4:Y:S04]  /*8a870*/  LDL.LU R16, [R1+0x12f0] ;  /* 0x0012f00001107983 */ /* 0x000f280000300800 */
[----:B------:R-:W4:Y:S04]  /*8a880*/  LDL.LU R17, [R1+0x12f4] ;  /* 0x0012f40001117983 */ /* 0x000f280000300800 */
[----:B------:R-:W4:Y:S04]  /*8a890*/  LDL.LU R18, [R1+0x12f8] ;  /* 0x0012f80001127983 */ /* 0x000f280000300800 */
[----:B------:R-:W4:Y:S04]  /*8a8a0*/  LDL.LU R19, [R1+0x12fc] ;  /* 0x0012fc0001137983 */ /* 0x000f280000300800 */
        /* <DEDUP_REMOVED lines=8> */
[----:B---3--:R-:W-:-:S02]  /*8a930*/  F2FP.F16.E5M2.UNPACK_B R2, R2 ;  /* 0x00000002ff02723e */ /* 0x008fc400020004ff */
[----:B------:R-:W-:Y:S02]  /*8a940*/  F2FP.F16.E5M2.UNPACK_B R3, R3 ;  /* 0x00000003ff03723e */ /* 0x000fe400020004ff */
[----:B------:R-:W-:Y:S02]  /*8a950*/  F2FP.F16.E5M2.UNPACK_B R20, R20 ;  /* 0x00000014ff14723e */ /* 0x000fe400020004ff */
[----:B------:R-:W-:Y:S01]  /*8a960*/  F2FP.F16.E5M2.UNPACK_B R21, R21 ;  /* 0x00000015ff15723e */ /* 0x000fe200020004ff */
[----:B------:R0:W-:Y:S04]  /*8a970*/  STL [R1+0xb120], R8 ;  /* 0x00b1200801007387 */ /* 0x0001e80000100800 */
[----:B------:R-:W-:Y:S04]  /*8a980*/  STL [R1+0x20], R20 ;  /* 0x0000201401007387 */ /* 0x000fe80000100800 */
[----:B------:R-:W-:Y:S04]  /*8a990*/  STL [R1+0xb11c], R9 ;  /* 0x00b11c0901007387 */ /* 0x000fe80000100800 */
[----:B------:R-:W-:Y:S04]  /*8a9a0*/  STL [R1+0x24], R21 ;  /* 0x0000241501007387 */ /* 0x000fe80000100800 */
[----:B0-----:R-:W3:Y:S01]  /*8a9b0*/  LDL R8, [R1] ;  /* 0x0000000001087983 */ /* 0x001ee20000100800 */
[----:B--2---:R-:W-:-:S15]  /*8a9c0*/  HMMA.16816.F32 R24, R12, R2, R24 ;  /* 0x000000020c18723c */ /* 0x004fde0000001818 */
[----:B------:R-:W-:-:S08]  /*8a9d0*/  NOP ;  /* 0x0000000000007918 */ /* 0x000fd00000000000 */
[----:B------:R-:W-:Y:S04]  /*8a9e0*/  STL.64 [R1+0x1450], R24 ;  /* 0x0014501801007387 */ /* 0x000fe80000100a00 */
[----:B------:R0:W-:Y:S04]  /*8a9f0*/  STL.64 [R1+0x1458], R26 ;  /* 0x0014581a01007387 */ /* 0x0001e80000100a00 */
[----:B0-----:R-:W2:Y:S04]  /*8aa00*/  LDL.LU.64 R26, [R1+0xb210] ;  /* 0x00b21000011a7983 */ /* 0x001ea80000300a00 */
[----:B------:R-:W2:Y:S01]  /*8aa10*/  LDL.LU.64 R24, [R1+0xb208] ;  /* 0x00b2080001187983 */ /* 0x000ea20000300a00 */
[----:B------:R-:W-:-:S02]  /*8aa20*/  F2FP.F16.E5M2.UNPACK_B R4, R4 ;  /* 0x00000004ff04723e */ /* 0x000fc400020004ff */
[----:B------:R-:W-:Y:S02]  /*8aa30*/  F2FP.F16.E5M2.UNPACK_B R5, R5 ;  /* 0x00000005ff05723e */ /* 0x000fe400020004ff */
[----:B------:R-:W-:Y:S01]  /*8aa40*/  F2FP.F16.E5M2.UNPACK_B R6, R6 ;  /* 0x00000006ff06723e */ /* 0x000fe200020004ff */
[----:B--2---:R-:W-:Y:S01]  /*8aa50*/  HMMA.16816.F32 R12, R12, R20, R24 ;  /* 0x000000140c0c723c */ /* 0x004fe20000001818 */
[----:B------:R-:W2:Y:S04]  /*8aa60*/  LDL.LU.64 R26, [R1+0xb200] ;  /* 0x00b20000011a7983 */ /* 0x000ea80000300a00 */
[----:B------:R-:W2:Y:S01]  /*8aa70*/  LDL.LU.64 R24, [R1+0xb1f8] ;  /* 0x00b1f80001187983 */ /* 0x000ea20000300a00 */
[----:B------:R-:W-:Y:S01]  /*8aa80*/  F2FP.F16.E5M2.UNPACK_B R7, R7 ;  /* 0x00000007ff07723e */ /* 0x000fe200020004ff */
[----:B------:R-:W-:-:S02]  /*8aa90*/  IMAD.MOV.U32 R11, RZ, RZ, R20 ;  /* 0x000000ffff0b7224 */ /* 0x000fc400078e0014 */
[----:B------:R-:W-:-:S14]  /*8aaa0*/  IMAD.MOV.U32 R10, RZ, RZ, R21 ;  /* 0x000000ffff0a7224 */ /* 0x000fdc00078e0015 */
        /* <DEDUP_REMOVED lines=21> */
[----:B------:R-:W-:-:S05]  /*8ac00*/  IMAD.MOV.U32 R0, RZ, RZ, R21 ;  /* 0x000000ffff007224 */ /* 0x000fca00078e0015 */
[----:B------:R0:W-:Y:S01]  /*8ac10*/  STL [R1+0xb118], R0 ;  /* 0x00b1180001007387 */ /* 0x0001e20000100800 */
[----:B----4-:R-:W-:Y:S03]  /*8ac20*/  HMMA.16816.F32 R20, R4, R22, R24 ;  /* 0x000000160414723c */ /* 0x010fe60000001818 */
[----:B------:R-:W2:Y:S04]  /*8ac30*/  LDL.LU.64 R26, [R1+0xb1c0] ;  /* 0x00b1c000011a7983 */ /* 0x000ea80000300a00 */
[----:B------:R-:W2:Y:S01]  /*8ac40*/  LDL.LU.64 R24, [R1+0xb1b8] ;  /* 0x00b1b80001187983 */ /* 0x000ea20000300a00 */
[----:B0-----:R-:W-:-:S15]  /*8ac50*/  IMAD.MOV.U32 R0, RZ, RZ, R29 ;  /* 0x000000ffff007224 */ /* 0x001fde00078e001d */
        /* <DEDUP_REMOVED lines=8> */
[----:B0-----:R-:W2:Y:S04]  /*8ace0*/  LDL.LU.64 R26, [R1+0xb1a0] ;  /* 0x00b1a000011a7983 */ /* 0x001ea80000300a00 */
[----:B------:R-:W2:Y:S04]  /*8acf0*/  LDL.LU.64 R24, [R1+0xb198] ;  /* 0x00b1980001187983 */ /* 0x000ea80000300a00 */
[----:B------:R-:W4:Y:S01]  /*8ad00*/  LDL.LU.64 R28, [R1+0xb190] ;  /* 0x00b19000011c7983 */ /* 0x000f220000300a00 */
[----:B---3--:R-:W-:-:S15]  /*8ad10*/  HMMA.16816.F32 R12, R4, R8, R12 ;  /* 0x00000008040c723c */ /* 0x008fde000000180c */
[----:B------:R-:W-:-:S08]  /*8ad20*/  NOP ;  /* 0x0000000000007918 */ /* 0x000fd00000000000 */
[----:B------:R-:W-:Y:S04]  /*8ad30*/  STL.64 [R1+0x13e0], R12 ;  /* 0x0013e00c01007387 */ /* 0x000fe80000100a00 */
[----:B------:R4:W-:Y:S02]  /*8ad40*/  STL.64 [R1+0x13e8], R14 ;  /* 0x0013e80e01007387 */ /* 0x0009e40000100a00 */
[C---:B----4-:R-:W-:Y:S02]  /*8ad50*/  HMMA.16816.F32 R12, R4.reuse, R28, R20 ;  /* 0x0000001c040c723c */ /* 0x050fe40000001814 */
[----:B------:R-:W3:Y:S04]  /*8ad60*/  LDL.LU R20, [R1+0x12e0] ;  /* 0x0012e00001147983 */ /* 0x000ee80000300800 */
[----:B--2---:R-:W-:-:S15]  /*8ad70*/  HMMA.16816.F32 R16, R4, R26, R16 ;  /* 0x0000001a0410723c */ /* 0x004fde0000001810 */
[----:B------:R-:W-:-:S02]  /*8ad80*/  NOP ;  /* 0x0000000000007918 */ /* 0x000fc40000000000 */
[----:B------:R-:W-:Y:S04]  /*8ad90*/  STL.64 [R1+0x13c0], R12 ;  /* 0x0013c00c01007387 */ /* 0x000fe80000100a00 */
[----:B------:R0:W-:Y:S04]  /*8ada0*/  STL.64 [R1+0x13c8], R14 ;  /* 0x0013c80e01007387 */ /* 0x0001e80000100a00 */
[----:B------:R-:W3:Y:S04]  /*8adb0*/  LDL.LU R21, [R1+0x12e4] ;  /* 0x0012e40001157983 */ /* 0x000ee80000300800 */
[----:B------:R-:W3:Y:S04]  /*8adc0*/  LDL.LU R22, [R1+0x12e8] ;  /* 0x0012e80001167983 */ /* 0x000ee80000300800 */
[----:B------:R-:W3:Y:S04]  /*8add0*/  LDL.LU R23, [R1+0x12ec] ;  /* 0x0012ec0001177983 */ /* 0x000ee80000300800 */
[----:B------:R-:W2:Y:S04]  /*8ade0*/  LDL.LU R8, [R1+0x1cd8] ;  /* 0x001cd80001087983 */ /* 0x000ea80000300800 */
[----:B0-----:R-:W4:Y:S04]  /*8adf0*/  LDL.LU R14, [R1+0x1cd4] ;  /* 0x001cd400010e7983 */ /* 0x001f280000300800 */
[----:B------:R-:W2:Y:S04]  /*8ae00*/  LDL.LU R9, [R1+0x1ce0] ;  /* 0x001ce00001097983 */ /* 0x000ea80000300800 */
[----:B------:R-:W4:Y:S04]  /*8ae10*/  LDL.LU R15, [R1+0x1cdc] ;  /* 0x001cdc00010f7983 */ /* 0x000f280000300800 */
[----:B------:R-:W-:Y:S04]  /*8ae20*/  STL.64 [R1+0xb0b8], R28 ;  /* 0x00b0b81c01007387 */ /* 0x000fe80000100a00 */
[----:B------:R0:W-:Y:S04]  /*8ae30*/  STL.64 [R1+0x13b0], R16 ;  /* 0x0013b01001007387 */ /* 0x0001e80000100a00 */
[----:B------:R1:W-:Y:S04]  /*8ae40*/  STL.64 [R1+0x13b8], R18 ;  /* 0x0013b81201007387 */ /* 0x0003e80000100a00 */
[----:B0-----:R-:W3:Y:S04]  /*8ae50*/  LDL.LU R16, [R1+0x1290] ;  /* 0x0012900001107983 */ /* 0x001ee80000300800 */
[----:B------:R-:W3:Y:S04]  /*8ae60*/  LDL.LU R17, [R1+0x1294] ;  /* 0x0012940001117983 */ /* 0x000ee80000300800 */
[----:B-1----:R-:W2:Y:S04]  /*8ae70*/  LDL.LU R18, [R1+0x1298] ;  /* 0x0012980001127983 */ /* 0x002ea80000300800 */
[----:B------:R-:W2:Y:S01]  /*8ae80*/  LDL.LU R19, [R1+0x129c] ;  /* 0x00129c0001137983 */ /* 0x000ea20000300800 */
[----:B------:R-:W-:-:S02]  /*8ae90*/  IMAD.MOV.U32 R29, RZ, RZ, R10 ;  /* 0x000000ffff1d7224 */ /* 0x000fc400078e000a */
[----:B------:R-:W-:Y:S01]  /*8aea0*/  IMAD.MOV.U32 R28, RZ, RZ, R11 ;  /* 0x000000ffff1c7224 */ /* 0x000fe200078e000b */
[----:B--2---:R-:W-:Y:S04]  /*8aeb0*/  STL.64 [R1+0xb178], R18 ;  /* 0x00b1781201007387 */ /* 0x004fe80000100a00 */
[----:B---3--:R0:W-:Y:S04]  /*8aec0*/  STL.64 [R1+0xb170], R16 ;  /* 0x00b1701001007387 */ /* 0x0081e80000100a00 */
[----:B0-----:R-:W2:Y:S04]  /*8aed0*/  LDL.LU R16, [R1+0x12c0] ;  /* 0x0012c00001107983 */ /* 0x001ea80000300800 */
[----:B------:R-:W2:Y:S04]  /*8aee0*/  LDL.LU R17, [R1+0x12c4] ;  /* 0x0012c40001117983 */ /* 0x000ea80000300800 */
[----:B------:R-:W2:Y:S04]  /*8aef0*/  LDL.LU R18, [R1+0x12c8] ;  /* 0x0012c80001127983 */ /* 0x000ea80000300800 */
[----:B------:R-:W2:Y:S04]  /*8af00*/  LDL.LU R19, [R1+0x12cc] ;  /* 0x0012cc0001137983 */ /* 0x000ea80000300800 */
[----:B------:R-:W3:Y:S04]  /*8af10*/  LDL.LU R10, [R1+0x1cc8] ;  /* 0x001cc800010a7983 */ /* 0x000ee80000300800 */
[----:B------:R-:W4:Y:S04]  /*8af20*/  LDL.LU R12, [R1+0x1cc4] ;  /* 0x001cc400010c7983 */ /* 0x000f280000300800 */
[----:B------:R-:W3:Y:S01]  /*8af30*/  LDL.LU R11, [R1+0x1cd0] ;  /* 0x001cd000010b7983 */ /* 0x000ee20000300800 */
[C---:B------:R-:W-:Y:S03]  /*8af40*/  HMMA.16816.F32 R20, R4.reuse, R24, R20 ;  /* 0x000000180414723c */ /* 0x040fe60000001814 */
[----:B---3--:R-:W-:Y:S04]  /*8af50*/  STL.64 [R1+0xb148], R10 ;  /* 0x00b1480a01007387 */ /* 0x008fe80000100a00 */
        /* <DEDUP_REMOVED lines=12> */
[----:B------:R-:W-:Y:S04]  /*8b020*/  STL.64 [R1+0x13a0], R20 ;  /* 0x0013a01401007387 */ /* 0x000fe80000100a00 */
[----:B------:R0:W-:Y:S04]  /*8b030*/  STL.64 [R1+0x13a8], R22 ;  /* 0x0013a81601007387 */ /* 0x0001e80000100a00 */
[----:B0-----:R-:W4:Y:S04]  /*8b040*/  LDL.LU.64 R22, [R1+0xb188] ;  /* 0x00b1880001167983 */ /* 0x001f280000300a00 */
[----:B------:R-:W2:Y:S04]  /*8b050*/  LDL.LU.64 R20, [R1+0xb180] ;  /* 0x00b1800001147983 */ /* 0x000ea80000300a00 */
[----:B------:R-:W-:Y:S04]  /*8b060*/  STL.64 [R1+0xb0b0], R26 ;  /* 0x00b0b01a01007387 */ /* 0x000fe80000100a00 */
[----:B------:R0:W-:Y:S04]  /*8b070*/  STL.64 [R1+0xb0a8], R24 ;  /* 0x00b0a81801007387 */ /* 0x0001e80000100a00 */
[----:B0-----:R-:W3:Y:S04]  /*8b080*/  LDL.LU R24, [R1+0x10d0] ;  /* 0x0010d00001187983 */ /* 0x001ee80000300800 */
[----:B------:R-:W3:Y:S04]  /*8b090*/  LDL.LU R25, [R1+0x10d4] ;  /* 0x0010d40001197983 */ /* 0x000ee80000300800 */
[----:B------:R-:W2:Y:S04]  /*8b0a0*/  LDL.LU R26, [R1+0x10d8] ;  /* 0x0010d800011a7983 */ /* 0x000ea80000300800 */
[----:B------:R-:W2:Y:S01]  /*8b0b0*/  LDL.LU R27, [R1+0x10dc] ;  /* 0x0010dc00011b7983 */ /* 0x000ea20000300800 */
[C---:B----4-:R-:W-:Y:S03]  /*8b0c0*/  HMMA.16816.F32 R16, R4.reuse, R22, R16 ;  /* 0x000000160410723c */ /* 0x050fe60000001810 */
        /* <DEDUP_REMOVED lines=40> */
[----:B---3--:R-:W-:-:S03]  /*8b350*/  IMAD R12, R12, 0x100, R10 ;  /* 0x000001000c0c7824 */ /* 0x008fc600078e020a */
[----:B------:R-:W2:Y:S01]  /*8b360*/  LDL.LU R10, [R1+0xb13c] ;  /* 0x00b13c00010a7983 */ /* 0x000ea20000300800 */
[----:B------:R-:W-:-:S03]  /*8b370*/  IMAD R13, R13, 0x100, R11 ;  /* 0x000001000d0d7824 */ /* 0x000fc600078e020b */
[----:B------:R-:W2:Y:S01]  /*8b380*/  LDL.LU R11, [R1+0xb138] ;  /* 0x00b13800010b7983 */ /* 0x000ea20000300800 */
[----:B----4-:R-:W-:Y:S02]  /*8b390*/  IMAD R14, R14, 0x100, R8 ;  /* 0x000001000e0e7824 */ /* 0x010fe400078e0208 */
[----:B------:R-:W-:Y:S01]  /*8b3a0*/  IMAD R15, R15, 0x100, R9 ;  /* 0x000001000f0f7824 */ /* 0x000fe200078e0209 */
[----:B--2---:R-:W-:-:S15]  /*8b3b0*/  HMMA.16816.F32 R24, R4, R10, R24 ;  /* 0x0000000a0418723c */ /* 0x004fde0000001818 */
[----:B------:R-:W-:-:S08]  /*8b3c0*/  NOP ;  /* 0x0000000000007918 */ /* 0x000fd00000000000 */
[----:B------:R-:W-:Y:S04]  /*8b3d0*/  STL.64 [R1+0x1340], R24 ;  /* 0x0013401801007387 */ /* 0x000fe80000100a00 */
[----:B------:R0:W-:Y:S04]  /*8b3e0*/  STL.64 [R1+0x1348], R26 ;  /* 0x0013481a01007387 */ /* 0x0001e80000100a00 */
[----:B0-----:R-:W2:Y:S04]  /*8b3f0*/  LDL.LU.64 R26, [R1+0xb130] ;  /* 0x00b13000011a7983 */ /* 0x001ea80000300a00 */
[----:B------:R-:W2:Y:S04]  /*8b400*/  LDL.LU.64 R24, [R1+0xb128] ;  /* 0x00b1280001187983 */ /* 0x000ea80000300a00 */
[----:B------:R-:W3:Y:S04]  /*8b410*/  LDL.LU R8, [R1+0xb120] ;  /* 0x00b1200001087983 */ /* 0x000ee80000300800 */
[----:B------:R-:W3:Y:S02]  /*8b420*/  LDL.LU R9, [R1+0xb11c] ;  /* 0x00b11c0001097983 */ /* 0x000ee40000300800 */
[----:B---3--:R-:W-:Y:S06]  /*8b430*/  HMMA.16816.F32 R16, R4, R8, R16 ;  /* 0x000000080410723c */ /* 0x008fec0000001810 */
[----:B------:R-:W-:Y:S04]  /*8b440*/  STL [R1+0xb054], R8 ;  /* 0x00b0540801007387 */ /* 0x000fe80000100800 */
[----:B------:R-:W-:-:S13]  /*8b450*/  STL [R1+0xb050], R9 ;  /* 0x00b0500901007387 */ /* 0x000fda0000100800 */
[----:B------:R-:W-:Y:S04]  /*8b460*/  STL.64 [R1+0x1440], R16 ;  /* 0x0014401001007387 */ /* 0x000fe80000100a00 */
[----:B------:R-:W-:Y:S04]  /*8b470*/  STL.64 [R1+0x1448], R18 ;  /* 0x0014481201007387 */ /* 0x000fe80000100a00 */
[----:B------:R0:W-:Y:S02]  /*8b480*/  STL.64 [R1+0xb0f0], R10 ;  /* 0x00b0f00a01007387 */ /* 0x0001e40000100a00 */
[C---:B0-----:R-:W-:Y:S06]  /*8b490*/  HMMA.16816.F32 R8, R4.reuse, R2, R20 ;  /* 0x000000020408723c */ /* 0x041fec0000001814 */
[----:B--2---:R-:W-:Y:S01]  /*8b4a0*/  HMMA.16816.F32 R4, R4, R28, R24 ;  /* 0x0000001c0404723c */ /* 0x004fe20000001818 */
[----:B------:R-:W-:-:S15]  /*8b4b0*/  STL.64 [R1+0xb108], R2 ;  /* 0x00b1080201007387 */ /* 0x000fde0000100a00 */
[----:B------:R-:W-:-:S01]  /*8b4c0*/  NOP ;  /* 0x0000000000007918 */ /* 0x000fc20000000000 */
[----:B------:R-:W-:Y:S04]  /*8b4d0*/  STL.64 [R1+0x1430], R8 ;  /* 0x0014300801007387 */ /* 0x000fe80000100a00 */
[----:B------:R-:W-:Y:S04]  /*8b4e0*/  STL.64 [R1+0x1438], R10 ;  /* 0x0014380a01007387 */ /* 0x000fe80000100a00 */
[----:B------:R-:W2:Y:S04]  /*8b4f0*/  LDL.LU R20, [R1+0x1040] ;  /* 0x0010400001147983 */ /* 0x000ea80000300800 */
[----:B------:R-:W-:Y:S04]  /*8b500*/  STL.64 [R1+0x1330], R4 ;  /* 0x0013300401007387 */ /* 0x000fe80000100a00 */
[----:B------:R-:W-:Y:S04]  /*8b510*/  STL.64 [R1+0x1338], R6 ;  /* 0x0013380601007387 */ /* 0x000fe80000100a00 */
        /* <DEDUP_REMOVED lines=14> */
[----:B0-----:R-:W4:Y:S01]  /*8b600*/  LDL R26, [R1+0x8] ;  /* 0x00000800011a7983 */ /* 0x001f220000100800 */
[----:B------:R-:W-:-:S03]  /*8b610*/  IMAD.MOV.U32 R27, RZ, RZ, R0 ;  /* 0x000000ffff1b7224 */ /* 0x000fc600078e0000 */
[----:B------:R-:W3:Y:S04]  /*8b620*/  LDL.LU R0, [R1+0xb118] ;  /* 0x00b1180001007983 */ /* 0x000ee80000300800 */
[----:B------:R-:W2:Y:S04]  /*8b630*/  LDL.LU R8, [R1+0x10a0] ;  /* 0x0010a00001087983 */ /* 0x000ea80000300800 */
[----:B------:R-:W2:Y:S04]  /*8b640*/  LDL.LU R9, [R1+0x10a4] ;  /* 0x0010a40001097983 */ /* 0x000ea80000300800 */
[----:B------:R-:W4:Y:S04]  /*8b650*/  LDL.LU R10, [R1+0x10a8] ;  /* 0x0010a800010a7983 */ /* 0x000f280000300800 */
[----:B------:R-:W4:Y:S04]  /*8b660*/  LDL.LU R11, [R1+0x10ac] ;  /* 0x0010ac00010b7983 */ /* 0x000f280000300800 */
[----:B------:R-:W2:Y:S01]  /*8b670*/  LDL R4, [R1+0x18] ;  /* 0x0000180001047983 */ /* 0x000ea20000100800 */
[----:B---3--:R-:W-:-:S05]  /*8b680*/  IMAD.MOV.U32 R5, RZ, RZ, R0 ;  /* 0x000000ffff057224 */ /* 0x008fca00078e0000 */
[----:B--2---:R0:W-:Y:S04]  /*8b690*/  STL.64 [R1+0xb110], R4 ;  /* 0x00b1100401007387 */ /* 0x0041e80000100a00 */
[----:B0-----:R-:W2:Y:S04]  /*8b6a0*/  LDL.LU R4, [R1+0x10c0] ;  /* 0x0010c00001047983 */ /* 0x001ea80000300800 */
[----:B------:R-:W2:Y:S04]  /*8b6b0*/  LDL.LU R5, [R1+0x10c4] ;  /* 0x0010c40001057983 */ /* 0x000ea80000300800 */
[----:B------:R-:W2:Y:S04]  /*8b6c0*/  LDL.LU R6, [R1+0x10c8] ;  /* 0x0010c80001067983 */ /* 0x000ea80000300800 */
        /* <DEDUP_REMOVED lines=8> */
[----:B------:R0:W-:Y:S04]  /*8b750*/  STL.64 [R1+0xb0d0], R24 ;  /* 0x00b0d01801007387 */ /* 0x0001e80000100a00 */
[----:B------:R-:W4:Y:S04]  /*8b760*/  LDL.64 R28, [R1] ;  /* 0x00000000011c7983 */ /* 0x000f280000100a00 */
[----:B0-----:R-:W4:Y:S04]  /*8b770*/  LDL.64 R24, [R1+0x10] ;  /* 0x0000100001187983 */ /* 0x001f280000100a00 */
[----:B------:R-:W-:Y:S04]  /*8b780*/  STL.64 [R1+0xb0a0], R22 ;  /* 0x00b0a01601007387 */ /* 0x000fe80000100a00 */
[----:B------:R0:W-:Y:S04]  /*8b790*/  STL.64 [R1+0xb098], R20 ;  /* 0x00b0981401007387 */ /* 0x0001e80000100a00 */
        /* <DEDUP_REMOVED lines=23> */
[----:B------:R-:W3:Y:S04]  /*8b910*/  LDL.LU R18, [R1+0x1038] ;  /* 0x0010380001127983 */ /* 0x000ee80000300800 */
[----:B------:R-:W3:Y:S04]  /*8b920*/  LDL.LU R19, [R1+0x103c] ;  /* 0x00103c0001137983 */ /* 0x000ee80000300800 */
[----:B------:R0:W-:Y:S04]  /*8b930*/  STL.64 [R1+0x1310], R4 ;  /* 0x0013100401007387 */ /* 0x0001e80000100a00 */
[----:B------:R1:W-:Y:S04]  /*8b940*/  STL.64 [R1+0x1318], R6 ;  /* 0x0013180601007387 */ /* 0x0003e80000100a00 */
[----:B0-----:R-:W4:Y:S01]  /*8b950*/  LDL.LU.64 R4, [R1+0xb110] ;  /* 0x00b1100001047983 */ /* 0x001f220000300a00 */
[----:B-1----:R-:W-:-:S02]  /*8b960*/  IMAD.MOV.U32 R7, RZ, RZ, R2 ;  /* 0x000000ffff077224 */ /* 0x002fc400078e0002 */
[----:B------:R-:W-:Y:S02]  /*8b970*/  IMAD.MOV.U32 R6, RZ, RZ, R3 ;  /* 0x000000ffff067224 */ /* 0x000fe400078e0003 */
[----:B------:R-:W3:Y:S01]  /*8b980*/  LDL.LU.64 R2, [R1+0xb108] ;  /* 0x00b1080001027983 */ /* 0x000ee20000300a00 */
[----:B----4-:R-:W-:-:S15]  /*8b990*/  HMMA.16816.F32 R8, R12, R4, R8 ;  /* 0x000000040c08723c */ /* 0x010fde0000001808 */
[----:B------:R-:W-:-:S08]  /*8b9a0*/  NOP ;  /* 0x0000000000007918 */ /* 0x000fd00000000000 */
[----:B------:R-:W-:Y:S04]  /*8b9b0*/  STL.64 [R1+0x1300], R8 ;  /* 0x0013000801007387 */ /* 0x000fe80000100a00 */
[----:B------:R0:W-:Y:S04]  /*8b9c0*/  STL.64 [R1+0x1308], R10 ;  /* 0x0013080a01007387 */ /* 0x0001e80000100a00 */
[----:B0-----:R-:W4:Y:S04]  /*8b9d0*/  LDL.LU.64 R10, [R1+0xb100] ;  /* 0x00b10000010a7983 */ /* 0x001f280000300a00 */
[----:B------:R-:W4:Y:S04]  /*8b9e0*/  LDL.LU.64 R8, [R1+0xb0f8] ;  /* 0x00b0f80001087983 */ /* 0x000f280000300a00 */
[----:B------:R-:W2:Y:S04]  /*8b9f0*/  LDL.LU R4, [R1+0x1ce4] ;  /* 0x001ce40001047983 */ /* 0x000ea80000300800 */
[----:B------:R-:W2:Y:S04]  /*8ba00*/  LDL.LU R5, [R1+0x1cec] ;  /* 0x001cec0001057983 */ /* 0x000ea80000300800 */
[----:B------:R-:W-:Y:S01]  /*8ba10*/  STL.64 [R1+0xb060], R6 ;  /* 0x00b0600601007387 */ /* 0x000fe20000100a00 */
[----:B----4-:R-:W-:Y:S03]  /*8ba20*/  HMMA.16816.F32 R8, R12, R24, R8 ;  /* 0x000000180c08723c */ /* 0x010fe60000001808 */
[----:B--2---:R0:W-:Y:S04]  /*8ba30*/  STL.64 [R1+0xb058], R4 ;  /* 0x00b0580401007387 */ /* 0x0041e80000100a00 */
[----:B0-----:R-:W2:Y:S04]  /*8ba40*/  LDL.LU R4, [R1+0xc30] ;  /* 0x000c300001047983 */ /* 0x001ea80000300800 */
[----:B------:R-:W2:Y:S04]  /*8ba50*/  LDL.LU R5, [R1+0xc34] ;  /* 0x000c340001057983 */ /* 0x000ea80000300800 */
[----:B------:R-:W2:Y:S04]  /*8ba60*/  LDL.LU R6, [R1+0xc38] ;  /* 0x000c380001067983 */ /* 0x000ea80000300800 */
[----:B------:R-:W2:Y:S04]  /*8ba70*/  LDL.LU R7, [R1+0xc3c] ;  /* 0x000c3c0001077983 */ /* 0x000ea80000300800 */
[----:B------:R0:W-:Y:S02]  /*8ba80*/  STL.64 [R1+0x12f0], R8 ;  /* 0x0012f00801007387 */ /* 0x0001e40000100a00 */
[----:B0-----:R-:W-:-:S02]  /*8ba90*/  IMAD.MOV.U32 R8, RZ, RZ, R24 ;  /* 0x000000ffff087224 */ /* 0x001fc400078e0018 */
[----:B------:R-:W-:Y:S02]  /*8baa0*/  IMAD.MOV.U32 R9, RZ, RZ, R25 ;  /* 0x000000ffff097224 */ /* 0x000fe400078e0019 */
[C---:B------:R-:W-:Y:S01]  /*8bab0*/  HMMA.16816.F32 R24, R12.reuse, R26, R20 ;  /* 0x0000001a0c18723c */ /* 0x040fe20000001814 */
[----:B------:R0:W-:Y:S04]  /*8bac0*/  STL.64 [R1+0x12f8], R10 ;  /* 0x0012f80a01007387 */ /* 0x0001e80000100a00 */
[----:B0-----:R-:W4:Y:S04]  /*8bad0*/  LDL.LU.64 R10, [R1+0xb0f0] ;  /* 0x00b0f000010a7983 */ /* 0x001f280000300a00 */
[----:B------:R-:W3:Y:S04]  /*8bae0*/  LDL.LU.64 R22, [R1+0xb0e8] ;  /* 0x00b0e80001167983 */ /* 0x000ee80000300a00 */
[----:B------:R-:W3:Y:S10]  /*8baf0*/  LDL.LU.64 R20, [R1+0xb0e0] ;  /* 0x00b0e00001147983 */ /* 0x000ef40000300a00 */
[----:B------:R-:W-:Y:S04]  /*8bb00*/  STL.64 [R1+0x12e0], R24 ;  /* 0x0012e01801007387 */ /* 0x000fe80000100a00 */
[----:B------:R0:W-:Y:S04]  /*8bb10*/  STL.64 [R1+0x12e8], R26 ;  /* 0x0012e81a01007387 */ /* 0x0001e80000100a00 */
[----:B0-----:R-:W2:Y:S04]  /*8bb20*/  LDL.LU.64 R26, [R1+0xb0d8] ;  /* 0x00b0d800011a7983 */ /* 0x001ea80000300a00 */
[----:B------:R-:W2:Y:S01]  /*8bb30*/  LDL.LU.64 R24, [R1+0xb0d0] ;  /* 0x00b0d00001187983 */ /* 0x000ea20000300a00 */
        /* <DEDUP_REMOVED lines=12> */
[----:B0-----:R-:W3:Y:S04]  /*8bc00*/  LDL.LU.64 R26, [R1+0xb0b0] ;  /* 0x00b0b000011a7983 */ /* 0x001ee80000300a00 */
[----:B------:R-:W2:Y:S04]  /*8bc10*/  LDL.LU.64 R24, [R1+0xb0a8] ;  /* 0x00b0a80001187983 */ /* 0x000ea80000300a00 */
[----:B------:R0:W-:Y:S04]  /*8bc20*/  STL.64 [R1+0xafb8], R28 ;  /* 0x00afb81c01007387 */ /* 0x0001e80000100a00 */
[----:B0-----:R-:W4:Y:S04]  /*8bc30*/  LDL.LU R28, [R1+0x1ce8] ;  /* 0x001ce800011c7983 */ /* 0x001f280000300800 */
[----:B------:R-:W4:Y:S01]  /*8bc40*/  LDL.LU R29, [R1+0x1cf0] ;  /* 0x001cf000011d7983 */ /* 0x000f220000300800 */
        /* <DEDUP_REMOVED lines=43> */
[----:B------:R0:W-:Y:S04]  /*8bf00*/  STL.64 [R1+0x1210], R20 ;  /* 0x0012101401007387 */ /* 0x0001e80000100a00 */
[----:B------:R1:W-:Y:S04]  /*8bf10*/  STL.64 [R1+0x1218], R22 ;  /* 0x0012181601007387 */ /* 0x0003e80000100a00 */
[----:B0-----:R-:W4:Y:S04]  /*8bf20*/  LDL.LU R20, [R1+0x6e0] ;  /* 0x0006e00001147983 */ /* 0x001f280000300800 */
[----:B------:R-:W4:Y:S04]  /*8bf30*/  LDL.LU R21, [R1+0x6e4] ;  /* 0x0006e40001157983 */ /* 0x000f280000300800 */
[----:B-1----:R-:W2:Y:S04]  /*8bf40*/  LDL.LU R22, [R1+0x6e8] ;  /* 0x0006e80001167983 */ /* 0x002ea80000300800 */
[----:B------:R-:W2:Y:S04]  /*8bf50*/  LDL.LU R23, [R1+0x6ec] ;  /* 0x0006ec0001177983 */ /* 0x000ea80000300800 */
[----:B--2---:R-:W-:Y:S04]  /*8bf60*/  STL.64 [R1+0xafd8], R22 ;  /* 0x00afd81601007387 */ /* 0x004fe80000100a00 */
[----:B----4-:R-:W-:Y:S04]  /*8bf70*/  STL.64 [R1+0xafd0], R20 ;  /* 0x00afd01401007387 */ /* 0x010fe80000100a00 */
[----:B------:R-:W-:Y:S04]  /*8bf80*/  STL.64 [R1+0xaf90], R18 ;  /* 0x00af901201007387 */ /* 0x000fe80000100a00 */
[----:B------:R0:W-:Y:S02]  /*8bf90*/  STL.64 [R1+0xaf88], R16 ;  /* 0x00af881001007387 */ /* 0x0001e40000100a00 */
[----:B0-----:R-:W-:Y:S02]  /*8bfa0*/  HMMA.16816.F32 R16, R12, R10, R24 ;  /* 0x0000000a0c10723c */ /* 0x001fe40000001818 */
[----:B------:R-:W2:-:S15]  /*8bfb0*/  LDL.LU R24, [R1+0x780] ;  /* 0x0007800001187983 */ /* 0x000e9e0000300800 */
[----:B------:R-:W-:-:S06]  /*8bfc0*/  NOP ;  /* 0x0000000000007918 */ /* 0x000fcc0000000000 */
[----:B------:R-:W-:Y:S04]  /*8bfd0*/  STL.64 [R1+0x11f0], R16 ;  /* 0x0011f01001007387 */ /* 0x000fe80000100a00 */
[----:B------:R-:W-:Y:S04]  /*8bfe0*/  STL.64 [R1+0x11f8], R18 ;  /* 0x0011f81201007387 */ /* 0x000fe80000100a00 */
[----:B------:R-:W2:Y:S04]  /*8bff0*/  LDL.LU R25, [R1+0x784] ;  /* 0x0007840001197983 */ /* 0x000ea80000300800 */
[----:B------:R-:W4:Y:S04]  /*8c000*/  LDL.LU R26, [R1+0x788] ;  /* 0x00078800011a7983 */ /* 0x000f280000300800 */
[----:B------:R-:W4:Y:S01]  /*8c010*/  LDL.LU R27, [R1+0x78c] ;  /* 0x00078c00011b7983 */ /* 0x000f220000300800 */
[----:B------:R-:W-:-:S02]  /*8c020*/  IMAD.MOV.U32 R22, RZ, RZ, R8 ;  /* 0x000000ffff167224 */ /* 0x000fc400078e0008 */
[----:B------:R-:W-:Y:S01]  /*8c030*/  IMAD.MOV.U32 R23, RZ, RZ, R9 ;  /* 0x000000ffff177224 */ /* 0x000fe200078e0009 */
[----:B----4-:R-:W-:Y:S04]  /*8c040*/  STL.64 [R1+0xafe8], R26 ;  /* 0x00afe81a01007387 */ /* 0x010fe80000100a00 */
[----:B--2---:R-:W-:Y:S04]  /*8c050*/  STL.64 [R1+0xafe0], R24 ;  /* 0x00afe01801007387 */ /* 0x004fe80000100a00 */
[----:B------:R-:W2:Y:S04]  /*8c060*/  LDL.LU R8, [R1+0xb054] ;  /* 0x00b0540001087983 */ /* 0x000ea80000300800 */
[----:B------:R-:W2:Y:S04]  /*8c070*/  LDL.LU R9, [R1+0xb050] ;  /* 0x00b0500001097983 */ /* 0x000ea80000300800 */
[----:B------:R-:W4:Y:S04]  /*8c080*/  LDL.64 R20, [R1+0x18] ;  /* 0x0000180001147983 */ /* 0x000f280000100a00 */
[----:B------:R0:W-:Y:S02]  /*8c090*/  STL.64 [R1+0xb008], R22 ;  /* 0x00b0081601007387 */ /* 0x0001e40000100a00 */
[----:B0-----:R-:W-:-:S02]  /*8c0a0*/  IMAD.MOV.U32 R23, RZ, RZ, R6 ;  /* 0x000000ffff177224 */ /* 0x001fc400078e0006 */
[----:B----4-:R0:W-:Y:S04]  /*8c0b0*/  STL.64 [R1+0xb000], R20 ;  /* 0x00b0001401007387 */ /* 0x0101e80000100a00 */
[----:B------:R-:W4:Y:S04]  /*8c0c0*/  LDL.LU R24, [R1+0x7d0] ;  /* 0x0007d00001187983 */ /* 0x000f280000300800 */
[----:B------:R-:W4:Y:S04]  /*8c0d0*/  LDL.LU R25, [R1+0x7d4] ;  /* 0x0007d40001197983 */ /* 0x000f280000300800 */
[----:B------:R-:W3:Y:S04]  /*8c0e0*/  LDL.LU R26, [R1+0x7d8] ;  /* 0x0007d800011a7983 */ /* 0x000ee80000300800 */
[----:B------:R-:W3:Y:S04]  /*8c0f0*/  LDL.LU R27, [R1+0x7dc] ;  /* 0x0007dc00011b7983 */ /* 0x000ee80000300800 */
[----:B------:R-:W2:Y:S04]  /*8c100*/  LDL.LU R19, [R1+0x1cf8] ;  /* 0x001cf80001137983 */ /* 0x000ea80000300800 */
[----:B------:R-:W2:Y:S04]  /*8c110*/  LDL.LU R6, [R1+0x1cf4] ;  /* 0x001cf40001067983 */ /* 0x000ea80000300800 */
[----:B0-----:R-:W4:Y:S01]  /*8c120*/  LDL.64 R20, [R1+0x20] ;  /* 0x0000200001147983 */ /* 0x001f220000100a00 */
[----:B------:R-:W-:-:S05]  /*8c130*/  IMAD.MOV.U32 R22, RZ, RZ, R7 ;  /* 0x000000ffff167224 */ /* 0x000fca00078e0007 */
[----:B------:R-:W-:Y:S04]  /*8c140*/  STL.64 [R1+0xb038], R22 ;  /* 0x00b0381601007387 */ /* 0x000fe80000100a00 */
[----:B----4-:R-:W-:Y:S04]  /*8c150*/  STL.64 [R1+0xb030], R20 ;  /* 0x00b0301401007387 */ /* 0x010fe80000100a00 */
[----:B---3--:R-:W-:Y:S04]  /*8c160*/  STL.64 [R1+0xaff8], R26 ;  /* 0x00aff81a01007387 */ /* 0x008fe80000100a00 */
[----:B------:R0:W-:Y:S04]  /*8c170*/  STL.64 [R1+0xaff0], R24 ;  /* 0x00aff01801007387 */ /* 0x0001e80000100a00 */
[----:B0-----:R-:W3:Y:S04]  /*8c180*/  LDL.LU R24, [R1+0x820] ;  /* 0x0008200001187983 */ /* 0x001ee80000300800 */
[----:B------:R-:W3:Y:S04]  /*8c190*/  LDL.LU R25, [R1+0x824] ;  /* 0x0008240001197983 */ /* 0x000ee80000300800 */
[----:B------:R-:W4:Y:S04]  /*8c1a0*/  LDL.LU R26, [R1+0x828] ;  /* 0x00082800011a7983 */ /* 0x000f280000300800 */
[----:B------:R-:W4:Y:S04]  /*8c1b0*/  LDL.LU R27, [R1+0x82c] ;  /* 0x00082c00011b7983 */ /* 0x000f280000300800 */
        /* <DEDUP_REMOVED lines=17> */
[----:B------:R-:W-:-:S02]  /*8c2d0*/  IMAD R4, R4, 0x100, R28 ;  /* 0x0000010004047824 */ /* 0x000fc400078e021c */
[----:B------:R-:W-:Y:S02]  /*8c2e0*/  IMAD R5, R5, 0x100, R29 ;  /* 0x0000010005057824 */ /* 0x000fe400078e021d */
[----:B--2---:R-:W-:Y:S01]  /*8c2f0*/  IMAD R6, R6, 0x100, R19 ;  /* 0x0000010006067824 */ /* 0x004fe200078e0213 */
[C---:B---3--:R-:W-:Y:S01]  /*8c300*/  HMMA.16816.F32 R20, R12.reuse, R8, R20 ;  /* 0x000000080c14723c */ /* 0x048fe20000001814 */
[----:B----4-:R-:W-:Y:S04]  /*8c310*/  STL.64 [R1+0xb028], R26 ;  /* 0x00b0281a01007387 */ /* 0x010fe80000100a00 */
[----:B------:R0:W-:Y:S04]  /*8c320*/  STL.64 [R1+0xb020], R24 ;  /* 0x00b0201801007387 */ /* 0x0001e80000100a00 */
[----:B0-----:R-:W2:Y:S04]  /*8c330*/  LDL.LU R24, [R1+0xb40] ;  /* 0x000b400001187983 */ /* 0x001ea80000300800 */
[----:B------:R-:W2:Y:S04]  /*8c340*/  LDL.LU R25, [R1+0xb44] ;  /* 0x000b440001197983 */ /* 0x000ea80000300800 */
[----:B------:R-:W2:Y:S04]  /*8c350*/  LDL.LU R26, [R1+0xb48] ;  /* 0x000b4800011a7983 */ /* 0x000ea80000300800 */
[----:B------:R-:W2:Y:S04]  /*8c360*/  LDL.LU R27, [R1+0xb4c] ;  /* 0x000b4c00011b7983 */ /* 0x000ea80000300800 */
[----:B------:R-:W3:Y:S04]  /*8c370*/  LDL.64 R28, [R1+0x8] ;  /* 0x00000800011c7983 */ /* 0x000ee80000100a00 */
[----:B------:R0:W-:Y:S04]  /*8c380*/  STL [R1+0xaf64], R10 ;  /* 0x00af640a01007387 */ /* 0x0001e80000100800 */
[----:B0-----:R-:W4:Y:S04]  /*8c390*/  LDL.LU R10, [R1+0x1d00] ;  /* 0x001d0000010a7983 */ /* 0x001f280000300800 */
[----:B------:R-:W-:Y:S04]  /*8c3a0*/  STL [R1+0xaf60], R11 ;  /* 0x00af600b01007387 */ /* 0x000fe80000100800 */
[----:B------:R-:W3:Y:S04]  /*8c3b0*/  LDL.LU R16, [R1+0x6a0] ;  /* 0x0006a00001107983 */ /* 0x000ee80000300800 */
[----:B------:R-:W3:Y:S04]  /*8c3c0*/  LDL.LU R17, [R1+0x6a4] ;  /* 0x0006a40001117983 */ /* 0x000ee80000300800 */
[----:B------:R-:W3:Y:S04]  /*8c3d0*/  LDL.LU R18, [R1+0x6a8] ;  /* 0x0006a80001127983 */ /* 0x000ee80000300800 */
[----:B------:R-:W3:Y:S04]  /*8c3e0*/  LDL.LU R19, [R1+0x6ac] ;  /* 0x0006ac0001137983 */ /* 0x000ee80000300800 */
[----:B------:R-:W-:Y:S04]  /*8c3f0*/  STL.64 [R1+0x11e0], R20 ;  /* 0x0011e01401007387 */ /* 0x000fe80000100a00 */
[----:B------:R0:W-:Y:S04]  /*8c400*/  STL.64 [R1+0x11e8], R22 ;  /* 0x0011e81601007387 */ /* 0x0001e80000100a00 */
[----:B0-----:R-:W2:Y:S04]  /*8c410*/  LDL.LU.64 R22, [R1+0xb048] ;  /* 0x00b0480001167983 */ /* 0x001ea80000300a00 */
[----:B------:R-:W2:Y:S04]  /*8c420*/  LDL.LU.64 R20, [R1+0xb040] ;  /* 0x00b0400001147983 */ /* 0x000ea80000300a00 */
[----:B------:R0:W-:Y:S04]  /*8c430*/  STL [R1+0xaf48], R8 ;  /* 0x00af480801007387 */ /* 0x0001e80000100800 */
[----:B------:R-:W-:Y:S04]  /*8c440*/  STL [R1+0xaf44], R9 ;  /* 0x00af440901007387 */ /* 0x000fe80000100800 */
[----:B0-----:R-:W3:Y:S01]  /*8c450*/  LDL R8, [R1] ;  /* 0x0000000001087983 */ /* 0x001ee20000100800 */
[----:B--2---:R-:W-:-:S15]  /*8c460*/  HMMA.16816.F32 R20, R12, R2, R20 ;  /* 0x000000020c14723c */ /* 0x004fde0000001814 */
[----:B------:R-:W-:-:S08]  /*8c470*/  NOP ;  /* 0x0000000000007918 */ /* 0x000fd00000000000 */
[----:B------:R-:W-:Y:S04]  /*8c480*/  STL.64 [R1+0x11d0], R20 ;  /* 0x0011d01401007387 */ /* 0x000fe80000100a00 */
[----:B------:R0:W-:Y:S04]  /*8c490*/  STL.64 [R1+0x11d8], R22 ;  /* 0x0011d81601007387 */ /* 0x0001e80000100a00 */
[----:B0-----:R-:W2:Y:S04]  /*8c4a0*/  LDL.LU.64 R22, [R1+0xb038] ;  /* 0x00b0380001167983 */ /* 0x001ea80000300a00 */
[----:B------:R-:W3:Y:S01]  /*8c4b0*/  LDL.LU.64 R20, [R1+0xb030] ;  /* 0x00b0300001147983 */ /* 0x000ee20000300a00 */
[----:B----4-:R-:W-:Y:S01]  /*8c4c0*/  IMAD R7, R7, 0x100, R10 ;  /* 0x0000010007077824 */ /* 0x010fe200078e020a */
[----:B------:R-:W-:-:S02]  /*8c4d0*/  F2FP.F16.E5M2.UNPACK_B R4, R4 ;  /* 0x00000004ff04723e */ /* 0x000fc400020004ff */
[----:B------:R-:W-:Y:S01]  /*8c4e0*/  F2FP.F16.E5M2.UNPACK_B R5, R5 ;  /* 0x00000005ff05723e */ /* 0x000fe200020004ff */
[----:B---3--:R-:W-:Y:S01]  /*8c4f0*/  HMMA.16816.F32 R12, R12, R20, R24 ;  /* 0x000000140c0c723c */ /* 0x008fe20000001818 */
[----:B------:R-:W2:Y:S04]  /*8c500*/  LDL.LU.64 R26, [R1+0xb028] ;  /* 0x00b02800011a7983 */ /* 0x000ea80000300a00 */
[----:B------:R-:W2:Y:S01]  /*8c510*/  LDL.LU.64 R24, [R1+0xb020] ;  /* 0x00b0200001187983 */ /* 0x000ea20000300a00 */
[----:B------:R-:W-:Y:S02]  /*8c520*/  F2FP.F16.E5M2.UNPACK_B R6, R6 ;  /* 0x00000006ff06723e */ /* 0x000fe400020004ff */
[----:B------:R-:W-:Y:S01]  /*8c530*/  F2FP.F16.E5M2.UNPACK_B R7, R7 ;  /* 0x00000007ff07723e */ /* 0x000fe200020004ff */
[----:B------:R-:W-:-:S02]  /*8c540*/  IMAD.MOV.U32 R11, RZ, RZ, R20 ;  /* 0x000000ffff0b7224 */ /* 0x000fc400078e0014 */
[----:B------:R-:W-:-:S12]  /*8c550*/  IMAD.MOV.U32 R10, RZ, RZ, R21 ;  /* 0x000000ffff0a7224 */ /* 0x000fd800078e0015 */
        /* <DEDUP_REMOVED lines=1008> */
[----:B------:R-:W-:-:S13]  /*90460*/  STL.64 [R1+0xab28], R10 ;  /* 0x00ab280a01007387 */ /* 0x000fda0000100a00 */
[----:B------:R-:W-:Y:S04]  /*90470*/  STL.64 [R1+0x4c0], R16 ;  /* 0x0004c01001007387 */ /* 0x000fe80000100a00 */
[----:B------:R0:W-:Y:S02]  /*90480*/  STL.64 [R1+0x4c8], R18 ;  /* 0x0004c81201007387 */ /* 0x0001e40000100a00 */
[C---:B0-----:R-:W-:Y:S06]  /*90490*/  HMMA.16816.F32 R16, R4.reuse, R2, R20 ;  /* 0x000000020410723c */ /* 0x041fec0000001814 */
[----:B--2---:R-:W-:Y:S01]  /*904a0*/  HMMA.16816.F32 R4, R4, R28, R24 ;  /* 0x0000001c0404723c */ /* 0x004fe20000001818 */
[----:B------:R0:W-:Y:S04]  /*904b0*/  STL [R1+0xab20], R8 ;  /* 0x00ab200801007387 */ /* 0x0001e80000100800 */
[----:B0-----:R-:W2:-:S12]  /*904c0*/  LDL.LU R8, [R1+0x470] ;  /* 0x0004700001087983 */ /* 0x001e980000300800 */
[----:B------:R-:W-:Y:S04]  /*904d0*/  STL.64 [R1+0x4a0], R16 ;  /* 0x0004a01001007387 */ /* 0x000fe80000100a00 */
[----:B------:R-:W-:Y:S04]  /*904e0*/  STL.64 [R1+0x4a8], R18 ;  /* 0x0004a81201007387 */ /* 0x000fe80000100a00 */
[----:B------:R-:W-:Y:S04]  /*904f0*/  STL.64 [R1+0x440], R4 ;  /* 0x0004400401007387 */ /* 0x000fe80000100a00 */
[----:B------:R-:W-:Y:S04]  /*90500*/  STL.64 [R1+0x448], R6 ;  /* 0x0004480601007387 */ /* 0x000fe80000100a00 */
[----:B------:R-:W2:Y:S04]  /*90510*/  LDL.LU R9, [R1+0x474] ;  /* 0x0004740001097983 */ /* 0x000ea80000300800 */
[----:B------:R-:W3:Y:S04]  /*90520*/  LDL.LU R10, [R1+0x478] ;  /* 0x00047800010a7983 */ /* 0x000ee80000300800 */
[----:B------:R-:W3:Y:S04]  /*90530*/  LDL.LU R11, [R1+0x47c] ;  /* 0x00047c00010b7983 */ /* 0x000ee80000300800 */
[----:B---3--:R0:W-:Y:S04]  /*90540*/  STL.64 [R1+0xab38], R10 ;  /* 0x00ab380a01007387 */ /* 0x0081e80000100a00 */
[----:B0-----:R-:W3:Y:S01]  /*90550*/  LDL R10, [R1+0x8] ;  /* 0x00000800010a7983 */ /* 0x001ee20000100800 */
[----:B------:R-:W-:-:S03]  /*90560*/  IMAD.MOV.U32 R11, RZ, RZ, R0 ;  /* 0x000000ffff0b7224 */ /* 0x000fc600078e0000 */
[----:B------:R-:W4:Y:S04]  /*90570*/  LDL.LU R0, [R1+0xab90] ;  /* 0x00ab900001007983 */ /* 0x000f280000300800 */
[----:B--2---:R0:W-:Y:S04]  /*90580*/  STL.64 [R1+0xab30], R8 ;  /* 0x00ab300801007387 */ /* 0x0041e80000100a00 */
[----:B---3--:R1:W-:Y:S04]  /*90590*/  STL.64 [R1+0xab50], R10 ;  /* 0x00ab500a01007387 */ /* 0x0083e80000100a00 */
[----:B------:R-:W2:Y:S04]  /*905a0*/  LDL.64 R28, [R1] ;  /* 0x00000000011c7983 */ /* 0x000ea80000100a00 */
[----:B------:R-:W3:Y:S04]  /*905b0*/  LDL.LU R20, [R1+0x4e0] ;  /* 0x0004e00001147983 */ /* 0x000ee80000300800 */
[----:B------:R-:W3:Y:S04]  /*905c0*/  LDL.LU R21, [R1+0x4e4] ;  /* 0x0004e40001157983 */ /* 0x000ee80000300800 */
[----:B------:R-:W4:Y:S04]  /*905d0*/  LDL.LU R22, [R1+0x4e8] ;  /* 0x0004e80001167983 */ /* 0x000f280000300800 */
[----:B------:R-:W4:Y:S04]  /*905e0*/  LDL.LU R23, [R1+0x4ec] ;  /* 0x0004ec0001177983 */ /* 0x000f280000300800 */
[----:B0-----:R-:W2:Y:S04]  /*905f0*/  LDL R8, [R1+0x10] ;  /* 0x0000100001087983 */ /* 0x001ea80000100800 */
[----:B------:R-:W2:Y:S04]  /*90600*/  LDL R9, [R1+0x14] ;  /* 0x0000140001097983 */ /* 0x000ea80000100800 */
[----:B--2---:R-:W-:Y:S04]  /*90610*/  STL.64 [R1+0xab68], R8 ;  /* 0x00ab680801007387 */ /* 0x004fe80000100a00 */
[----:B------:R-:W2:Y:S04]  /*90620*/  LDL.LU R24, [R1+0x480] ;  /* 0x0004800001187983 */ /* 0x000ea80000300800 */
        /* <DEDUP_REMOVED lines=9> */
[----:B------:R-:W3:Y:S04]  /*906c0*/  LDL.LU R27, [R1+0x46c] ;  /* 0x00046c00011b7983 */ /* 0x000ee80000300800 */
[----:B------:R-:W4:Y:S04]  /*906d0*/  LDL.64 R8, [R1+0x28] ;  /* 0x0000280001087983 */ /* 0x000f280000100a00 */
        /* <DEDUP_REMOVED lines=12> */
[----:B------:R-:W-:-:S03]  /*907a0*/  F2FP.F16.E5M2.UNPACK_B R12, R12 ;  /* 0x0000000cff0c723e */ /* 0x000fc600020004ff */
[----:B---3--:R-:W-:Y:S04]  /*907b0*/  STL.64 [R1+0xab88], R26 ;  /* 0x00ab881a01007387 */ /* 0x008fe80000100a00 */
[----:B--2---:R0:W-:Y:S04]  /*907c0*/  STL.64 [R1+0xab80], R24 ;  /* 0x00ab801801007387 */ /* 0x0041e80000100a00 */
[----:B0-----:R-:W2:Y:S04]  /*907d0*/  LDL.LU R24, [R1+0x40] ;  /* 0x0000400001187983 */ /* 0x001ea80000300800 */
[----:B------:R-:W2:Y:S04]  /*907e0*/  LDL.LU R25, [R1+0x44] ;  /* 0x0000440001197983 */ /* 0x000ea80000300800 */
[----:B------:R-:W2:Y:S04]  /*907f0*/  LDL.LU R26, [R1+0x48] ;  /* 0x00004800011a7983 */ /* 0x000ea80000300800 */
[----:B------:R-:W2:Y:S04]  /*90800*/  LDL.LU R27, [R1+0x4c] ;  /* 0x00004c00011b7983 */ /* 0x000ea80000300800 */
[----:B----4-:R-:W-:Y:S04]  /*90810*/  STL.64 [R1+0xab00], R22 ;  /* 0x00ab001601007387 */ /* 0x010fe80000100a00 */
[----:B------:R0:W-:Y:S04]  /*90820*/  STL.64 [R1+0xaaf8], R20 ;  /* 0x00aaf81401007387 */ /* 0x0001e80000100a00 */
        /* <DEDUP_REMOVED lines=8> */
[----:B------:R-:W-:-:S02]  /*908b0*/  F2FP.F16.E5M2.UNPACK_B R13, R13 ;  /* 0x0000000dff0d723e */ /* 0x000fc400020004ff */
[----:B------:R-:W-:Y:S02]  /*908c0*/  F2FP.F16.E5M2.UNPACK_B R14, R14 ;  /* 0x0000000eff0e723e */ /* 0x000fe400020004ff */
[----:B------:R-:W-:-:S07]  /*908d0*/  F2FP.F16.E5M2.UNPACK_B R15, R15 ;  /* 0x0000000fff0f723e */ /* 0x000fce00020004ff */
[----:B--2---:R-:W-:Y:S01]  /*908e0*/  HMMA.16816.F32 R24, R12, R8, R24 ;  /* 0x000000080c18723c */ /* 0x004fe20000001818 */
[----:B---3--:R-:W-:Y:S04]  /*908f0*/  STL.64 [R1+0xaae0], R18 ;  /* 0x00aae01201007387 */ /* 0x008fe80000100a00 */
[----:B----4-:R0:W-:Y:S04]  /*90900*/  STL.64 [R1+0xaad8], R16 ;  /* 0x00aad81001007387 */ /* 0x0101e80000100a00 */
        /* <DEDUP_REMOVED lines=9> */
[----:B------:R-:W2:Y:S01]  /*909a0*/  LDL.LU.64 R24, [R1+0xab80] ;  /* 0x00ab800001187983 */ /* 0x000ea20000300a00 */
[----:B------:R-:W-:-:S02]  /*909b0*/  IMAD.MOV.U32 R11, RZ, RZ, R0 ;  /* 0x000000ffff0b7224 */ /* 0x000fc400078e0000 */
[----:B------:R-:W-:Y:S02]  /*909c0*/  IMAD.MOV.U32 R6, RZ, RZ, R8 ;  /* 0x000000ffff067224 */ /* 0x000fe400078e0008 */
[----:B------:R-:W-:-:S03]  /*909d0*/  IMAD.MOV.U32 R0, RZ, RZ, R9 ;  /* 0x000000ffff007224 */ /* 0x000fc600078e0009 */
[----:B--2---:R-:W-:Y:S01]  /*909e0*/  HMMA.16816.F32 R8, R12, R10, R24 ;  /* 0x0000000a0c08723c */ /* 0x004fe20000001818 */
[----:B------:R-:W2:Y:S04]  /*909f0*/  LDL.LU.64 R26, [R1+0xab78] ;  /* 0x00ab7800011a7983 */ /* 0x000ea80000300a00 */
[----:B------:R-:W2:-:S15]  /*90a00*/  LDL.LU.64 R24, [R1+0xab70] ;  /* 0x00ab700001187983 */ /* 0x000e9e0000300a00 */
[----:B------:R-:W-:-:S03]  /*90a10*/  NOP ;  /* 0x0000000000007918 */ /* 0x000fc60000000000 */
        /* <DEDUP_REMOVED lines=81> */
[----:B0-----:R-:W2:Y:S01]  /*90f30*/  LDL.LU.64 R10, [R1+0xaac0] ;  /* 0x00aac000010a7983 */ /* 0x001ea20000300a00 */
[----:B---3--:R-:W-:Y:S03]  /*90f40*/  HMMA.16816.F32 R20, R12, R16, R20 ;  /* 0x000000100c14723c */ /* 0x008fe60000001814 */
[----:B------:R-:W3:Y:S04]  /*90f50*/  LDL.LU.64 R8, [R1+0xaab8] ;  /* 0x00aab80001087983 */ /* 0x000ee80000300a00 */
[----:B------:R-:W-:Y:S04]  /*90f60*/  STL.64 [R1+0xa9d0], R18 ;  /* 0x00a9d01201007387 */ /* 0x000fe80000100a00 */
[----:B------:R-:W-:-:S12]  /*90f70*/  STL.64 [R1+0xa9c8], R16 ;  /* 0x00a9c81001007387 */ /* 0x000fd80000100a00 */
[----:B------:R0:W-:Y:S04]  /*90f80*/  STL.64 [R1+0x300], R20 ;  /* 0x0003001401007387 */ /* 0x0001e80000100a00 */
[----:B------:R1:W-:Y:S04]  /*90f90*/  STL.64 [R1+0x308], R22 ;  /* 0x0003081601007387 */ /* 0x0003e80000100a00 */
[----:B0-----:R-:W4:Y:S01]  /*90fa0*/  LDL.LU R20, [R1+0x700] ;  /* 0x0007000001147983 */ /* 0x001f220000300800 */
[----:B--2---:R-:W-:-:S15]  /*90fb0*/  HMMA.16816.F32 R16, R12, R10, R24 ;  /* 0x0000000a0c10723c */ /* 0x004fde0000001818 */
[----:B------:R-:W-:-:S08]  /*90fc0*/  NOP ;  /* 0x0000000000007918 */ /* 0x000fd00000000000 */
        /* <DEDUP_REMOVED lines=8> */
[----:B------:R-:W3:Y:S04]  /*91050*/  LDL.LU R27, [R1+0x69c] ;  /* 0x00069c00011b7983 */ /* 0x000ee80000300800 */
[----:B---3--:R0:W-:Y:S02]  /*91060*/  STL.64 [R1+0xaa10], R26 ;  /* 0x00aa101a01007387 */ /* 0x0081e40000100a00 */
[----:B0-----:R-:W-:-:S02]  /*91070*/  IMAD.MOV.U32 R26, RZ, RZ, R9 ;  /* 0x000000ffff1a7224 */ /* 0x001fc400078e0009 */
        /* <DEDUP_REMOVED lines=9> */
[----:B------:R-:W-:-:S02]  /*91110*/  IMAD.MOV.U32 R27, RZ, RZ, R7 ;  /* 0x000000ffff1b7224 */ /* 0x000fc400078e0007 */
[----:B------:R-:W-:Y:S02]  /*91120*/  IMAD R4, R4, 0x100, R28 ;  /* 0x0000010004047824 */ /* 0x000fe400078e021c */
[----:B------:R-:W-:Y:S02]  /*91130*/  IMAD R5, R5, 0x100, R29 ;  /* 0x0000010005057824 */ /* 0x000fe400078e021d */
[----:B------:R-:W2:Y:S04]  /*91140*/  LDL.64 R28, [R1+0x10] ;  /* 0x00001000011c7983 */ /* 0x000ea80000100a00 */
        /* <DEDUP_REMOVED lines=14> */
[----:B0-----:R-:W3:Y:S01]  /*91230*/  LDL.64 R24, [R1+0x20] ;  /* 0x0000200001187983 */ /* 0x001ee20000100a00 */
[----:B------:R-:W-:-:S02]  /*91240*/  IMAD.MOV.U32 R26, RZ, RZ, R6 ;  /* 0x000000ffff1a7224 */ /* 0x000fc400078e0006 */
[----:B------:R-:W-:-:S05]  /*91250*/  IMAD.MOV.U32 R27, RZ, RZ, R0 ;  /* 0x000000ffff1b7224 */ /* 0x000fca00078e0000 */
[----:B------:R-:W-:Y:S04]  /*91260*/  STL.64 [R1+0xaa98], R26 ;  /* 0x00aa981a01007387 */ /* 0x000fe80000100a00 */
[----:B---3--:R-:W-:Y:S04]  /*91270*/  STL.64 [R1+0xaa90], R24 ;  /* 0x00aa901801007387 */ /* 0x008fe80000100a00 */
[----:B------:R-:W-:Y:S04]  /*91280*/  STL.64 [R1+0xaa20], R22 ;  /* 0x00aa201601007387 */ /* 0x000fe80000100a00 */
        /* <DEDUP_REMOVED lines=11> */
[----:B------:R-:W3:Y:S04]  /*91340*/  LDL.LU R0, [R1+0x1dfc] ;  /* 0x001dfc0001007983 */ /* 0x000ee80000300800 */
        /* <DEDUP_REMOVED lines=29> */
[----:B------:R0:W-:Y:S04]  /*91520*/  STL [R1+0xa9a4], R10 ;  /* 0x00a9a40a01007387 */ /* 0x0001e80000100800 */
[----:B0-----:R-:W4:Y:S04]  /*91530*/  LDL.LU R10, [R1+0x1df8] ;  /* 0x001df800010a7983 */ /* 0x001f280000300800 */
[----:B------:R-:W-:Y:S04]  /*91540*/  STL [R1+0xa9a0], R11 ;  /* 0x00a9a00b01007387 */ /* 0x000fe80000100800 */
[----:B------:R-:W-:Y:S04]  /*91550*/  STL.64 [R1+0x420], R24 ;  /* 0x0004201801007387 */ /* 0x000fe80000100a00 */
[----:B------:R0:W-:Y:S04]  /*91560*/  STL.64 [R1+0x428], R26 ;  /* 0x0004281a01007387 */ /* 0x0001e80000100a00 */
[----:B0-----:R-:W2:Y:S04]  /*91570*/  LDL.LU.64 R26, [R1+0xaaa8] ;  /* 0x00aaa800011a7983 */ /* 0x001ea80000300a00 */
[----:B------:R-:W2:Y:S04]  /*91580*/  LDL.LU.64 R24, [R1+0xaaa0] ;  /* 0x00aaa00001187983 */ /* 0x000ea80000300a00 */
[----:B------:R-:W-:Y:S01]  /*91590*/  STL [R1+0xa988], R9 ;  /* 0x00a9880901007387 */ /* 0x000fe20000100800 */
[----:B--2---:R-:W-:-:S15]  /*915a0*/  HMMA.16816.F32 R24, R12, R2, R24 ;  /* 0x000000020c18723c */ /* 0x004fde0000001818 */
[----:B------:R-:W-:-:S08]  /*915b0*/  NOP ;  /* 0x0000000000007918 */ /* 0x000fd00000000000 */
[----:B------:R-:W-:Y:S04]  /*915c0*/  STL.64 [R1+0x410], R24 ;  /* 0x0004101801007387 */ /* 0x000fe80000100a00 */
[----:B------:R0:W-:Y:S04]  /*915d0*/  STL.64 [R1+0x418], R26 ;  /* 0x0004181a01007387 */ /* 0x0001e80000100a00 */
[----:B0-----:R-:W2:Y:S04]  /*915e0*/  LDL.LU.64 R26, [R1+0xaa98] ;  /* 0x00aa9800011a7983 */ /* 0x001ea80000300a00 */
[----:B------:R-:W3:Y:S01]  /*915f0*/  LDL.LU.64 R24, [R1+0xaa90] ;  /* 0x00aa900001187983 */ /* 0x000ee20000300a00 */
[----:B----4-:R-:W-:-:S02]  /*91600*/  IMAD R6, R6, 0x100, R10 ;  /* 0x0000010006067824 */ /* 0x010fc400078e020a */
[----:B------:R-:W-:Y:S01]  /*91610*/  IMAD R7, R0, 0x100, R7 ;  /* 0x0000010000077824 */ /* 0x000fe200078e0207 */
[----:B------:R-:W-:Y:S01]  /*91620*/  F2FP.F16.E5M2.UNPACK_B R4, R4 ;  /* 0x00000004ff04723e */ /* 0x000fe200020004ff */
[----:B---3--:R-:W-:Y:S01]  /*91630*/  HMMA.16816.F32 R12, R12, R24, R20 ;  /* 0x000000180c0c723c */ /* 0x008fe20000001814 */
[----:B------:R-:W2:Y:S04]  /*91640*/  LDL.LU.64 R22, [R1+0xaa88] ;  /* 0x00aa880001167983 */ /* 0x000ea80000300a00 */
[----:B------:R-:W2:Y:S01]  /*91650*/  LDL.LU.64 R20, [R1+0xaa80] ;  /* 0x00aa800001147983 */ /* 0x000ea20000300a00 */
[----:B------:R-:W-:Y:S02]  /*91660*/  F2FP.F16.E5M2.UNPACK_B R5, R5 ;  /* 0x00000005ff05723e */ /* 0x000fe400020004ff */
[----:B------:R-:W-:-:S02]  /*91670*/  F2FP.F16.E5M2.UNPACK_B R6, R6 ;  /* 0x00000006ff06723e */ /* 0x000fc400020004ff */
[----:B------:R-:W-:Y:S01]  /*91680*/  F2FP.F16.E5M2.UNPACK_B R7, R7 ;  /* 0x00000007ff07723e */ /* 0x000fe200020004ff */
[----:B------:R-:W-:Y:S02]  /*91690*/  IMAD.MOV.U32 R10, RZ, RZ, R24 ;  /* 0x000000ffff0a7224 */ /* 0x000fe400078e0018 */
[----:B------:R-:W-:-:S10]  /*916a0*/  IMAD.MOV.U32 R9, RZ, RZ, R25 ;  /* 0x000000ffff097224 */ /* 0x000fd400078e0019 */
[----:B------:R-:W-:Y:S04]  /*916b0*/  STL.64 [R1+0x2e0], R12 ;  /* 0x0002e00c01007387 */ /* 0x000fe80000100a00 */
[----:B------:R0:W-:Y:S04]  /*916c0*/  STL.64 [R1+0x2e8], R14 ;  /* 0x0002e80e01007387 */ /* 0x0001e80000100a00 */
[----:B0-----:R-:W3:Y:S01]  /*916d0*/  LDL.64 R14, [R1+0x18] ;  /* 0x00001800010e7983 */ /* 0x001ee20000100a00 */
[----:B--2---:R-:W-:Y:S03]  /*916e0*/  HMMA.16816.F32 R24, R4, R26, R20 ;  /* 0x0000001a0418723c */ /* 0x004fe60000001814 */
[----:B------:R-:W2:Y:S04]  /*916f0*/  LDL.LU.64 R22, [R1+0xaa78] ;  /* 0x00aa780001167983 */ /* 0x000ea80000300a00 */
[----:B------:R-:W2:-:S15]  /*91700*/  LDL.LU.64 R20, [R1+0xaa70] ;  /* 0x00aa700001147983 */ /* 0x000e9e0000300a00 */
[----:B------:R-:W-:-:S01]  /*91710*/  NOP ;  /* 0x0000000000007918 */ /* 0x000fc20000000000 */
        /* <DEDUP_REMOVED lines=15> */
[----:B------:R-:W2:Y:S01]  /*91810*/  LDL.LU.64 R24, [R1+0xaa40] ;  /* 0x00aa400001187983 */ /* 0x000ea20000300a00 */
[----:B------:R-:W-:-:S02]  /*91820*/  IMAD.MOV.U32 R12, RZ, RZ, R14 ;  /* 0x000000ffff0c7224 */ /* 0x000fc400078e000e */
[----:B------:R-:W-:Y:S02]  /*91830*/  IMAD.MOV.U32 R14, RZ, RZ, R28 ;  /* 0x000000ffff0e7224 */ /* 0x000fe400078e001c */
[----:B------:R-:W-:Y:S02]  /*91840*/  IMAD.MOV.U32 R13, RZ, RZ, R29 ;  /* 0x000000ffff0d7224 */ /* 0x000fe400078e001d */
[----:B------:R-:W4:Y:S01]  /*91850*/  LDL.LU.64 R28, [R1+0xaa38] ;  /* 0x00aa3800011c7983 */ /* 0x000f220000300a00 */
[----:B--2---:R-:W-:-:S15]  /*91860*/  HMMA.16816.F32 R20, R4, R24, R20 ;  /* 0x000000180414723c */ /* 0x004fde0000001814 */
[----:B------:R-:W-:-:S08]  /*91870*/  NOP ;  /* 0x0000000000007918 */ /* 0x000fd00000000000 */
[----:B------:R-:W-:Y:S04]  /*91880*/  STL.64 [R1+0x2a0], R20 ;  /* 0x0002a01401007387 */ /* 0x000fe80000100a00 */
[----:B------:R0:W-:Y:S04]  /*91890*/  STL.64 [R1+0x2a8], R22 ;  /* 0x0002a81601007387 */ /* 0x0001e80000100a00 */
[----:B0-----:R-:W3:Y:S04]  /*918a0*/  LDL.LU.64 R22, [R1+0xaa30] ;  /* 0x00aa300001167983 */ /* 0x001ee80000300a00 */
[----:B------:R-:W3:Y:S01]  /*918b0*/  LDL.LU.64 R20, [R1+0xaa28] ;  /* 0x00aa280001147983 */ /* 0x000ee20000300a00 */
[----:B------:R-:W-:-:S02]  /*918c0*/  IMAD.MOV.U32 R0, RZ, RZ, R25 ;  /* 0x000000ffff007224 */ /* 0x000fc400078e0019 */
[----:B---3--:R-:W-:Y:S01]  /*918d0*/  HMMA.16816.F32 R24, R4, R26, R20 ;  /* 0x0000001a0418723c */ /* 0x008fe20000001814 */
[----:B------:R-:W2:Y:S04]  /*918e0*/  LDL.LU.64 R22, [R1+0xaa20] ;  /* 0x00aa200001167983 */ /* 0x000ea80000300a00 */
[----:B------:R-:W2:-:S15]  /*918f0*/  LDL.LU.64 R20, [R1+0xaa18] ;  /* 0x00aa180001147983 */ /* 0x000e9e0000300a00 */
[----:B------:R-:W-:-:S03]  /*91900*/  NOP ;  /* 0x0000000000007918 */ /* 0x000fc60000000000 */
        /* <DEDUP_REMOVED lines=21> */
[----:B0-----:R-:W2:Y:S01]  /*91a60*/  LDL.LU.64 R22, [R1+0xa9e0] ;  /* 0x00a9e00001167983 */ /* 0x001ea20000300a00 */
[----:B------:R-:W-:-:S03]  /*91a70*/  IMAD.MOV.U32 R11, RZ, RZ, R15 ;  /* 0x000000ffff0b7224 */ /* 0x000fc600078e000f */
[----:B------:R-:W3:Y:S04]  /*91a80*/  LDL.LU.64 R20, [R1+0xa9d8] ;  /* 0x00a9d80001147983 */ /* 0x000ee80000300a00 */
[----:B------:R0:W-:Y:S04]  /*91a90*/  STL.64 [R1+0xa900], R26 ;  /* 0x00a9001a01007387 */ /* 0x0001e80000100a00 */
[----:B------:R1:W-:Y:S01]  /*91aa0*/  STL.64 [R1+0xa8f8], R24 ;  /* 0x00a8f81801007387 */ /* 0x0003e20000100a00 */
[----:B0-----:R-:W-:Y:S02]  /*91ab0*/  IMAD.MOV.U32 R26, RZ, RZ, R14 ;  /* 0x000000ffff1a7224 */ /* 0x001fe400078e000e */
[----:B------:R-:W-:-:S02]  /*91ac0*/  IMAD.MOV.U32 R27, RZ, RZ, R13 ;  /* 0x000000ffff1b7224 */ /* 0x000fc400078e000d */
[----:B-1----:R-:W-:Y:S02]  /*91ad0*/  IMAD.MOV.U32 R24, RZ, RZ, R12 ;  /* 0x000000ffff187224 */ /* 0x002fe400078e000c */
[----:B------:R-:W-:Y:S01]  /*91ae0*/  IMAD.MOV.U32 R25, RZ, RZ, R11 ;  /* 0x000000ffff197224 */ /* 0x000fe200078e000b */
[----:B------:R-:W-:Y:S04]  /*91af0*/  STL.64 [R1+0xa948], R26 ;  /* 0x00a9481a01007387 */ /* 0x000fe80000100a00 */
[----:B------:R0:W-:Y:S01]  /*91b00*/  STL.64 [R1+0xa940], R24 ;  /* 0x00a9401801007387 */ /* 0x0001e20000100a00 */
[----:B--2---:R-:W-:-:S15]  /*91b10*/  HMMA.16816.F32 R12, R4, R22, R16 ;  /* 0x00000016040c723c */ /* 0x004fde0000001810 */
[----:B------:R-:W-:-:S08]  /*91b20*/  NOP ;  /* 0x0000000000007918 */ /* 0x000fd00000000000 */
[----:B------:R-:W-:Y:S04]  /*91b30*/  STL.64 [R1+0x250], R12 ;  /* 0x0002500c01007387 */ /* 0x000fe80000100a00 */
[----:B------:R-:W-:Y:S04]  /*91b40*/  STL.64 [R1+0x258], R14 ;  /* 0x0002580e01007387 */ /* 0x000fe80000100a00 */
[----:B0-----:R-:W2:Y:S04]  /*91b50*/  LDL.LU R24, [R1+0x7f0] ;  /* 0x0007f00001187983 */ /* 0x001ea80000300800 */
[----:B------:R-:W2:Y:S04]  /*91b60*/  LDL.LU R25, [R1+0x7f4] ;  /* 0x0007f40001197983 */ /* 0x000ea80000300800 */
[----:B------:R-:W4:Y:S04]  /*91b70*/  LDL.LU R26, [R1+0x7f8] ;  /* 0x0007f800011a7983 */ /* 0x000f280000300800 */
[----:B------:R-:W4:Y:S01]  /*91b80*/  LDL.LU R27, [R1+0x7fc] ;  /* 0x0007fc00011b7983 */ /* 0x000f220000300800 */
[----:B------:R-:W-:-:S02]  /*91b90*/  IMAD.MOV.U32 R28, RZ, RZ, R10 ;  /* 0x000000ffff1c7224 */ /* 0x000fc400078e000a */
[----:B------:R-:W-:Y:S01]  /*91ba0*/  IMAD.MOV.U32 R29, RZ, RZ, R9 ;  /* 0x000000ffff1d7224 */ /* 0x000fe200078e0009 */
[----:B----4-:R-:W-:Y:S04]  /*91bb0*/  STL.64 [R1+0xa960], R26 ;  /* 0x00a9601a01007387 */ /* 0x010fe80000100a00 */
[----:B--2---:R0:W-:Y:S04]  /*91bc0*/  STL.64 [R1+0xa958], R24 ;  /* 0x00a9581801007387 */ /* 0x0041e80000100a00 */
[----:B0-----:R-:W2:Y:S04]  /*91bd0*/  LDL.LU R24, [R1+0x7b0] ;  /* 0x0007b00001187983 */ /* 0x001ea80000300800 */
[----:B------:R-:W2:Y:S04]  /*91be0*/  LDL.LU R25, [R1+0x7b4] ;  /* 0x0007b40001197983 */ /* 0x000ea80000300800 */
        /* <DEDUP_REMOVED lines=9> */
[----:B------:R-:W3:Y:S04]  /*91c80*/  LDL.LU R13, [R1+0x1e0c] ;  /* 0x001e0c00010d7983 */ /* 0x000ee80000300800 */
[----:B------:R-:W4:Y:S04]  /*91c90*/  LDL.LU R9, [R1+0x1e18] ;  /* 0x001e180001097983 */ /* 0x000f280000300800 */
        /* <DEDUP_REMOVED lines=14> */
[----:B------:R-:W-:Y:S04]  /*91d80*/  STL.64 [R1+0xa970], R26 ;  /* 0x00a9701a01007387 */ /* 0x000fe80000100a00 */
[----:B------:R0:W-:Y:S04]  /*91d90*/  STL.64 [R1+0xa968], R24 ;  /* 0x00a9681801007387 */ /* 0x0001e80000100a00 */
        /* <DEDUP_REMOVED lines=49> */
[----:B----4-:R-:W-:Y:S01]  /*920b0*/  IMAD R14, R14, 0x100, R9 ;  /* 0x000001000e0e7824 */ /* 0x010fe200078e0209 */
[----:B--2---:R-:W-:-:S15]  /*920c0*/  HMMA.16816.F32 R24, R4, R10, R24 ;  /* 0x0000000a0418723c */ /* 0x004fde0000001818 */
[----:B------:R-:W-:-:S08]  /*920d0*/  NOP ;  /* 0x0000000000007918 */ /* 0x000fd00000000000 */
[----:B------:R-:W-:Y:S04]  /*920e0*/  STL.64 [R1+0x210], R24 ;  /* 0x0002101801007387 */ /* 0x000fe80000100a00 */
[----:B------:R0:W-:Y:S04]  /*920f0*/  STL.64 [R1+0x218], R26 ;  /* 0x0002181a01007387 */ /* 0x0001e80000100a00 */
[----:B0-----:R-:W2:Y:S04]  /*92100*/  LDL.LU.64 R26, [R1+0xa998] ;  /* 0x00a99800011a7983 */ /* 0x001ea80000300a00 */
[----:B------:R-:W2:Y:S04]  /*92110*/  LDL.LU.64 R24, [R1+0xa990] ;  /* 0x00a9900001187983 */ /* 0x000ea80000300a00 */
[----:B------:R0:W-:Y:S04]  /*92120*/  STL [R1+0xa890], R11 ;  /* 0x00a8900b01007387 */ /* 0x0001e80000100800 */
[----:B0-----:R-:W3:Y:S04]  /*92130*/  LDL.LU R11, [R1+0x1e20] ;  /* 0x001e2000010b7983 */ /* 0x001ee80000300800 */
[----:B------:R-:W2:Y:S02]  /*92140*/  LDL.LU R9, [R1+0xa988] ;  /* 0x00a9880001097983 */ /* 0x000ea40000300800 */
        /* <DEDUP_REMOVED lines=12> */
[----:B--2---:R-:W-:Y:S02]  /*92210*/  HMMA.16816.F32 R4, R4, R28, R24 ;  /* 0x0000001c0404723c */ /* 0x004fe40000001818 */
[----:B------:R-:W2:Y:S04]  /*92220*/  LDL.LU.64 R26, [R1+0xa960] ;  /* 0x00a96000011a7983 */ /* 0x000ea80000300a00 */
[----:B------:R-:W2:Y:S04]  /*92230*/  LDL.LU.64 R24, [R1+0xa958] ;  /* 0x00a9580001187983 */ /* 0x000ea80000300a00 */
[----:B------:R-:W4:-:S13]  /*92240*/  LDL.LU.64 R28, [R1+0xa950] ;  /* 0x00a95000011c7983 */ /* 0x000f1a0000300a00 */
[----:B------:R-:W-:Y:S04]  /*92250*/  STL.64 [R1+0x200], R4 ;  /* 0x0002000401007387 */ /* 0x000fe80000100a00 */
[----:B------:R0:W-:Y:S04]  /*92260*/  STL.64 [R1+0x208], R6 ;  /* 0x0002080601007387 */ /* 0x0001e80000100a00 */
[----:B0-----:R-:W2:Y:S04]  /*92270*/  LDL R6, [R1+0x28] ;  /* 0x0000280001067983 */ /* 0x001ea80000100800 */
[----:B------:R-:W2:Y:S01]  /*92280*/  LDL R7, [R1+0x2c] ;  /* 0x00002c0001077983 */ /* 0x000ea20000100800 */
[----:B---3--:R-:W-:Y:S01]  /*92290*/  IMAD R15, R15, 0x100, R11 ;  /* 0x000001000f0f7824 */ /* 0x008fe200078e020b */
[----:B------:R-:W-:-:S02]  /*922a0*/  F2FP.F16.E5M2.UNPACK_B R12, R12 ;  /* 0x0000000cff0c723e */ /* 0x000fc400020004ff */
[----:B------:R-:W-:Y:S02]  /*922b0*/  F2FP.F16.E5M2.UNPACK_B R13, R13 ;  /* 0x0000000dff0d723e */ /* 0x000fe400020004ff */
[----:B------:R-:W-:Y:S02]  /*922c0*/  F2FP.F16.E5M2.UNPACK_B R14, R14 ;  /* 0x0000000eff0e723e */ /* 0x000fe400020004ff */
[----:B------:R-:W-:-:S07]  /*922d0*/  F2FP.F16.E5M2.UNPACK_B R15, R15 ;  /* 0x0000000fff0f723e */ /* 0x000fce00020004ff */
[----:B--2---:R-:W-:Y:S01]  /*922e0*/  HMMA.16816.F32 R4, R12, R6, R24 ;  /* 0x000000060c04723c */ /* 0x004fe20000001818 */
[----:B------:R-:W2:Y:S04]  /*922f0*/  LDL.LU.64 R26, [R1+0xa948] ;  /* 0x00a94800011a7983 */ /* 0x000ea80000300a00 */
[----:B------:R-:W3:-:S15]  /*92300*/  LDL.LU.64 R24, [R1+0xa940] ;  /* 0x00a9400001187983 */ /* 0x000ede0000300a00 */
[----:B------:R-:W-:-:S03]  /*92310*/  NOP ;  /* 0x0000000000007918 */ /* 0x000fc60000000000 */
[----:B------:R-:W-:Y:S04]  /*92320*/  STL.64 [R1+0x1f0], R4 ;  /* 0x0001f00401007387 */ /* 0x000fe80000100a00 */
[----:B------:R2:W-:Y:S02]  /*92330*/  STL.64 [R1+0x1f8], R6 ;  /* 0x0001f80601007387 */ /* 0x0005e40000100a00 */
[C---:B--2---:R-:W-:Y:S06]  /*92340*/  HMMA.16816.F32 R4, R12.reuse, R26, R20 ;  /* 0x0000001a0c04723c */ /* 0x044fec0000001814 */
[----:B---3--:R-:W-:-:S15]  /*92350*/  HMMA.16816.F32 R16, R12, R24, R16 ;  /* 0x000000180c10723c */ /* 0x008fde0000001810 */
[----:B------:R-:W-:-:S08]  /*92360*/  NOP ;  /* 0x0000000000007918 */ /* 0x000fd00000000000 */
        /* <DEDUP_REMOVED lines=16> */
[----:B----4-:R0:W-:Y:S04]  /*92470*/  STL.64 [R1+0xa910], R26 ;  /* 0x00a9101a01007387 */ /* 0x0101e80000100a00 */
[----:B0-----:R-:W4:Y:S04]  /*92480*/  LDL R26, [R1] ;  /* 0x00000000011a7983 */ /* 0x001f280000100800 */
[----:B------:R-:W4:Y:S04]  /*92490*/  LDL R27, [R1+0x4] ;  /* 0x00000400011b7983 */ /* 0x000f280000100800 */
[----:B---3--:R-:W-:Y:S04]  /*924a0*/  STL.64 [R1+0xa908], R24 ;  /* 0x00a9081801007387 */ /* 0x008fe80000100a00 */
[----:B----4-:R-:W-:Y:S04]  /*924b0*/  STL.64 [R1+0xa928], R26 ;  /* 0x00a9281a01007387 */ /* 0x010fe80000100a00 */
[----:B--2---:R-:W-:Y:S04]  /*924c0*/  STL.64 [R1+0xa8f0], R22 ;  /* 0x00a8f01601007387 */ /* 0x004fe80000100a00 */
[----:B------:R0:W-:Y:S04]  /*924d0*/  STL.64 [R1+0xa8e8], R20 ;  /* 0x00a8e81401007387 */ /* 0x0001e80000100a00 */
[----:B0-----:R-:W2:Y:S04]  /*924e0*/  LDL.LU R20, [R1+0x890] ;  /* 0x0008900001147983 */ /* 0x001ea80000300800 */
[----:B------:R-:W2:Y:S04]  /*924f0*/  LDL.LU R21, [R1+0x894] ;  /* 0x0008940001157983 */ /* 0x000ea80000300800 */
[----:B------:R-:W3:Y:S04]  /*92500*/  LDL.LU R22, [R1+0x898] ;  /* 0x0008980001167983 */ /* 0x000ee80000300800 */
[----:B------:R-:W3:Y:S04]  /*92510*/  LDL.LU R23, [R1+0x89c] ;  /* 0x00089c0001177983 */ /* 0x000ee80000300800 */
[----:B------:R-:W4:Y:S04]  /*92520*/  LDL R24, [R1+0x8] ;  /* 0x0000080001187983 */ /* 0x000f280000100800 */
        /* <DEDUP_REMOVED lines=8> */
[----:B0-----:R-:W4:Y:S04]  /*925b0*/  LDL.LU R20, [R1+0x840] ;  /* 0x0008400001147983 */ /* 0x001f280000300800 */
[----:B------:R-:W4:Y:S04]  /*925c0*/  LDL.LU R21, [R1+0x844] ;  /* 0x0008440001157983 */ /* 0x000f280000300800 */
[----:B------:R-:W4:Y:S04]  /*925d0*/  LDL.LU R22, [R1+0x848] ;  /* 0x0008480001167983 */ /* 0x000f280000300800 */
[----:B------:R-:W4:Y:S04]  /*925e0*/  LDL.LU R23, [R1+0x84c] ;  /* 0x00084c0001177983 */ /* 0x000f280000300800 */
[----:B------:R-:W-:Y:S04]  /*925f0*/  STL.64 [R1+0xa8d0], R18 ;  /* 0x00a8d01201007387 */ /* 0x000fe80000100a00 */
[----:B------:R0:W-:Y:S04]  /*92600*/  STL.64 [R1+0xa8c8], R16 ;  /* 0x00a8c81001007387 */ /* 0x0001e80000100a00 */
[----:B0-----:R-:W2:Y:S04]  /*92610*/  LDL.LU R16, [R1+0x8b0] ;  /* 0x0008b00001107983 */ /* 0x001ea80000300800 */
[----:B------:R-:W2:Y:S04]  /*92620*/  LDL.LU R17, [R1+0x8b4] ;  /* 0x0008b40001117983 */ /* 0x000ea80000300800 */
[----:B------:R-:W2:Y:S04]  /*92630*/  LDL.LU R18, [R1+0x8b8] ;  /* 0x0008b80001127983 */ /* 0x000ea80000300800 */
[----:B------:R-:W2:Y:S04]  /*92640*/  LDL.LU R19, [R1+0x8bc] ;  /* 0x0008bc0001137983 */ /* 0x000ea80000300800 */
[----:B------:R-:W3:Y:S01]  /*92650*/  LDL.LU R11, [R1+0x1e28] ;  /* 0x001e2800010b7983 */ /* 0x000ee20000300800 */
[----:B------:R-:W-:-:S03]  /*92660*/  IMAD.MOV.U32 R25, RZ, RZ, R0 ;  /* 0x000000ffff197224 */ /* 0x000fc600078e0000 */
[----:B---3--:R-:W-:Y:S04]  /*92670*/  STL.64 [R1+0xa8a0], R10 ;  /* 0x00a8a00a01007387 */ /* 0x008fe80000100a00 */
        /* <DEDUP_REMOVED lines=14> */
[----:B------:R-:W4:Y:S04]  /*92760*/  LDL.LU R6, [R1+0x1e34] ;  /* 0x001e340001067983 */ /* 0x000f280000300800 */
[----:B------:R-:W4:Y:S04]  /*92770*/  LDL.LU R7, [R1+0x1e40] ;  /* 0x001e400001077983 */ /* 0x000f280000300800 */
[----:B------:R-:W4:Y:S04]  /*92780*/  LDL.LU R0, [R1+0x1e3c] ;  /* 0x001e3c0001007983 */ /* 0x000f280000300800 */
[----:B------:R-:W2:Y:S04]  /*92790*/  LDL.LU.64 R22, [R1+0xa938] ;  /* 0x00a9380001167983 */ /* 0x000ea80000300a00 */
[----:B------:R-:W2:Y:S04]  /*927a0*/  LDL.LU.64 R20, [R1+0xa930] ;  /* 0x00a9300001147983 */ /* 0x000ea80000300a00 */
        /* <DEDUP_REMOVED lines=74> */
[----:B--2---:R-:W-:-:S03]  /*92c50*/  IMAD R4, R4, 0x100, R11 ;  /* 0x0000010004047824 */ /* 0x004fc600078e020b */
[----:B------:R-:W3:Y:S01]  /*92c60*/  LDL.LU R11, [R1+0xa890] ;  /* 0x00a89000010b7983 */ /* 0x000ee20000300800 */
[----:B----4-:R-:W-:Y:S01]  /*92c70*/  IMAD R5, R5, 0x100, R28 ;  /* 0x0000010005057824 */ /* 0x010fe200078e021c */
[----:B------:R-:W-:Y:S02]  /*92c80*/  F2FP.F16.E5M2.UNPACK_B R4, R4 ;  /* 0x00000004ff04723e */ /* 0x000fe400020004ff */
[----:B------:R-:W-:Y:S02]  /*92c90*/  STL [R1+0xa7ac], R10 ;  /* 0x00a7ac0a01007387 */ /* 0x000fe40000100800 */
[----:B------:R-:W-:Y:S01]  /*92ca0*/  F2FP.F16.E5M2.UNPACK_B R5, R5 ;  /* 0x00000005ff05723e */ /* 0x000fe200020004ff */
[----:B---3--:R-:W-:Y:S06]  /*92cb0*/  HMMA.16816.F32 R16, R12, R10, R16 ;  /* 0x0000000a0c10723c */ /* 0x008fec0000001810 */
[----:B------:R-:W-:-:S15]  /*92cc0*/  STL [R1+0xa7a8], R11 ;  /* 0x00a7a80b01007387 */ /* 0x000fde0000100800 */
[----:B------:R-:W-:-:S02]  /*92cd0*/  NOP ;  /* 0x0000000000007918 */ /* 0x000fc40000000000 */
[----:B------:R-:W-:Y:S04]  /*92ce0*/  STL.64 [R1+0x130], R16 ;  /* 0x0001301001007387 */ /* 0x000fe80000100a00 */
[----:B------:R0:W-:Y:S04]  /*92cf0*/  STL.64 [R1+0x138], R18 ;  /* 0x0001381201007387 */ /* 0x0001e80000100a00 */
[----:B------:R-:W-:Y:S04]  /*92d00*/  STL.64 [R1+0xa878], R4 ;  /* 0x00a8780401007387 */ /* 0x000fe80000100a00 */
[----:B------:R-:W-:Y:S01]  /*92d10*/  STL [R1+0xa7b4], R8 ;  /* 0x00a7b40801007387 */ /* 0x000fe20000100800 */
[C---:B0-----:R-:W-:Y:S06]  /*92d20*/  HMMA.16816.F32 R16, R12.reuse, R8, R20 ;  /* 0x000000080c10723c */ /* 0x041fec0000001814 */
[----:B------:R0:W-:Y:S02]  /*92d30*/  STL [R1+0xa7b0], R9 ;  /* 0x00a7b00901007387 */ /* 0x0001e40000100800 */
[----:B0-----:R-:W-:-:S15]  /*92d40*/  HMMA.16816.F32 R8, R12, R2, R24 ;  /* 0x000000020c08723c */ /* 0x001fde0000001818 */
        /* <DEDUP_REMOVED lines=18> */
[----:B--2---:R0:W-:Y:S04]  /*92e70*/  STL.64 [R1+0xa830], R20 ;  /* 0x00a8301401007387 */ /* 0x0041e80000100a00 */
[----:B------:R-:W2:Y:S04]  /*92e80*/  LDL.LU R22, [R1+0x978] ;  /* 0x0009780001167983 */ /* 0x000ea80000300800 */
[----:B------:R-:W2:Y:S04]  /*92e90*/  LDL.LU R23, [R1+0x97c] ;  /* 0x00097c0001177983 */ /* 0x000ea80000300800 */
[----:B0-----:R-:W3:Y:S04]  /*92ea0*/  LDL.64 R20, [R1+0x8] ;  /* 0x0000080001147983 */ /* 0x001ee80000100a00 */
        /* <DEDUP_REMOVED lines=22> */
[----:B0-----:R-:W4:Y:S04]  /*93010*/  LDL.LU R20, [R1+0x910] ;  /* 0x0009100001147983 */ /* 0x001f280000300800 */
[----:B------:R-:W4:Y:S04]  /*93020*/  LDL.LU R21, [R1+0x914] ;  /* 0x0009140001157983 */ /* 0x000f280000300800 */
[----:B------:R-:W4:Y:S04]  /*93030*/  LDL.LU R22, [R1+0x918] ;  /* 0x0009180001167983 */ /* 0x000f280000300800 */
[----:B------:R-:W4:Y:S04]  /*93040*/  LDL.LU R23, [R1+0x91c] ;  /* 0x00091c0001177983 */ /* 0x000f280000300800 */
[----:B------:R-:W2:Y:S04]  /*93050*/  LDL.64 R8, [R1+0x18] ;  /* 0x0000180001087983 */ /* 0x000ea80000100a00 */
[----:B------:R-:W3:Y:S04]  /*93060*/  LDL.64 R28, [R1] ;  /* 0x00000000011c7983 */ /* 0x000ee80000100a00 */
        /* <DEDUP_REMOVED lines=10> */
[----:B------:R-:W4:Y:S04]  /*93110*/  LDL.LU R16, [R1+0x9c0] ;  /* 0x0009c00001107983 */ /* 0x000f280000300800 */
[----:B------:R-:W4:Y:S04]  /*93120*/  LDL.LU R17, [R1+0x9c4] ;  /* 0x0009c40001117983 */ /* 0x000f280000300800 */
[----:B------:R-:W3:Y:S04]  /*93130*/  LDL.LU R18, [R1+0x9c8] ;  /* 0x0009c80001127983 */ /* 0x000ee80000300800 */
[----:B------:R-:W3:Y:S01]  /*93140*/  LDL.LU R19, [R1+0x9cc] ;  /* 0x0009cc0001137983 */ /* 0x000ee20000300800 */
[----:B------:R-:W-:Y:S01]  /*93150*/  HMMA.16816.F32 R12, R12, R4, R20 ;  /* 0x000000040c0c723c */ /* 0x000fe20000001814 */
[----:B------:R-:W-:-:S05]  /*93160*/  IMAD R7, R0, 0x100, R7 ;  /* 0x0000010000077824 */ /* 0x000fca00078e0207 */
[----:B------:R-:W-:Y:S02]  /*93170*/  IMAD.MOV.U32 R10, RZ, RZ, R4 ;  /* 0x000000ffff0a7224 */ /* 0x000fe400078e0004 */
[----:B------:R-:W-:Y:S01]  /*93180*/  IMAD.MOV.U32 R0, RZ, RZ, R5 ;  /* 0x000000ffff007224 */ /* 0x000fe200078e0005 */
[----:B---3--:R-:W-:Y:S04]  /*93190*/  STL.64 [R1+0xa7e0], R18 ;  /* 0x00a7e01201007387 */ /* 0x008fe80000100a00 */
[----:B----4-:R0:W-:Y:S04]  /*931a0*/  STL.64 [R1+0xa7d8], R16 ;  /* 0x00a7d81001007387 */ /* 0x0101e80000100a00 */
[----:B0-----:R-:W3:Y:S04]  /*931b0*/  LDL.LU R16, [R1+0x9b0] ;  /* 0x0009b00001107983 */ /* 0x001ee80000300800 */
[----:B------:R-:W3:Y:S04]  /*931c0*/  LDL.LU R17, [R1+0x9b4] ;  /* 0x0009b40001117983 */ /* 0x000ee80000300800 */
[----:B------:R-:W3:Y:S04]  /*931d0*/  LDL.LU R18, [R1+0x9b8] ;  /* 0x0009b80001127983 */ /* 0x000ee80000300800 */
[----:B------:R-:W3:Y:S04]  /*931e0*/  LDL.LU R19, [R1+0x9bc] ;  /* 0x0009bc0001137983 */ /* 0x000ee80000300800 */
[----:B------:R-:W-:Y:S04]  /*931f0*/  STL [R1+0xa7bc], R2 ;  /* 0x00a7bc0201007387 */ /* 0x000fe80000100800 */
[----:B------:R0:W-:Y:S04]  /*93200*/  STL [R1+0xa7b8], R3 ;  /* 0x00a7b80301007387 */ /* 0x0001e80000100800 */
[----:B0-----:R-:W4:Y:S04]  /*93210*/  LDL.64 R2, [R1+0x10] ;  /* 0x0000100001027983 */ /* 0x001f280000100a00 */
[----:B------:R-:W2:Y:S04]  /*93220*/  LDL.LU.64 R22, [R1+0xa888] ;  /* 0x00a8880001167983 */ /* 0x000ea80000300a00 */
[----:B------:R-:W2:Y:S04]  /*93230*/  LDL.LU.64 R20, [R1+0xa880] ;  /* 0x00a8800001147983 */ /* 0x000ea80000300a00 */
[----:B------:R-:W-:Y:S04]  /*93240*/  STL.64 [R1+0x120], R12 ;  /* 0x0001200c01007387 */ /* 0x000fe80000100a00 */
[----:B------:R0:W-:Y:S04]  /*93250*/  STL.64 [R1+0x128], R14 ;  /* 0x0001280e01007387 */ /* 0x0001e80000100a00 */
[----:B------:R-:W2:Y:S04]  /*93260*/  LDL.LU.64 R4, [R1+0xa878] ;  /* 0x00a8780001047983 */ /* 0x000ea80000300a00 */
[----:B0-----:R-:W2:Y:S01]  /*93270*/  LDL.64 R14, [R1+0x28] ;  /* 0x00002800010e7983 */ /* 0x001ea20000100a00 */
[----:B------:R-:W-:-:S02]  /*93280*/  F2FP.F16.E5M2.UNPACK_B R6, R6 ;  /* 0x00000006ff06723e */ /* 0x000fc400020004ff */
[----:B------:R-:W-:Y:S01]  /*93290*/  F2FP.F16.E5M2.UNPACK_B R7, R7 ;  /* 0x00000007ff07723e */ /* 0x000fe200020004ff */
[----:B------:R-:W-:Y:S06]  /*932a0*/  STL [R1+0xa7c0], R10 ;  /* 0x00a7c00a01007387 */ /* 0x000fec0000100800 */
        /* <DEDUP_REMOVED lines=17> */
[----:B------:R-:W4:Y:S01]  /*933c0*/  LDL.LU.64 R20, [R1+0xa848] ;  /* 0x00a8480001147983 */ /* 0x000f220000300a00 */
[----:B------:R-:W-:-:S02]  /*933d0*/  IMAD.MOV.U32 R12, RZ, RZ, R14 ;  /* 0x000000ffff0c7224 */ /* 0x000fc400078e000e */
[----:B------:R-:W-:Y:S02]  /*933e0*/  IMAD.MOV.U32 R11, RZ, RZ, R15 ;  /* 0x000000ffff0b7224 */ /* 0x000fe400078e000f */
[----:B------:R-:W-:Y:S02]  /*933f0*/  IMAD.MOV.U32 R14, RZ, RZ, R8 ;  /* 0x000000ffff0e7224 */ /* 0x000fe400078e0008 */
[----:B------:R-:W-:Y:S01]  /*93400*/  IMAD.MOV.U32 R15, RZ, RZ, R3 ;  /* 0x000000ffff0f7224 */ /* 0x000fe200078e0003 */
[----:B----4-:R-:W-:Y:S06]  /*93410*/  HMMA.16816.F32 R24, R4, R20, R24 ;  /* 0x000000140418723c */ /* 0x010fec0000001818 */
[----:B------:R-:W-:-:S02]  /*93420*/  IMAD.MOV.U32 R3, RZ, RZ, R20 ;  /* 0x000000ffff037224 */ /* 0x000fc400078e0014 */
[----:B------:R-:W-:-:S15]  /*93430*/  IMAD.MOV.U32 R8, RZ, RZ, R21 ;  /* 0x000000ffff087224 */ /* 0x000fde00078e0015 */
[----:B------:R-:W-:Y:S04]  /*93440*/  STL.64 [R1+0xe0], R24 ;  /* 0x0000e01801007387 */ /* 0x000fe80000100a00 */
[----:B------:R0:W-:Y:S04]  /*93450*/  STL.64 [R1+0xe8], R26 ;  /* 0x0000e81a01007387 */ /* 0x0001e80000100a00 */
[----:B0-----:R-:W4:Y:S04]  /*93460*/  LDL.LU.64 R26, [R1+0xa840] ;  /* 0x00a84000011a7983 */ /* 0x001f280000300a00 */
[----:B------:R-:W4:Y:S04]  /*93470*/  LDL.LU.64 R24, [R1+0xa838] ;  /* 0x00a8380001187983 */ /* 0x000f280000300a00 */
        /* <DEDUP_REMOVED lines=11> */
[----:B------:R-:W4:Y:S02]  /*93530*/  LDL.LU.64 R28, [R1+0xa818] ;  /* 0x00a81800011c7983 */ /* 0x000f240000300a00 */
[----:B----4-:R-:W-:-:S15]  /*93540*/  HMMA.16816.F32 R24, R4, R28, R24 ;  /* 0x0000001c0418723c */ /* 0x010fde0000001818 */
[----:B------:R-:W-:-:S08]  /*93550*/  NOP ;  /* 0x0000000000007918 */ /* 0x000fd00000000000 */
        /* <DEDUP_REMOVED lines=15> */
[----:B------:R-:W2:Y:S04]  /*93650*/  LDL.LU.64 R20, [R1+0xa7e8] ;  /* 0x00a7e80001147983 */ /* 0x000ea80000300a00 */
[----:B------:R-:W-:Y:S04]  /*93660*/  STL.64 [R1+0xa6f0], R26 ;  /* 0x00a6f01a01007387 */ /* 0x000fe80000100a00 */
[----:B------:R0:W-:Y:S04]  /*93670*/  STL.64 [R1+0xa6e8], R24 ;  /* 0x00a6e81801007387 */ /* 0x0001e80000100a00 */
[----:B0-----:R-:W4:Y:S04]  /*93680*/  LDL.LU R24, [R1+0x9e0] ;  /* 0x0009e00001187983 */ /* 0x001f280000300800 */
[----:B------:R-:W4:Y:S04]  /*93690*/  LDL.LU R25, [R1+0x9e4] ;  /* 0x0009e40001197983 */ /* 0x000f280000300800 */
[----:B------:R-:W4:Y:S04]  /*936a0*/  LDL.LU R26, [R1+0x9e8] ;  /* 0x0009e800011a7983 */ /* 0x000f280000300800 */
        /* <DEDUP_REMOVED lines=25> */
[----:B------:R-:W-:Y:S01]  /*93840*/  IMAD.MOV.U32 R27, RZ, RZ, R2 ;  /* 0x000000ffff1b7224 */ /* 0x000fe200078e0002 */
[----:B------:R-:W2:-:S13]  /*93850*/  LDL.LU R10, [R1+0xa7c0] ;  /* 0x00a7c000010a7983 */ /* 0x000e9a0000300800 */
[----:B------:R0:W-:Y:S04]  /*93860*/  STL.64 [R1+0x60], R20 ;  /* 0x0000601401007387 */ /* 0x0001e80000100a00 */
[----:B------:R1:W-:Y:S04]  /*93870*/  STL.64 [R1+0x68], R22 ;  /* 0x0000681601007387 */ /* 0x0003e80000100a00 */
[----:B------:R-:W3:Y:S04]  /*93880*/  LDL.LU R2, [R1+0xa7bc] ;  /* 0x00a7bc0001027983 */ /* 0x000ee80000300800 */
[----:B------:R-:W-:Y:S04]  /*93890*/  STL.64 [R1+0xa708], R26 ;  /* 0x00a7081a01007387 */ /* 0x000fe80000100a00 */
[----:B0-----:R-:W4:Y:S04]  /*938a0*/  LDL.LU R20, [R1+0xa90] ;  /* 0x000a900001147983 */ /* 0x001f280000300800 */
[----:B------:R-:W4:Y:S04]  /*938b0*/  LDL.LU R21, [R1+0xa94] ;  /* 0x000a940001157983 */ /* 0x000f280000300800 */
[----:B-1----:R-:W2:Y:S04]  /*938c0*/  LDL.LU R22, [R1+0xa98] ;  /* 0x000a980001167983 */ /* 0x002ea80000300800 */
[----:B------:R-:W2:Y:S01]  /*938d0*/  LDL.LU R23, [R1+0xa9c] ;  /* 0x000a9c0001177983 */ /* 0x000ea20000300800 */
[----:B------:R-:W-:-:S02]  /*938e0*/  IMAD.MOV.U32 R24, RZ, RZ, R3 ;  /* 0x000000ffff187224 */ /* 0x000fc400078e0003 */
[----:B------:R-:W-:Y:S01]  /*938f0*/  IMAD.MOV.U32 R25, RZ, RZ, R8 ;  /* 0x000000ffff197224 */ /* 0x000fe200078e0008 */
[----:B------:R-:W3:Y:S04]  /*93900*/  LDL.LU R3, [R1+0xa7b8] ;  /* 0x00a7b80001037983 */ /* 0x000ee80000300800 */
[----:B------:R-:W3:Y:S04]  /*93910*/  LDL.LU R8, [R1+0xa7b4] ;  /* 0x00a7b40001087983 */ /* 0x000ee80000300800 */
[----:B------:R-:W-:Y:S04]  /*93920*/  STL.64 [R1+0xa720], R24 ;  /* 0x00a7201801007387 */ /* 0x000fe80000100a00 */
[----:B--2---:R-:W-:Y:S04]  /*93930*/  STL.64 [R1+0xa700], R22 ;  /* 0x00a7001601007387 */ /* 0x004fe80000100a00 */
[----:B----4-:R0:W-:Y:S04]  /*93940*/  STL.64 [R1+0xa6f8], R20 ;  /* 0x00a6f81401007387 */ /* 0x0101e80000100a00 */
[----:B0-----:R-:W2:Y:S04]  /*93950*/  LDL.LU R20, [R1+0xa70] ;  /* 0x000a700001147983 */ /* 0x001ea80000300800 */
[----:B------:R-:W2:Y:S04]  /*93960*/  LDL.LU R21, [R1+0xa74] ;  /* 0x000a740001157983 */ /* 0x000ea80000300800 */
[----:B------:R-:W4:Y:S04]  /*93970*/  LDL.LU R22, [R1+0xa78] ;  /* 0x000a780001167983 */ /* 0x000f280000300800 */
[----:B------:R-:W4:Y:S01]  /*93980*/  LDL.LU R23, [R1+0xa7c] ;  /* 0x000a7c0001177983 */ /* 0x000f220000300800 */
[----:B------:R-:W-:-:S02]  /*93990*/  IMAD.MOV.U32 R26, RZ, RZ, R9 ;  /* 0x000000ffff1a7224 */ /* 0x000fc400078e0009 */
[----:B------:R-:W-:Y:S01]  /*939a0*/  IMAD.MOV.U32 R27, RZ, RZ, R15 ;  /* 0x000000ffff1b7224 */ /* 0x000fe200078e000f */
[----:B------:R-:W3:Y:S04]  /*939b0*/  LDL.LU R9, [R1+0xa7b0] ;  /* 0x00a7b00001097983 */ /* 0x000ee80000300800 */
[----:B------:R-:W-:Y:S04]  /*939c0*/  STL.64 [R1+0xa738], R26 ;  /* 0x00a7381a01007387 */ /* 0x000fe80000100a00 */
[----:B----4-:R-:W-:Y:S04]  /*939d0*/  STL.64 [R1+0xa718], R22 ;  /* 0x00a7181601007387 */ /* 0x010fe80000100a00 */
[----:B--2---:R0:W-:Y:S04]  /*939e0*/  STL.64 [R1+0xa710], R20 ;  /* 0x00a7101401007387 */ /* 0x0041e80000100a00 */
[----:B0-----:R-:W2:Y:S04]  /*939f0*/  LDL.LU R20, [R1+0xa60] ;  /* 0x000a600001147983 */ /* 0x001ea80000300800 */
[----:B------:R-:W2:Y:S04]  /*93a00*/  LDL.LU R21, [R1+0xa64] ;  /* 0x000a640001157983 */ /* 0x000ea80000300800 */
[----:B------:R-:W4:Y:S04]  /*93a10*/  LDL.LU R22, [R1+0xa68] ;  /* 0x000a680001167983 */ /* 0x000f280000300800 */
[----:B------:R-:W4:Y:S01]  /*93a20*/  LDL.LU R23, [R1+0xa6c] ;  /* 0x000a6c0001177983 */ /* 0x000f220000300800 */
[----:B------:R-:W-:-:S02]  /*93a30*/  IMAD.MOV.U32 R24, RZ, RZ, R14 ;  /* 0x000000ffff187224 */ /* 0x000fc400078e000e */
[----:B------:R-:W-:-:S05]  /*93a40*/  IMAD.MOV.U32 R25, RZ, RZ, R13 ;  /* 0x000000ffff197224 */ /* 0x000fca00078e000d */
        /* <DEDUP_REMOVED lines=8> */
[----:B------:R-:W-:Y:S02]  /*93ad0*/  IMAD.MOV.U32 R27, RZ, RZ, R11 ;  /* 0x000000ffff1b7224 */ /* 0x000fe400078e000b */
[----:B------:R-:W-:Y:S02]  /*93ae0*/  IMAD.MOV.U32 R24, RZ, RZ, R10 ;  /* 0x000000ffff187224 */ /* 0x000fe400078e000a */
[----:B------:R-:W-:Y:S01]  /*93af0*/  IMAD.MOV.U32 R25, RZ, RZ, R0 ;  /* 0x000000ffff197224 */ /* 0x000fe200078e0000 */
[----:B------:R-:W-:Y:S04]  /*93b00*/  STL.64 [R1+0xa780], R26 ;  /* 0x00a7801a01007387 */ /* 0x000fe80000100a00 */
[----:B------:R-:W-:Y:S04]  /*93b10*/  STL.64 [R1+0xa778], R24 ;  /* 0x00a7781801007387 */ /* 0x000fe80000100a00 */
        /* <DEDUP_REMOVED lines=72> */
[----:B------:R-:W4:Y:S01]  /*93fa0*/  LDL.LU.64 R24, [R1+0xa778] ;  /* 0x00a7780001187983 */ /* 0x000f220000300a00 */
[----:B---3--:R-:W-:-:S02]  /*93fb0*/  IMAD R14, R14, 0x100, R10 ;  /* 0x000001000e0e7824 */ /* 0x008fc400078e020a */
[----:B------:R-:W-:Y:S01]  /*93fc0*/  IMAD R15, R0, 0x100, R15 ;  /* 0x00000100000f7824 */ /* 0x000fe200078e020f */
[----:B------:R-:W-:Y:S02]  /*93fd0*/  F2FP.F16.E5M2.UNPACK_B R12, R12 ;  /* 0x0000000cff0c723e */ /* 0x000fe400020004ff */
[----:B------:R-:W-:Y:S01]  /*93fe0*/  F2FP.F16.E5M2.UNPACK_B R13, R13 ;  /* 0x0000000dff0d723e */ /* 0x000fe200020004ff */
[----:B----4-:R-:W-:Y:S01]  /*93ff0*/  HMMA.16816.F32 R4, R4, R24, R20 ;  /* 0x000000180404723c */ /* 0x010fe20000001814 */
[----:B------:R-:W2:Y:S04]  /*94000*/  LDL.LU.64 R22, [R1+0xa770] ;  /* 0x00a7700001167983 */ /* 0x000ea80000300a00 */
[----:B------:R-:W2:Y:S01]  /*94010*/  LDL.LU.64 R20, [R1+0xa768] ;  /* 0x00a7680001147983 */ /* 0x000ea20000300a00 */
[----:B------:R-:W-:-:S02]  /*94020*/  F2FP.F16.E5M2.UNPACK_B R14, R14 ;  /* 0x0000000eff0e723e */ /* 0x000fc400020004ff */
[----:B------:R-:W-:-:S15]  /*94030*/  F2FP.F16.E5M2.UNPACK_B R15, R15 ;  /* 0x0000000fff0f723e */ /* 0x000fde00020004ff */
        /* <DEDUP_REMOVED lines=40> */
[----:B0-----:R-:W2:Y:S04]  /*942c0*/  LDL.LU.64 R26, [R1+0xa6f0] ;  /* 0x00a6f000011a7983 */ /* 0x001ea80000300a00 */
[----:B------:R-:W4:Y:S01]  /*942d0*/  LDL.LU.64 R24, [R1+0xa6e8] ;  /* 0x00a6e80001187983 */ /* 0x000f220000300a00 */
[----:B---3--:R-:W-:Y:S03]  /*942e0*/  HMMA.16816.F32 R4, R12, R28, R4 ;  /* 0x0000001c0c04723c */ /* 0x008fe60000001804 */
[----:B------:R-:W3:-:S15]  /*942f0*/  LDL.LU R9, [R1+0x1e78] ;  /* 0x001e780001097983 */ /* 0x000ede0000300800 */
[----:B------:R-:W-:-:S05]  /*94300*/  NOP ;  /* 0x0000000000007918 */ /* 0x000fca0000000000 */
[----:B------:R-:W-:Y:S04]  /*94310*/  STL.64 [R1+0x4f0], R4 ;  /* 0x0004f00401007387 */ /* 0x000fe80000100a00 */
[----:B------:R0:W-:Y:S04]  /*94320*/  STL.64 [R1+0x4f8], R6 ;  /* 0x0004f80601007387 */ /* 0x0001e80000100a00 */
[----:B0-----:R-:W3:Y:S04]  /*94330*/  LDL.LU R6, [R1+0x1e74] ;  /* 0x001e740001067983 */ /* 0x001ee80000300800 */
[----:B------:R-:W3:Y:S04]  /*94340*/  LDL.LU R7, [R1+0x1e80] ;  /* 0x001e800001077983 */ /* 0x000ee80000300800 */
[----:B------:R-:W3:Y:S01]  /*94350*/  LDL.LU R0, [R1+0x1e7c] ;  /* 0x001e7c0001007983 */ /* 0x000ee20000300800 */
[C---:B--2---:R-:W-:Y:S06]  /*94360*/  HMMA.16816.F32 R20, R12.reuse, R26, R20 ;  /* 0x0000001a0c14723c */ /* 0x044fec0000001814 */
[----:B----4-:R-:W-:-:S15]  /*94370*/  HMMA.16816.F32 R16, R12, R24, R16 ;  /* 0x000000180c10723c */ /* 0x010fde0000001810 */
[----:B------:R-:W-:-:S02]  /*94380*/  NOP ;  /* 0x0000000000007918 */ /* 0x000fc40000000000 */
[----:B------:R-:W-:Y:S04]  /*94390*/  STL.64 [R1+0x560], R20 ;  /* 0x0005601401007387 */ /* 0x000fe80000100a00 */
[----:B------:R0:W-:Y:S04]  /*943a0*/  STL.64 [R1+0x568], R22 ;  /* 0x0005681601007387 */ /* 0x0001e80000100a00 */
[----:B0-----:R-:W2:Y:S04]  /*943b0*/  LDL.LU.64 R22, [R1+0xa6e0] ;  /* 0x00a6e00001167983 */ /* 0x001ea80000300a00 */
[----:B------:R-:W4:Y:S04]  /*943c0*/  LDL.LU.64 R20, [R1+0xa6d8] ;  /* 0x00a6d80001147983 */ /* 0x000f280000300a00 */
[----:B------:R0:W-:Y:S04]  /*943d0*/  STL.64 [R1+0x590], R16 ;  /* 0x0005901001007387 */ /* 0x0001e80000100a00 */
[----:B------:R1:W-:Y:S04]  /*943e0*/  STL.64 [R1+0x598], R18 ;  /* 0x0005981201007387 */ /* 0x0003e80000100a00 */
[----:B0-----:R-:W3:Y:S04]  /*943f0*/  LDL.LU R16, [R1+0xac0] ;  /* 0x000ac00001107983 */ /* 0x001ee80000300800 */
[----:B------:R-:W3:Y:S04]  /*94400*/  LDL.LU R17, [R1+0xac4] ;  /* 0x000ac40001117983 */ /* 0x000ee80000300800 */
[----:B-1----:R-:W2:Y:S04]  /*94410*/  LDL.LU R18, [R1+0xac8] ;  /* 0x000ac80001127983 */ /* 0x002ea80000300800 */
        /* <DEDUP_REMOVED lines=9> */
[----:B------:R-:W3:Y:S04]  /*944b0*/  LDL.LU R11, [R1+0x1e70] ;  /* 0x001e7000010b7983 */ /* 0x000ee80000300800 */
        /* <DEDUP_REMOVED lines=13> */
[----:B------:R0:W-:Y:S04]  /*94590*/  STL.64 [R1+0xa5e8], R26 ;  /* 0x00a5e81a01007387 */ /* 0x0001e80000100a00 */
[----:B0-----:R-:W4:Y:S04]  /*945a0*/  LDL.64 R26, [R1+0x20] ;  /* 0x00002000011a7983 */ /* 0x001f280000100a00 */
[----:B------:R0:W-:Y:S01]  /*945b0*/  STL.64 [R1+0xa5e0], R24 ;  /* 0x00a5e01801007387 */ /* 0x0001e20000100a00 */
[C---:B------:R-:W-:Y:S03]  /*945c0*/  HMMA.16816.F32 R16, R12.reuse, R22, R16 ;  /* 0x000000160c10723c */ /* 0x040fe60000001810 */
[----:B----4-:R1:W-:Y:S04]  /*945d0*/  STL.64 [R1+0xa670], R26 ;  /* 0x00a6701a01007387 */ /* 0x0103e80000100a00 */
[----:B0-----:R-:W4:Y:S04]  /*945e0*/  LDL.LU R24, [R1+0xb00] ;  /* 0x000b000001187983 */ /* 0x001f280000300800 */
[----:B------:R-:W4:Y:S04]  /*945f0*/  LDL.LU R25, [R1+0xb04] ;  /* 0x000b040001197983 */ /* 0x000f280000300800 */
[----:B-1----:R-:W2:Y:S04]  /*94600*/  LDL.LU R26, [R1+0xb08] ;  /* 0x000b0800011a7983 */ /* 0x002ea80000300800 */
        /* <DEDUP_REMOVED lines=16> */
[----:B------:R-:W3:Y:S04]  /*94710*/  LDL.LU.64 R16, [R1+0xa6b8] ;  /* 0x00a6b80001107983 */ /* 0x000ee80000300a00 */
[----:B------:R-:W-:Y:S04]  /*94720*/  STL.64 [R1+0xa5c8], R22 ;  /* 0x00a5c81601007387 */ /* 0x000fe80000100a00 */
[----:B------:R0:W-:Y:S04]  /*94730*/  STL.64 [R1+0xa5c0], R20 ;  /* 0x00a5c01401007387 */ /* 0x0001e80000100a00 */
[----:B0-----:R-:W2:Y:S04]  /*94740*/  LDL.LU R20, [R1+0xb10] ;  /* 0x000b100001147983 */ /* 0x001ea80000300800 */
[----:B------:R-:W2:Y:S04]  /*94750*/  LDL.LU R21, [R1+0xb14] ;  /* 0x000b140001157983 */ /* 0x000ea80000300800 */
        /* <DEDUP_REMOVED lines=20> */
[----:B---3--:R-:W-:-:S02]  /*948a0*/  IMAD R4, R4, 0x100, R10 ;  /* 0x0000010004047824 */ /* 0x008fc400078e020a */
[----:B------:R-:W-:Y:S01]  /*948b0*/  IMAD R5, R5, 0x100, R11 ;  /* 0x0000010005057824 */ /* 0x000fe200078e020b */
[----:B------:R-:W2:Y:S04]  /*948c0*/  LDL.LU R10, [R1+0xa694] ;  /* 0x00a69400010a7983 */ /* 0x000ea80000300800 */
        /* <DEDUP_REMOVED lines=8> */
[----:B------:R-:W2:Y:S02]  /*94950*/  LDL.LU R9, [R1+0xa678] ;  /* 0x00a6780001097983 */ /* 0x000ea40000300800 */
[----:B--2---:R-:W-:-:S15]  /*94960*/  HMMA.16816.F32 R24, R12, R8, R24 ;  /* 0x000000080c18723c */ /* 0x004fde0000001818 */
[----:B------:R-:W-:-:S08]  /*94970*/  NOP ;  /* 0x0000000000007918 */ /* 0x000fd00000000000 */
[----:B------:R-:W-:Y:S04]  /*94980*/  STL.64 [R1+0x700], R24 ;  /* 0x0007001801007387 */ /* 0x000fe80000100a00 */
[----:B------:R0:W-:Y:S04]  /*94990*/  STL.64 [R1+0x708], R26 ;  /* 0x0007081a01007387 */ /* 0x0001e80000100a00 */
[----:B0-----:R-:W2:Y:S01]  /*949a0*/  LDL.LU.64 R26, [R1+0xa670] ;  /* 0x00a67000011a7983 */ /* 0x001ea20000300a00 */
[----:B------:R-:W-:Y:S03]  /*949b0*/  HMMA.16816.F32 R16, R12, R2, R16 ;  /* 0x000000020c10723c */ /* 0x000fe60000001810 */
[----:B------:R-:W-:Y:S04]  /*949c0*/  STL.64 [R1+0xa588], R10 ;  /* 0x00a5880a01007387 */ /* 0x000fe80000100a00 */
[----:B------:R-:W-:Y:S01]  /*949d0*/  STL.64 [R1+0xa580], R8 ;  /* 0x00a5800801007387 */ /* 0x000fe20000100a00 */
[----:B------:R-:W-:-:S15]  /*949e0*/  IMAD R7, R0, 0x100, R7 ;  /* 0x0000010000077824 */ /* 0x000fde00078e0207 */
[----:B------:R0:W-:Y:S04]  /*949f0*/  STL.64 [R1+0x730], R16 ;  /* 0x0007301001007387 */ /* 0x0001e80000100a00 */
[----:B------:R1:W-:Y:S04]  /*94a00*/  STL.64 [R1+0x738], R18 ;  /* 0x0007381201007387 */ /* 0x0003e80000100a00 */
[----:B0-----:R-:W3:Y:S01]  /*94a10*/  LDL.LU R16, [R1+0xc10] ;  /* 0x000c100001107983 */ /* 0x001ee20000300800 */
[----:B--2---:R-:W-:Y:S06]  /*94a20*/  HMMA.16816.F32 R8, R12, R26, R20 ;  /* 0x0000001a0c08723c */ /* 0x004fec0000001814 */
[----:B------:R-:W-:-:S15]  /*94a30*/  IMAD.MOV.U32 R0, RZ, RZ, R27 ;  /* 0x000000ffff007224 */ /* 0x000fde00078e001b */
[----:B------:R-:W-:-:S02]  /*94a40*/  NOP ;  /* 0x0000000000007918 */ /* 0x000fc40000000000 */
[----:B------:R-:W-:Y:S04]  /*94a50*/  STL.64 [R1+0x720], R8 ;  /* 0x0007200801007387 */ /* 0x000fe80000100a00 */
[----:B------:R-:W-:Y:S04]  /*94a60*/  STL.64 [R1+0x728], R10 ;  /* 0x0007280a01007387 */ /* 0x000fe80000100a00 */
[----:B------:R-:W3:Y:S04]  /*94a70*/  LDL.LU R17, [R1+0xc14] ;  /* 0x000c140001117983 */ /* 0x000ee80000300800 */
[----:B-1----:R-:W2:Y:S04]  /*94a80*/  LDL.LU R18, [R1+0xc18] ;  /* 0x000c180001127983 */ /* 0x002ea80000300800 */
        /* <DEDUP_REMOVED lines=9> */
[----:B----4-:R0:W-:Y:S04]  /*94b20*/  STL.64 [R1+0xa5f8], R26 ;  /* 0x00a5f81a01007387 */ /* 0x0101e80000100a00 */
[----:B0-----:R-:W4:Y:S04]  /*94b30*/  LDL R26, [R1] ;  /* 0x00000000011a7983 */ /* 0x001f280000100800 */
[----:B------:R-:W4:Y:S04]  /*94b40*/  LDL R27, [R1+0x4] ;  /* 0x00000400011b7983 */ /* 0x000f280000100800 */
[----:B--2---:R0:W-:Y:S04]  /*94b50*/  STL.64 [R1+0xa5f0], R24 ;  /* 0x00a5f01801007387 */ /* 0x0041e80000100a00 */
[----:B0-----:R-:W2:Y:S04]  /*94b60*/  LDL R24, [R1+0x8] ;  /* 0x0000080001187983 */ /* 0x001ea80000100800 */
[----:B------:R-:W2:Y:S04]  /*94b70*/  LDL R25, [R1+0xc] ;  /* 0x00000c0001197983 */ /* 0x000ea80000100800 */
[----:B----4-:R-:W-:Y:S04]  /*94b80*/  STL.64 [R1+0xa610], R26 ;  /* 0x00a6101a01007387 */ /* 0x010fe80000100a00 */
[----:B--2---:R-:W-:Y:S04]  /*94b90*/  STL.64 [R1+0xa628], R24 ;  /* 0x00a6281801007387 */ /* 0x004fe80000100a00 */
[----:B---3--:R-:W-:Y:S04]  /*94ba0*/  STL.64 [R1+0xa5d8], R22 ;  /* 0x00a5d81601007387 */ /* 0x008fe80000100a00 */
[----:B------:R0:W-:Y:S04]  /*94bb0*/  STL.64 [R1+0xa5d0], R20 ;  /* 0x00a5d01401007387 */ /* 0x0001e80000100a00 */
[----:B0-----:R-:W2:Y:S04]  /*94bc0*/  LDL.LU R20, [R1+0xbb0] ;  /* 0x000bb00001147983 */ /* 0x001ea80000300800 */
[----:B------:R-:W2:Y:S04]  /*94bd0*/  LDL.LU R21, [R1+0xbb4] ;  /* 0x000bb40001157983 */ /* 0x000ea80000300800 */
[----:B------:R-:W3:Y:S04]  /*94be0*/  LDL.LU R22, [R1+0xbb8] ;  /* 0x000bb80001167983 */ /* 0x000ee80000300800 */
[----:B------:R-:W3:Y:S04]  /*94bf0*/  LDL.LU R23, [R1+0xbbc] ;  /* 0x000bbc0001177983 */ /* 0x000ee80000300800 */
[----:B------:R-:W4:Y:S04]  /*94c00*/  LDL R26, [R1+0x10] ;  /* 0x00001000011a7983 */ /* 0x000f280000100800 */
[----:B------:R-:W4:Y:S04]  /*94c10*/  LDL R27, [R1+0x14] ;  /* 0x00001400011b7983 */ /* 0x000f280000100800 */
[----:B----4-:R-:W-:Y:S04]  /*94c20*/  STL.64 [R1+0xa640], R26 ;  /* 0x00a6401a01007387 */ /* 0x010fe80000100a00 */
        /* <DEDUP_REMOVED lines=29> */
[----:B------:R-:W-:-:S02]  /*94e00*/  F2FP.F16.E5M2.UNPACK_B R4, R4 ;  /* 0x00000004ff04723e */ /* 0x000fc400020004ff */
[----:B------:R-:W-:Y:S01]  /*94e10*/  F2FP.F16.E5M2.UNPACK_B R5, R5 ;  /* 0x00000005ff05723e */ /* 0x000fe200020004ff */
        /* <DEDUP_REMOVED lines=12> */
[----:B------:R-:W3:Y:S04]  /*94ee0*/  LDL.LU R8, [R1+0xd10] ;  /* 0x000d100001087983 */ /* 0x000ee80000300800 */
[----:B------:R-:W3:Y:S04]  /*94ef0*/  LDL.LU R9, [R1+0xd14] ;  /* 0x000d140001097983 */ /* 0x000ee80000300800 */
[----:B------:R-:W2:Y:S04]  /*94f00*/  LDL.LU R10, [R1+0xd18] ;  /* 0x000d1800010a7983 */ /* 0x000ea80000300800 */
[----:B------:R-:W2:Y:S01]  /*94f10*/  LDL.LU R11, [R1+0xd1c] ;  /* 0x000d1c00010b7983 */ /* 0x000ea20000300800 */
[----:B------:R-:W-:-:S02]  /*94f20*/  F2FP.F16.E5M2.UNPACK_B R6, R6 ;  /* 0x00000006ff06723e */ /* 0x000fc400020004ff */
[----:B------:R-:W-:-:S07]  /*94f30*/  F2FP.F16.E5M2.UNPACK_B R7, R7 ;  /* 0x00000007ff07723e */ /* 0x000fce00020004ff */
[C---:B----4-:R-:W-:Y:S01]  /*94f40*/  HMMA.16816.F32 R24, R4.reuse, R26, R20 ;  /* 0x0000001a0418723c */ /* 0x050fe20000001814 */
        /* <DEDUP_REMOVED lines=10> */
[----:B------:R-:W2:Y:S04]  /*94ff0*/  LDL.LU.64 R22, [R1+0xa668] ;  /* 0x00a6680001167983 */ /* 0x000ea80000300a00 */
[----:B------:R-:W2:Y:S04]  /*95000*/  LDL.LU.64 R20, [R1+0xa660] ;  /* 0x00a6600001147983 */ /* 0x000ea80000300a00 */
        /* <DEDUP_REMOVED lines=91> */
[----:B------:R-:W2:Y:S04]  /*955c0*/  LDL.LU R19, [R1+0x1e90] ;  /* 0x001e900001137983 */ /* 0x000ea80000300800 */
[----:B------:R0:W-:Y:S01]  /*955d0*/  STL.64 [R1+0xa4a8], R16 ;  /* 0x00a4a81001007387 */ /* 0x0001e20000100a00 */
[----:B----4-:R-:W-:-:S02]  /*955e0*/  IMAD R12, R12, 0x100, R18 ;  /* 0x000001000c0c7824 */ /* 0x010fc400078e0212 */
[----:B--2---:R-:W-:Y:S02]  /*955f0*/  IMAD R13, R13, 0x100, R19 ;  /* 0x000001000d0d7824 */ /* 0x004fe400078e0213 */
[C---:B0-----:R-:W-:Y:S06]  /*95600*/  HMMA.16816.F32 R16, R4.reuse, R10, R20 ;  /* 0x0000000a0410723c */ /* 0x041fec0000001814 */
[----:B---3--:R-:W-:Y:S01]  /*95610*/  HMMA.16816.F32 R20, R4, R8, R24 ;  /* 0x000000080414723c */ /* 0x008fe20000001818 */
[----:B------:R-:W-:Y:S02]  /*95620*/  F2FP.F16.E5M2.UNPACK_B R12, R12 ;  /* 0x0000000cff0c723e */ /* 0x000fe400020004ff */
[----:B------:R-:W-:Y:S01]  /*95630*/  F2FP.F16.E5M2.UNPACK_B R13, R13 ;  /* 0x0000000dff0d723e */ /* 0x000fe200020004ff */
[----:B------:R-:W-:Y:S04]  /*95640*/  STL [R1+0xa494], R10 ;  /* 0x00a4940a01007387 */ /* 0x000fe80000100800 */
[----:B------:R-:W-:Y:S09]  /*95650*/  STL [R1+0xa490], R11 ;  /* 0x00a4900b01007387 */ /* 0x000ff20000100800 */
[----:B------:R0:W-:Y:S04]  /*95660*/  STL.64 [R1+0x930], R16 ;  /* 0x0009301001007387 */ /* 0x0001e80000100a00 */
[----:B------:R1:W-:Y:S04]  /*95670*/  STL.64 [R1+0x938], R18 ;  /* 0x0009381201007387 */ /* 0x0003e80000100a00 */
[----:B------:R-:W-:Y:S04]  /*95680*/  STL.64 [R1+0xa550], R12 ;  /* 0x00a5500c01007387 */ /* 0x000fe80000100a00 */
[----:B0-----:R-:W2:Y:S04]  /*95690*/  LDL.LU R16, [R1+0xe90] ;  /* 0x000e900001107983 */ /* 0x001ea80000300800 */
[----:B------:R0:W-:Y:S04]  /*956a0*/  STL.64 [R1+0x960], R20 ;  /* 0x0009601401007387 */ /* 0x0001e80000100a00 */
[----:B------:R3:W-:Y:S04]  /*956b0*/  STL.64 [R1+0x968], R22 ;  /* 0x0009681601007387 */ /* 0x0007e80000100a00 */
[----:B------:R-:W2:Y:S04]  /*956c0*/  LDL.LU R17, [R1+0xe94] ;  /* 0x000e940001117983 */ /* 0x000ea80000300800 */
[----:B-1----:R-:W4:Y:S04]  /*956d0*/  LDL.LU R18, [R1+0xe98] ;  /* 0x000e980001127983 */ /* 0x002f280000300800 */
[----:B------:R-:W4:Y:S04]  /*956e0*/  LDL.LU R19, [R1+0xe9c] ;  /* 0x000e9c0001137983 */ /* 0x000f280000300800 */
[----:B0-----:R-:W2:Y:S04]  /*956f0*/  LDL.LU R20, [R1+0xe50] ;  /* 0x000e500001147983 */ /* 0x001ea80000300800 */
[----:B------:R-:W2:Y:S04]  /*95700*/  LDL.LU R21, [R1+0xe54] ;  /* 0x000e540001157983 */ /* 0x000ea80000300800 */
[----:B---3--:R-:W3:Y:S04]  /*95710*/  LDL.LU R22, [R1+0xe58] ;  /* 0x000e580001167983 */ /* 0x008ee80000300800 */
        /* <DEDUP_REMOVED lines=17> */
[----:B------:R-:W3:Y:S04]  /*95830*/  LDL.LU.64 R10, [R1+0x18] ;  /* 0x00001800010a7983 */ /* 0x000ee80000300a00 */
[----:B----4-:R-:W-:Y:S04]  /*95840*/  STL.64 [R1+0xa528], R26 ;  /* 0x00a5281a01007387 */ /* 0x010fe80000100a00 */
[----:B--2---:R0:W-:Y:S04]  /*95850*/  STL.64 [R1+0xa520], R24 ;  /* 0x00a5201801007387 */ /* 0x0041e80000100a00 */
[----:B0-----:R-:W2:Y:S04]  /*95860*/  LDL.LU R24, [R1+0xde0] ;  /* 0x000de00001187983 */ /* 0x001ea80000300800 */
[----:B------:R-:W2:Y:S04]  /*95870*/  LDL.LU R25, [R1+0xde4] ;  /* 0x000de40001197983 */ /* 0x000ea80000300800 */
[----:B------:R-:W4:Y:S04]  /*95880*/  LDL.LU R26, [R1+0xde8] ;  /* 0x000de800011a7983 */ /* 0x000f280000300800 */
[----:B------:R-:W4:Y:S04]  /*95890*/  LDL.LU R27, [R1+0xdec] ;  /* 0x000dec00011b7983 */ /* 0x000f280000300800 */
[----:B------:R-:W3:Y:S01]  /*958a0*/  LDL R12, [R1+0x20] ;  /* 0x00002000010c7983 */ /* 0x000ee20000100800 */
[----:B------:R-:W-:-:S03]  /*958b0*/  IMAD.MOV.U32 R13, RZ, RZ, R0 ;  /* 0x000000ffff0d7224 */ /* 0x000fc600078e0000 */
[----:B------:R-:W3:Y:S04]  /*958c0*/  LDL.LU R0, [R1+0xa578] ;  /* 0x00a5780001007983 */ /* 0x000ee80000300800 */
        /* <DEDUP_REMOVED lines=23> */
[----:B------:R-:W2:Y:S01]  /*95a40*/  LDL.LU R27, [R1+0xd7c] ;  /* 0x000d7c00011b7983 */ /* 0x000ea20000300800 */
[----:B------:R-:W-:-:S02]  /*95a50*/  IMAD R14, R14, 0x100, R28 ;  /* 0x000001000e0e7824 */ /* 0x000fc400078e021c */
[----:B------:R-:W-:Y:S02]  /*95a60*/  IMAD R15, R15, 0x100, R29 ;  /* 0x000001000f0f7824 */ /* 0x000fe400078e021d */
[----:B------:R-:W4:Y:S04]  /*95a70*/  LDL.LU.64 R28, [R1] ;  /* 0x00000000011c7983 */ /* 0x000f280000300a00 */
[----:B---3--:R-:W-:Y:S04]  /*95a80*/  STL.64 [R1+0xa4e0], R22 ;  /* 0x00a4e01601007387 */ /* 0x008fe80000100a00 */
[----:B------:R0:W-:Y:S04]  /*95a90*/  STL.64 [R1+0xa4d8], R20 ;  /* 0x00a4d81401007387 */ /* 0x0001e80000100a00 */
[----:B0-----:R-:W3:Y:S04]  /*95aa0*/  LDL.LU R20, [R1+0xe40] ;  /* 0x000e400001147983 */ /* 0x001ee80000300800 */
[----:B------:R-:W3:Y:S04]  /*95ab0*/  LDL.LU R21, [R1+0xe44] ;  /* 0x000e440001157983 */ /* 0x000ee80000300800 */
[----:B------:R-:W3:Y:S04]  /*95ac0*/  LDL.LU R22, [R1+0xe48] ;  /* 0x000e480001167983 */ /* 0x000ee80000300800 */
[----:B------:R-:W3:Y:S04]  /*95ad0*/  LDL.LU R23, [R1+0xe4c] ;  /* 0x000e4c0001177983 */ /* 0x000ee80000300800 */
[----:B------:R-:W-:Y:S04]  /*95ae0*/  STL.64 [R1+0xa4c0], R18 ;  /* 0x00a4c01201007387 */ /* 0x000fe80000100a00 */
[----:B------:R0:W-:Y:S04]  /*95af0*/  STL.64 [R1+0xa4b8], R16 ;  /* 0x00a4b81001007387 */ /* 0x0001e80000100a00 */
[----:B0-----:R-:W3:Y:S04]  /*95b00*/  LDL.LU R16, [R1+0xe80] ;  /* 0x000e800001107983 */ /* 0x001ee80000300800 */
[----:B------:R-:W3:Y:S04]  /*95b10*/  LDL.LU R17, [R1+0xe84] ;  /* 0x000e840001117983 */ /* 0x000ee80000300800 */
[----:B------:R-:W3:Y:S04]  /*95b20*/  LDL.LU R18, [R1+0xe88] ;  /* 0x000e880001127983 */ /* 0x000ee80000300800 */
[----:B------:R-:W3:Y:S04]  /*95b30*/  LDL.LU R19, [R1+0xe8c] ;  /* 0x000e8c0001137983 */ /* 0x000ee80000300800 */
[----:B------:R-:W-:Y:S04]  /*95b40*/  STL [R1+0xa498], R8 ;  /* 0x00a4980801007387 */ /* 0x000fe80000100800 */
[----:B------:R0:W-:Y:S04]  /*95b50*/  STL [R1+0xa478], R9 ;  /* 0x00a4780901007387 */ /* 0x0001e80000100800 */
[----:B0-----:R-:W4:Y:S01]  /*95b60*/  LDL.LU.64 R8, [R1+0x10] ;  /* 0x0000100001087983 */ /* 0x001f220000300a00 */
[----:B--2---:R-:W-:-:S15]  /*95b70*/  HMMA.16816.F32 R24, R4, R2, R24 ;  /* 0x000000020418723c */ /* 0x004fde0000001818 */
[----:B------:R-:W-:-:S08]  /*95b80*/  NOP ;  /* 0x0000000000007918 */ /* 0x000fd00000000000 */
[----:B------:R-:W-:Y:S04]  /*95b90*/  STL.64 [R1+0x980], R24 ;  /* 0x0009801801007387 */ /* 0x000fe80000100a00 */
[----:B------:R0:W-:Y:S04]  /*95ba0*/  STL.64 [R1+0x988], R26 ;  /* 0x0009881a01007387 */ /* 0x0001e80000100a00 */
[----:B0-----:R-:W2:Y:S04]  /*95bb0*/  LDL.LU.64 R26, [R1+0xa570] ;  /* 0x00a57000011a7983 */ /* 0x001ea80000300a00 */
[----:B------:R-:W2:Y:S04]  /*95bc0*/  LDL.LU.64 R24, [R1+0xa568] ;  /* 0x00a5680001187983 */ /* 0x000ea80000300a00 */
[----:B------:R-:W-:Y:S04]  /*95bd0*/  STL [R1+0xa4a0], R2 ;  /* 0x00a4a00201007387 */ /* 0x000fe80000100800 */
[----:B------:R0:W-:Y:S04]  /*95be0*/  STL [R1+0xa49c], R3 ;  /* 0x00a49c0301007387 */ /* 0x0001e80000100800 */
[----:B0-----:R-:W3:Y:S01]  /*95bf0*/  LDL.LU.64 R2, [R1+0x8] ;  /* 0x0000080001027983 */ /* 0x001ee20000300a00 */
[----:B--2---:R-:W-:Y:S03]  /*95c00*/  HMMA.16816.F32 R4, R4, R12, R24 ;  /* 0x0000000c0404723c */ /* 0x004fe60000001818 */
[----:B------:R-:W2:Y:S04]  /*95c10*/  LDL.LU.64 R26, [R1+0xa560] ;  /* 0x00a56000011a7983 */ /* 0x000ea80000300a00 */
[----:B------:R-:W2:Y:S04]  /*95c20*/  LDL.LU.64 R24, [R1+0xa558] ;  /* 0x00a5580001187983 */ /* 0x000ea80000300a00 */
[----:B------:R-:W2:-:S12]  /*95c30*/  LDL.LU.64 R12, [R1+0xa550] ;  /* 0x00a55000010c7983 */ /* 0x000e980000300a00 */
[----:B------:R-:W-:Y:S04]  /*95c40*/  STL.64 [R1+0x970], R4 ;  /* 0x0009700401007387 */ /* 0x000fe80000100a00 */
[----:B------:R0:W-:Y:S04]  /*95c50*/  STL.64 [R1+0x978], R6 ;  /* 0x0009780601007387 */ /* 0x0001e80000100a00 */
[----:B0-----:R-:W2:Y:S01]  /*95c60*/  LDL.LU.64 R6, [R1+0x28] ;  /* 0x0000280001067983 */ /* 0x001ea20000300a00 */
[----:B------:R-:W-:Y:S02]  /*95c70*/  F2FP.F16.E5M2.UNPACK_B R14, R14 ;  /* 0x0000000eff0e723e */ /* 0x000fe400020004ff */
[----:B------:R-:W-:-:S07]  /*95c80*/  F2FP.F16.E5M2.UNPACK_B R15, R15 ;  /* 0x0000000fff0f723e */ /* 0x000fce00020004ff */
        /* <DEDUP_REMOVED lines=23> */
[----:B------:R-:W2:Y:S01]  /*95e00*/  LDL.LU.64 R24, [R1+0xa510] ;  /* 0x00a5100001187983 */ /* 0x000ea20000300a00 */
[----:B------:R-:W-:-:S02]  /*95e10*/  IMAD.MOV.U32 R4, RZ, RZ, R7 ;  /* 0x000000ffff047224 */ /* 0x000fc400078e0007 */
[----:B------:R-:W-:Y:S02]  /*95e20*/  IMAD.MOV.U32 R5, RZ, RZ, R6 ;  /* 0x000000ffff057224 */ /* 0x000fe400078e0006 */
[----:B------:R-:W-:Y:S02]  /*95e30*/  IMAD.MOV.U32 R7, RZ, RZ, R10 ;  /* 0x000000ffff077224 */ /* 0x000fe400078e000a */
[----:B------:R-:W-:Y:S02]  /*95e40*/  IMAD.MOV.U32 R6, RZ, RZ, R11 ;  /* 0x000000ffff067224 */ /* 0x000fe400078e000b */
[----:B------:R-:W-:Y:S02]  /*95e50*/  IMAD.MOV.U32 R10, RZ, RZ, R8 ;  /* 0x000000ffff0a7224 */ /* 0x000fe400078e0008 */
[----:B------:R-:W-:Y:S02]  /*95e60*/  IMAD.MOV.U32 R8, RZ, RZ, R2 ;  /* 0x000000ffff087224 */ /* 0x000fe400078e0002 */
[----:B------:R-:W-:-:S02]  /*95e70*/  IMAD.MOV.U32 R11, RZ, RZ, R3 ;  /* 0x000000ffff0b7224 */ /* 0x000fc400078e0003 */
        /* <DEDUP_REMOVED lines=49> */
[----:B------:R-:W2:Y:S01]  /*96190*/  LDL.LU R22, [R1+0xec8] ;  /* 0x000ec80001167983 */ /* 0x000ea20000300800 */
[----:B------:R-:W-:Y:S01]  /*961a0*/  IMAD.MOV.U32 R23, RZ, RZ, R0 ;  /* 0x000000ffff177224 */ /* 0x000fe200078e0000 */
[C---:B----4-:R-:W-:Y:S06]  /*961b0*/  HMMA.16816.F32 R24, R12.reuse, R16, R24 ;  /* 0x000000100c18723c */ /* 0x050fec0000001818 */
[----:B--2---:R-:W-:-:S15]  /*961c0*/  HMMA.16816.F32 R20, R12, R18, R20 ;  /* 0x000000120c14723c */ /* 0x004fde0000001814 */
[----:B------:R-:W-:-:S09]  /*961d0*/  NOP ;  /* 0x0000000000007918 */ /* 0x000fd20000000000 */
[----:B------:R-:W-:Y:S01]  /*961e0*/  IMAD.MOV.U32 R0, RZ, RZ, R23 ;  /* 0x000000ffff007224 */ /* 0x000fe200078e0017 */
[----:B------:R-:W-:Y:S04]  /*961f0*/  STL.64 [R1+0xab0], R20 ;  /* 0x000ab01401007387 */ /* 0x000fe80000100a00 */
[----:B------:R0:W-:Y:S01]  /*96200*/  STL [R1+0xab8], R22 ;  /* 0x000ab81601007387 */ /* 0x0001e20000100800 */
[----:B------:R-:W-:-:S03]  /*96210*/  IMAD.MOV.U32 R23, RZ, RZ, R3 ;  /* 0x000000ffff177224 */ /* 0x000fc600078e0003 */
[----:B------:R-:W-:Y:S01]  /*96220*/  STL [R1+0x9578], R0 ;  /* 0x0095780001007387 */ /* 0x000fe20000100800 */
[----:B0-----:R-:W-:-:S03]  /*96230*/  IMAD.MOV.U32 R22, RZ, RZ, R2 ;  /* 0x000000ffff167224 */ /* 0x001fc600078e0002 */
[----:B------:R-:W2:Y:S04]  /*96240*/  LDL.LU R2, [R1+0xa4a0] ;  /* 0x00a4a00001027983 */ /* 0x000ea80000300800 */
[----:B------:R0:W-:Y:S04]  /*96250*/  STL.64 [R1+0xac0], R24 ;  /* 0x000ac01801007387 */ /* 0x0001e80000100a00 */
[----:B------:R1:W-:Y:S04]  /*96260*/  STL.64 [R1+0xac8], R26 ;  /* 0x000ac81a01007387 */ /* 0x0003e80000100a00 */
[----:B------:R-:W2:Y:S04]  /*96270*/  LDL.LU R3, [R1+0xa49c] ;  /* 0x00a49c0001037983 */ /* 0x000ea80000300800 */
[----:B------:R-:W-:Y:S04]  /*96280*/  STL.64 [R1+0xa3e8], R22 ;  /* 0x00a3e81601007387 */ /* 0x000fe80000100a00 */
[----:B0-----:R-:W3:Y:S04]  /*96290*/  LDL.LU R24, [R1+0xf80] ;  /* 0x000f800001187983 */ /* 0x001ee80000300800 */
[----:B------:R-:W3:Y:S04]  /*962a0*/  LDL.LU R25, [R1+0xf84] ;  /* 0x000f840001197983 */ /* 0x000ee80000300800 */
[----:B-1----:R-:W4:Y:S04]  /*962b0*/  LDL.LU R26, [R1+0xf88] ;  /* 0x000f8800011a7983 */ /* 0x002f280000300800 */
[----:B------:R-:W4:Y:S01]  /*962c0*/  LDL.LU R27, [R1+0xf8c] ;  /* 0x000f8c00011b7983 */ /* 0x000f220000300800 */
[----:B------:R-:W-:-:S02]  /*962d0*/  IMAD.MOV.U32 R20, RZ, RZ, R8 ;  /* 0x000000ffff147224 */ /* 0x000fc400078e0008 */
[----:B------:R-:W-:Y:S01]  /*962e0*/  IMAD.MOV.U32 R21, RZ, RZ, R11 ;  /* 0x000000ffff157224 */ /* 0x000fe200078e000b */
[----:B------:R-:W2:Y:S04]  /*962f0*/  LDL.LU R8, [R1+0xa498] ;  /* 0x00a4980001087983 */ /* 0x000ea80000300800 */
[----:B------:R-:W-:Y:S04]  /*96300*/  STL.64 [R1+0xa400], R20 ;  /* 0x00a4001401007387 */ /* 0x000fe80000100a00 */
[----:B----4-:R-:W-:Y:S04]  /*96310*/  STL.64 [R1+0xa3e0], R26 ;  /* 0x00a3e01a01007387 */ /* 0x010fe80000100a00 */
[----:B---3--:R0:W-:Y:S04]  /*96320*/  STL.64 [R1+0xa3d8], R24 ;  /* 0x00a3d81801007387 */ /* 0x0081e80000100a00 */
[----:B0-----:R-:W3:Y:S04]  /*96330*/  LDL.LU R24, [R1+0xf90] ;  /* 0x000f900001187983 */ /* 0x001ee80000300800 */
[----:B------:R-:W3:Y:S04]  /*96340*/  LDL.LU R25, [R1+0xf94] ;  /* 0x000f940001197983 */ /* 0x000ee80000300800 */
[----:B------:R-:W4:Y:S04]  /*96350*/  LDL.LU R26, [R1+0xf98] ;  /* 0x000f9800011a7983 */ /* 0x000f280000300800 */
[----:B------:R-:W4:Y:S01]  /*96360*/  LDL.LU R27, [R1+0xf9c] ;  /* 0x000f9c00011b7983 */ /* 0x000f220000300800 */
[----:B------:R-:W-:-:S02]  /*96370*/  IMAD.MOV.U32 R22, RZ, RZ, R10 ;  /* 0x000000ffff167224 */ /* 0x000fc400078e000a */
[----:B------:R-:W-:-:S05]  /*96380*/  IMAD.MOV.U32 R23, RZ, RZ, R9 ;  /* 0x000000ffff177224 */ /* 0x000fca00078e0009 */
        /* <DEDUP_REMOVED lines=15> */
[----:B------:R-:W4:Y:S04]  /*96480*/  LDL.LU R27, [R1+0xfbc] ;  /* 0x000fbc00011b7983 */ /* 0x000f280000300800 */
[----:B------:R-:W2:Y:S01]  /*96490*/  LDL.64 R20, [R1+0x20] ;  /* 0x0000200001147983 */ /* 0x000ea20000100a00 */
[----:B------:R-:W-:-:S02]  /*964a0*/  IMAD.MOV.U32 R22, RZ, RZ, R5 ;  /* 0x000000ffff167224 */ /* 0x000fc400078e0005 */
[----:B------:R-:W-:-:S05]  /*964b0*/  IMAD.MOV.U32 R23, RZ, RZ, R4 ;  /* 0x000000ffff177224 */ /* 0x000fca00078e0004 */
[----:B------:R-:W-:Y:S04]  /*964c0*/  STL.64 [R1+0xa460], R22 ;  /* 0x00a4601601007387 */ /* 0x000fe80000100a00 */
[----:B--2---:R-:W-:Y:S04]  /*964d0*/  STL.64 [R1+0xa458], R20 ;  /* 0x00a4581401007387 */ /* 0x004fe80000100a00 */
[----:B----4-:R-:W-:Y:S04]  /*964e0*/  STL.64 [R1+0xa428], R26 ;  /* 0x00a4281a01007387 */ /* 0x010fe80000100a00 */
[----:B---3--:R0:W-:Y:S04]  /*964f0*/  STL.64 [R1+0xa420], R24 ;  /* 0x00a4201801007387 */ /* 0x0081e80000100a00 */
        /* <DEDUP_REMOVED lines=32> */
[----:B------:R-:W2:Y:S04]  /*96700*/  LDL.LU R26, [R1+0xfd8] ;  /* 0x000fd800011a7983 */ /* 0x000ea80000300800 */
[----:B------:R-:W2:Y:S01]  /*96710*/  LDL.LU R27, [R1+0xfdc] ;  /* 0x000fdc00011b7983 */ /* 0x000ea20000300800 */
[----:B----4-:R-:W-:-:S02]  /*96720*/  IMAD R4, R4, 0x100, R10 ;  /* 0x0000010004047824 */ /* 0x010fc400078e020a */
[----:B------:R-:W-:Y:S01]  /*96730*/  IMAD R5, R5, 0x100, R11 ;  /* 0x0000010005057824 */ /* 0x000fe200078e020b */
        /* <DEDUP_REMOVED lines=13> */
[----:B------:R-:W4:Y:S01]  /*96810*/  LDL.LU R11, [R1+0xa490] ;  /* 0x00a49000010b7983 */ /* 0x000f220000300800 */
[----:B------:R-:W-:Y:S01]  /*96820*/  IMAD R6, R6, 0x100, R9 ;  /* 0x0000010006067824 */ /* 0x000fe200078e0209 */
[----:B----4-:R-:W-:-:S15]  /*96830*/  HMMA.16816.F32 R20, R12, R10, R20 ;  /* 0x0000000a0c14723c */ /* 0x010fde0000001814 */
[----:B------:R-:W-:-:S08]  /*96840*/  NOP ;  /* 0x0000000000007918 */ /* 0x000fd00000000000 */
[----:B------:R-:W-:Y:S04]  /*96850*/  STL.64 [R1+0xad0], R20 ;  /* 0x000ad01401007387 */ /* 0x000fe80000100a00 */
[----:B------:R0:W-:Y:S04]  /*96860*/  STL.64 [R1+0xad8], R22 ;  /* 0x000ad81601007387 */ /* 0x0001e80000100a00 */
[----:B0-----:R-:W4:Y:S04]  /*96870*/  LDL.LU.64 R22, [R1+0xa488] ;  /* 0x00a4880001167983 */ /* 0x001f280000300a00 */
[----:B------:R-:W4:Y:S04]  /*96880*/  LDL.LU.64 R20, [R1+0xa480] ;  /* 0x00a4800001147983 */ /* 0x000f280000300a00 */
[----:B------:R-:W4:Y:S02]  /*96890*/  LDL.LU R9, [R1+0xa478] ;  /* 0x00a4780001097983 */ /* 0x000f240000300800 */
[----:B----4-:R-:W-:-:S15]  /*968a0*/  HMMA.16816.F32 R20, R12, R8, R20 ;  /* 0x000000080c14723c */ /* 0x010fde0000001814 */
        /* <DEDUP_REMOVED lines=11> */
[----:B0-----:R-:W4:Y:S04]  /*96960*/  LDL.LU.64 R22, [R1+0xa460] ;  /* 0x00a4600001167983 */ /* 0x001f280000300a00 */
[----:B------:R-:W2:Y:S01]  /*96970*/  LDL.LU.64 R20, [R1+0xa458] ;  /* 0x00a4580001147983 */ /* 0x000ea20000300a00 */
[----:B------:R-:W-:Y:S01]  /*96980*/  IMAD R7, R7, 0x100, R0 ;  /* 0x0000010007077824 */ /* 0x000fe200078e0200 */
[----:B------:R-:W-:-:S02]  /*96990*/  F2FP.F16.E5M2.UNPACK_B R4, R4 ;  /* 0x00000004ff04723e */ /* 0x000fc400020004ff */
[----:B------:R-:W-:Y:S02]  /*969a0*/  F2FP.F16.E5M2.UNPACK_B R5, R5 ;  /* 0x00000005ff05723e */ /* 0x000fe400020004ff */
[----:B------:R-:W-:Y:S01]  /*969b0*/  F2FP.F16.E5M2.UNPACK_B R6, R6 ;  /* 0x00000006ff06723e */ /* 0x000fe200020004ff */
[----:B--2---:R-:W-:Y:S01]  /*969c0*/  HMMA.16816.F32 R12, R12, R20, R24 ;  /* 0x000000140c0c723c */ /* 0x004fe20000001818 */
[----:B------:R-:W4:Y:S04]  /*969d0*/  LDL.LU.64 R26, [R1+0xa450] ;  /* 0x00a45000011a7983 */ /* 0x000f280000300a00 */
[----:B------:R-:W4:Y:S01]  /*969e0*/  LDL.LU.64 R24, [R1+0xa448] ;  /* 0x00a4480001187983 */ /* 0x000f220000300a00 */
[----:B------:R-:W-:Y:S01]  /*969f0*/  F2FP.F16.E5M2.UNPACK_B R7, R7 ;  /* 0x00000007ff07723e */ /* 0x000fe200020004ff */
[----:B------:R-:W-:-:S15]  /*96a00*/  IMAD.MOV.U32 R8, RZ, RZ, R20 ;  /* 0x000000ffff087224 */ /* 0x000fde00078e0014 */
[----:B------:R-:W-:-:S01]  /*96a10*/  NOP ;  /* 0x0000000000007918 */ /* 0x000fc20000000000 */
[----:B------:R0:W-:Y:S04]  /*96a20*/  STL.64 [R1+0xbe0], R12 ;  /* 0x000be00c01007387 */ /* 0x0001e80000100a00 */
[----:B------:R1:W-:Y:S04]  /*96a30*/  STL.64 [R1+0xbe8], R14 ;  /* 0x000be80e01007387 */ /* 0x0003e80000100a00 */
[----:B0-----:R-:W2:Y:S04]  /*96a40*/  LDL.LU R12, [R1+0xf70] ;  /* 0x000f7000010c7983 */ /* 0x001ea80000300800 */
[----:B------:R-:W2:Y:S04]  /*96a50*/  LDL.LU R13, [R1+0xf74] ;  /* 0x000f7400010d7983 */ /* 0x000ea80000300800 */
[----:B-1----:R-:W2:Y:S04]  /*96a60*/  LDL.LU R14, [R1+0xf78] ;  /* 0x000f7800010e7983 */ /* 0x002ea80000300800 */
[----:B------:R-:W2:Y:S01]  /*96a70*/  LDL.LU R15, [R1+0xf7c] ;  /* 0x000f7c00010f7983 */ /* 0x000ea20000300800 */
        /* <DEDUP_REMOVED lines=46> */
[----:B------:R-:W2:Y:S04]  /*96d60*/  LDL.LU R0, [R1+0x148c] ;  /* 0x00148c0001007983 */ /* 0x000ea80000300800 */
[----:B------:R-:W4:Y:S01]  /*96d70*/  LDL.LU R28, [R1+0x1498] ;  /* 0x00149800011c7983 */ /* 0x000f220000300800 */
[----:B---3--:R-:W-:-:S15]  /*96d80*/  HMMA.16816.F32 R12, R4, R24, R16 ;  /* 0x00000018040c723c */ /* 0x008fde0000001810 */
        /* <DEDUP_REMOVED lines=9> */
[----:B------:R-:W-:Y:S04]  /*96e20*/  STL.64 [R1+0xa380], R10 ;  /* 0x00a3800a01007387 */ /* 0x000fe80000100a00 */
[----:B---3--:R0:W-:Y:S04]  /*96e30*/  STL.64 [R1+0xa378], R8 ;  /* 0x00a3780801007387 */ /* 0x0081e80000100a00 */
[----:B0-----:R-:W3:Y:S04]  /*96e40*/  LDL.LU R8, [R1+0xf20] ;  /* 0x000f200001087983 */ /* 0x001ee80000300800 */
        /* <DEDUP_REMOVED lines=33> */
[----:B------:R-:W2:Y:S04]  /*97060*/  LDL.LU R26, [R1+0x1008] ;  /* 0x00100800011a7983 */ /* 0x000ea80000300800 */
[----:B------:R-:W2:Y:S01]  /*97070*/  LDL.LU R27, [R1+0x100c] ;  /* 0x00100c00011b7983 */ /* 0x000ea20000300800 */
[C---:B------:R-:W-:Y:S03]  /*97080*/  HMMA.16816.F32 R16, R4.reuse, R22, R16 ;  /* 0x000000160410723c */ /* 0x040fe60000001810 */
        /* <DEDUP_REMOVED lines=16> */
[----:B----4-:R-:W-:Y:S02]  /*97190*/  HMMA.16816.F32 R20, R4, R20, R16 ;  /* 0x000000140414723c */ /* 0x010fe40000001810 */
[----:B------:R-:W4:Y:S04]  /*971a0*/  LDL.LU.64 R18, [R1+0xa3a0] ;  /* 0x00a3a00001127983 */ /* 0x000f280000300a00 */
[----:B------:R-:W3:-:S15]  /*971b0*/  LDL.LU.64 R16, [R1+0xa398] ;  /* 0x00a3980001107983 */ /* 0x000ede0000300a00 */
[----:B------:R-:W-:-:S02]  /*971c0*/  NOP ;  /* 0x0000000000007918 */ /* 0x000fc40000000000 */
        /* <DEDUP_REMOVED lines=10> */
[----:B0-----:R-:W3:Y:S04]  /*97270*/  LDL.LU.64 R10, [R1+0xa390] ;  /* 0x00a39000010a7983 */ /* 0x001ee80000300a00 */
[----:B------:R-:W3:Y:S04]  /*97280*/  LDL.LU.64 R8, [R1+0xa388] ;  /* 0x00a3880001087983 */ /* 0x000ee80000300a00 */
[----:B------:R-:W4:Y:S04]  /*97290*/  LDL.LU R18, [R1+0x147c] ;  /* 0x00147c0001127983 */ /* 0x000f280000300800 */
[----:B------:R-:W4:Y:S01]  /*972a0*/  LDL.LU R19, [R1+0x1488] ;  /* 0x0014880001137983 */ /* 0x000f220000300800 */
[----:B---3--:R-:W-:-:S15]  /*972b0*/  HMMA.16816.F32 R8, R4, R16, R8 ;  /* 0x000000100408723c */ /* 0x008fde0000001808 */
[----:B------:R-:W-:-:S08]  /*972c0*/  NOP ;  /* 0x0000000000007918 */ /* 0x000fd00000000000 */
[----:B------:R-:W-:Y:S04]  /*972d0*/  STL.64 [R1+0xb20], R8 ;  /* 0x000b200801007387 */ /* 0x000fe80000100a00 */
[----:B------:R0:W-:Y:S04]  /*972e0*/  STL.64 [R1+0xb28], R10 ;  /* 0x000b280a01007387 */ /* 0x0001e80000100a00 */
[----:B0-----:R-:W3:Y:S04]  /*972f0*/  LDL.LU.64 R10, [R1+0xa380] ;  /* 0x00a38000010a7983 */ /* 0x001ee80000300a00 */
[----:B------:R-:W2:Y:S01]  /*97300*/  LDL.LU.64 R8, [R1+0xa378] ;  /* 0x00a3780001087983 */ /* 0x000ea20000300a00 */
[----:B---3--:R-:W-:Y:S01]  /*97310*/  HMMA.16816.F32 R12, R4, R10, R12 ;  /* 0x0000000a040c723c */ /* 0x008fe2000000180c */
[----:B--2---:R-:W-:-:S02]  /*97320*/  IMAD.MOV.U32 R16, RZ, RZ, R8 ;  /* 0x000000ffff107224 */ /* 0x004fc400078e0008 */
[----:B------:R-:W2:Y:S04]  /*97330*/  LDL.LU R8, [R1+0xa370] ;  /* 0x00a3700001087983 */ /* 0x000ea80000300800 */
[----:B------:R-:W3:-:S15]  /*97340*/  LDL.LU R17, [R1+0x24] ;  /* 0x0000240001117983 */ /* 0x000ede0000300800 */
[----:B------:R-:W-:-:S01]  /*97350*/  NOP ;  /* 0x0000000000007918 */ /* 0x000fc20000000000 */
[----:B------:R-:W-:Y:S04]  /*97360*/  STL.64 [R1+0xb10], R12 ;  /* 0x000b100c01007387 */ /* 0x000fe80000100a00 */
[----:B------:R0:W-:Y:S04]  /*97370*/  STL.64 [R1+0xb18], R14 ;  /* 0x000b180e01007387 */ /* 0x0001e80000100a00 */
[----:B0-----:R-:W4:Y:S04]  /*97380*/  LDL.LU.64 R14, [R1+0xa368] ;  /* 0x00a36800010e7983 */ /* 0x001f280000300a00 */
[----:B------:R-:W2:Y:S04]  /*97390*/  LDL.LU.64 R12, [R1+0xa360] ;  /* 0x00a36000010c7983 */ /* 0x000ea80000300a00 */
[----:B------:R-:W3:Y:S04]  /*973a0*/  LDL.LU R10, [R1+0x1ee0] ;  /* 0x001ee000010a7983 */ /* 0x000ee80000300800 */
[----:B------:R-:W3:Y:S01]  /*973b0*/  LDL.LU R11, [R1+0x1478] ;  /* 0x00147800010b7983 */ /* 0x000ee20000300800 */
[----:B--2---:R-:W-:-:S03]  /*973c0*/  IMAD R12, R12, 0x100, R9 ;  /* 0x000001000c0c7824 */ /* 0x004fc600078e0209 */
[----:B------:R-:W2:Y:S02]  /*973d0*/  LDL.LU R9, [R1+0xa358] ;  /* 0x00a3580001097983 */ /* 0x000ea40000300800 */
[----:B--2---:R-:W-:-:S15]  /*973e0*/  HMMA.16816.F32 R24, R4, R8, R24 ;  /* 0x000000080418723c */ /* 0x004fde0000001818 */
[----:B------:R-:W-:-:S08]  /*973f0*/  NOP ;  /* 0x0000000000007918 */ /* 0x000fd00000000000 */
[----:B------:R-:W-:Y:S04]  /*97400*/  STL.64 [R1+0xb00], R24 ;  /* 0x000b001801007387 */ /* 0x000fe80000100a00 */
[----:B------:R0:W-:Y:S04]  /*97410*/  STL.64 [R1+0xb08], R26 ;  /* 0x000b081a01007387 */ /* 0x0001e80000100a00 */
[----:B0-----:R-:W2:Y:S04]  /*97420*/  LDL.LU.64 R26, [R1+0xa350] ;  /* 0x00a35000011a7983 */ /* 0x001ea80000300a00 */
[----:B------:R-:W2:Y:S04]  /*97430*/  LDL.LU.64 R24, [R1+0xa348] ;  /* 0x00a3480001187983 */ /* 0x000ea80000300a00 */
[----:B------:R-:W4:Y:S04]  /*97440*/  LDL.LU R8, [R1+0x1ed0] ;  /* 0x001ed00001087983 */ /* 0x000f280000300800 */
[----:B------:R-:W3:Y:S01]  /*97450*/  LDL.LU R9, [R1+0x1ed8] ;  /* 0x001ed80001097983 */ /* 0x000ee20000300800 */
[----:B--2---:R-:W-:-:S15]  /*97460*/  HMMA.16816.F32 R24, R4, R2, R24 ;  /* 0x000000020418723c */ /* 0x004fde0000001818 */
[----:B------:R-:W-:-:S08]  /*97470*/  NOP ;  /* 0x0000000000007918 */ /* 0x000fd00000000000 */
[----:B------:R-:W-:Y:S04]  /*97480*/  STL.64 [R1+0xaf0], R24 ;  /* 0x000af01801007387 */ /* 0x000fe80000100a00 */
[----:B------:R0:W-:Y:S04]  /*97490*/  STL.64 [R1+0xaf8], R26 ;  /* 0x000af81a01007387 */ /* 0x0001e80000100a00 */
[----:B0-----:R-:W2:Y:S04]  /*974a0*/  LDL.LU.64 R26, [R1+0xa340] ;  /* 0x00a34000011a7983 */ /* 0x001ea80000300a00 */
[----:B------:R-:W2:Y:S01]  /*974b0*/  LDL.LU.64 R24, [R1+0xa338] ;  /* 0x00a3380001187983 */ /* 0x000ea20000300a00 */
[----:B----4-:R-:W-:-:S02]  /*974c0*/  IMAD R13, R13, 0x100, R8 ;  /* 0x000001000d0d7824 */ /* 0x010fc400078e0208 */
[----:B---3--:R-:W-:Y:S01]  /*974d0*/  IMAD R14, R14, 0x100, R9 ;  /* 0x000001000e0e7824 */ /* 0x008fe200078e0209 */
[----:B------:R-:W-:Y:S02]  /*974e0*/  F2FP.F16.E5M2.UNPACK_B R8, R11.H1 ;  /* 0x0000000bff08723e */ /* 0x000fe400030004ff */
[----:B------:R-:W-:-:S03]  /*974f0*/  F2FP.F16.E5M2.UNPACK_B R9, R18.H1 ;  /* 0x00000012ff09723e */ /* 0x000fc600030004ff */
[----:B------:R-:W-:Y:S04]  /*97500*/  STL [R1+0x28], R8 ;  /* 0x0000280801007387 */ /* 0x000fe80000100800 */
[----:B------:R-:W-:Y:S01]  /*97510*/  STL [R1+0x2c], R9 ;  /* 0x00002c0901007387 */ /* 0x000fe20000100800 */
[----:B------:R-:W-:Y:S01]  /*97520*/  IMAD R15, R15, 0x100, R10 ;  /* 0x000001000f0f7824 */ /* 0x000fe200078e020a */
[----:B------:R-:W-:Y:S02]  /*97530*/  F2FP.F16.E5M2.UNPACK_B R12, R12 ;  /* 0x0000000cff0c723e */ /* 0x000fe400020004ff */
[----:B------:R-:W-:Y:S02]  /*97540*/  F2FP.F16.E5M2.UNPACK_B R13, R13 ;  /* 0x0000000dff0d723e */ /* 0x000fe400020004ff */
[----:B------:R-:W-:-:S02]  /*97550*/  F2FP.F16.E5M2.UNPACK_B R14, R14 ;  /* 0x0000000eff0e723e */ /* 0x000fc400020004ff */
[----:B------:R-:W-:Y:S01]  /*97560*/  F2FP.F16.E5M2.UNPACK_B R15, R15 ;  /* 0x0000000fff0f723e */ /* 0x000fe200020004ff */
[----:B--2---:R-:W-:Y:S01]  /*97570*/  HMMA.16816.F32 R4, R4, R16, R24 ;  /* 0x000000100404723c */ /* 0x004fe20000001818 */
[----:B------:R-:W2:Y:S04]  /*97580*/  LDL.LU.64 R26, [R1+0xa330] ;  /* 0x00a33000011a7983 */ /* 0x000ea80000300a00 */
[----:B------:R-:W2:Y:S01]  /*97590*/  LDL.LU.64 R24, [R1+0xa328] ;  /* 0x00a3280001187983 */ /* 0x000ea20000300a00 */
[----:B------:R-:W-:-:S15]  /*975a0*/  F2FP.F16.E5M2.UNPACK_B R2, R19.H1 ;  /* 0x00000013ff02723e */ /* 0x000fde00030004ff */
[----:B------:R-:W-:-:S02]  /*975b0*/  NOP ;  /* 0x0000000000007918 */ /* 0x000fc40000000000 */
[----:B------:R-:W-:Y:S04]  /*975c0*/  STL.64 [R1+0xc10], R4 ;  /* 0x000c100401007387 */ /* 0x000fe80000100a00 */
[----:B------:R0:W-:Y:S02]  /*975d0*/  STL.64 [R1+0xc18], R6 ;  /* 0x000c180601007387 */ /* 0x0001e40000100a00 */
[----:B0-----:R-:W-:Y:S01]  /*975e0*/  HMMA.16816.F32 R4, R12, R8, R20 ;  /* 0x000000080c04723c */ /* 0x001fe20000001814 */
[----:B------:R-:W-:Y:S01]  /*975f0*/  F2FP.F16.E5M2.UNPACK_B R3, R0.H1 ;  /* 0x00000000ff03723e */ /* 0x000fe200030004ff */
[----:B------:R-:W-:Y:S04]  /*97600*/  STL [R1+0x18], R2 ;  /* 0x0000180201007387 */ /* 0x000fe80000100800 */
[----:B------:R-:W-:-:S15]  /*97610*/  IMAD.MOV.U32 R0, RZ, RZ, R9 ;  /* 0x000000ffff007224 */ /* 0x000fde00078e0009 */
[----:B------:R-:W-:-:S02]  /*97620*/  NOP ;  /* 0x0000000000007918 */ /* 0x000fc40000000000 */
[----:B------:R-:W-:Y:S04]  /*97630*/  STL.64 [R1+0xc80], R4 ;  /* 0x000c800401007387 */ /* 0x000fe80000100a00 */
[----:B------:R-:W-:Y:S01]  /*97640*/  STL.64 [R1+0xc88], R6 ;  /* 0x000c880601007387 */ /* 0x000fe20000100a00 */
[----:B------:R-:W-:-:S03]  /*97650*/  F2FP.F16.E5M2.UNPACK_B R8, R28.H1 ;  /* 0x0000001cff08723e */ /* 0x000fc600030004ff */
[----:B------:R0:W-:Y:S04]  /*97660*/  STL [R1+0xa268], R0 ;  /* 0x00a2680001007387 */ /* 0x0001e80000100800 */
[----:B------:R-:W-:Y:S04]  /*97670*/  STL [R1+0x1c], R3 ;  /* 0x00001c0301007387 */ /* 0x000fe80000100800 */
[----:B------:R1:W-:Y:S01]  /*97680*/  STL [R1+0x10], R8 ;  /* 0x0000100801007387 */ /* 0x0003e20000100800 */
[----:B0-----:R-:W-:-:S03]  /*97690*/  F2FP.F16.E5M2.UNPACK_B R0, R29.H1 ;  /* 0x0000001dff00723e */ /* 0x001fc600030004ff */
[----:B-1----:R-:W3:Y:S04]  /*976a0*/  LDL.LU R8, [R1+0x12b0] ;  /* 0x0012b00001087983 */ /* 0x002ee80000300800 */
[----:B------:R-:W-:Y:S01]  /*976b0*/  STL [R1+0x14], R0 ;  /* 0x0000140001007387 */ /* 0x000fe20000100800 */
        /* <DEDUP_REMOVED lines=23> */
[----:B----4-:R0:W-:Y:S04]  /*97830*/  STL.64 [R1+0xa310], R28 ;  /* 0x00a3101c01007387 */ /* 0x0101e80000100a00 */
[----:B0-----:R-:W4:Y:S04]  /*97840*/  LDL.64 R28, [R1+0x10] ;  /* 0x00001000011c7983 */ /* 0x001f280000100a00 */
[----:B------:R-:W2:Y:S04]  /*97850*/  LDL.LU R26, [R1+0x14d8] ;  /* 0x0014d800011a7983 */ /* 0x000ea80000300800 */
[----:B------:R-:W2:Y:S04]  /*97860*/  LDL.LU R27, [R1+0x14dc] ;  /* 0x0014dc00011b7983 */ /* 0x000ea80000300800 */
[----:B--2---:R-:W-:Y:S04]  /*97870*/  STL.64 [R1+0xa2f8], R26 ;  /* 0x00a2f81a01007387 */ /* 0x004fe80000100a00 */
[----:B------:R0:W-:Y:S04]  /*97880*/  STL.64 [R1+0xa2f0], R24 ;  /* 0x00a2f01801007387 */ /* 0x0001e80000100a00 */
        /* <DEDUP_REMOVED lines=35> */
[----:B------:R-:W3:Y:S01]  /*97ac0*/  LDL.LU R19, [R1+0x151c] ;  /* 0x00151c0001137983 */ /* 0x000ee20000300800 */
[----:B----4-:R-:W-:-:S15]  /*97ad0*/  HMMA.16816.F32 R24, R12, R28, R24 ;  /* 0x0000001c0c18723c */ /* 0x010fde0000001818 */
[----:B------:R-:W-:-:S08]  /*97ae0*/  NOP ;  /* 0x0000000000007918 */ /* 0x000fd00000000000 */
[----:B------:R-:W-:Y:S04]  /*97af0*/  STL.64 [R1+0xd90], R24 ;  /* 0x000d901801007387 */ /* 0x000fe80000100a00 */
[----:B------:R0:W-:Y:S04]  /*97b00*/  STL.64 [R1+0xd98], R26 ;  /* 0x000d981a01007387 */ /* 0x0001e80000100a00 */
[----:B0-----:R-:W4:Y:S04]  /*97b10*/  LDL.LU.64 R26, [R1+0xa320] ;  /* 0x00a32000011a7983 */ /* 0x001f280000300a00 */
[----:B------:R-:W4:Y:S01]  /*97b20*/  LDL.LU.64 R24, [R1+0xa318] ;  /* 0x00a3180001187983 */ /* 0x000f220000300a00 */
[----:B------:R-:W-:-:S02]  /*97b30*/  F2FP.F16.E5M2.UNPACK_B R16, R16.H1 ;  /* 0x00000010ff10723e */ /* 0x000fc400030004ff */
[----:B------:R-:W-:Y:S01]  /*97b40*/  F2FP.F16.E5M2.UNPACK_B R17, R17.H1 ;  /* 0x00000011ff11723e */ /* 0x000fe200030004ff */
[----:B------:R-:W-:Y:S02]  /*97b50*/  IMAD.MOV.U32 R0, RZ, RZ, R29 ;  /* 0x000000ffff007224 */ /* 0x000fe400078e001d */
[----:B------:R-:W2:Y:S04]  /*97b60*/  LDL.LU.64 R28, [R1+0xa310] ;  /* 0x00a31000011c7983 */ /* 0x000ea80000300a00 */
[----:B------:R-:W-:Y:S04]  /*97b70*/  STL [R1+0x8], R16 ;  /* 0x0000081001007387 */ /* 0x000fe80000100800 */
[----:B------:R-:W-:Y:S04]  /*97b80*/  STL [R1+0xa26c], R0 ;  /* 0x00a26c0001007387 */ /* 0x000fe80000100800 */
[----:B------:R-:W-:Y:S01]  /*97b90*/  STL [R1+0xc], R17 ;  /* 0x00000c1101007387 */ /* 0x000fe20000100800 */
[----:B----4-:R-:W-:-:S15]  /*97ba0*/  HMMA.16816.F32 R24, R12, R16, R24 ;  /* 0x000000100c18723c */ /* 0x010fde0000001818 */
[----:B------:R-:W-:-:S08]  /*97bb0*/  NOP ;  /* 0x0000000000007918 */ /* 0x000fd00000000000 */
[----:B------:R-:W-:Y:S04]  /*97bc0*/  STL.64 [R1+0xde0], R24 ;  /* 0x000de01801007387 */ /* 0x000fe80000100a00 */
[----:B------:R0:W-:Y:S04]  /*97bd0*/  STL.64 [R1+0xde8], R26 ;  /* 0x000de81a01007387 */ /* 0x0001e80000100a00 */
[----:B0-----:R-:W4:Y:S04]  /*97be0*/  LDL.LU.64 R26, [R1+0xa308] ;  /* 0x00a30800011a7983 */ /* 0x001f280000300a00 */
[----:B------:R-:W4:Y:S01]  /*97bf0*/  LDL.LU.64 R24, [R1+0xa300] ;  /* 0x00a3000001187983 */ /* 0x000f220000300a00 */
[----:B------:R-:W-:-:S02]  /*97c00*/  F2FP.F16.E5M2.UNPACK_B R2, R2.H1 ;  /* 0x00000002ff02723e */ /* 0x000fc400030004ff */
[----:B------:R-:W-:Y:S02]  /*97c10*/  F2FP.F16.E5M2.UNPACK_B R3, R3.H1 ;  /* 0x00000003ff03723e */ /* 0x000fe400030004ff */
[----:B--2---:R-:W-:Y:S02]  /*97c20*/  F2FP.F16.E5M2.UNPACK_B R28, R28.H1 ;  /* 0x0000001cff1c723e */ /* 0x004fe400030004ff */
[----:B------:R-:W-:-:S07]  /*97c30*/  F2FP.F16.E5M2.UNPACK_B R29, R29.H1 ;  /* 0x0000001dff1d723e */ /* 0x000fce00030004ff */
[C---:B------:R-:W-:Y:S01]  /*97c40*/  HMMA.16816.F32 R8, R12.reuse, R28, R8 ;  /* 0x0000001c0c08723c */ /* 0x040fe20000001808 */
[----:B------:R-:W-:Y:S04]  /*97c50*/  STL [R1], R2 ;  /* 0x0000000201007387 */ /* 0x000fe80000100800 */
[----:B------:R-:W-:Y:S01]  /*97c60*/  STL [R1+0x4], R3 ;  /* 0x0000040301007387 */ /* 0x000fe20000100800 */
[----:B------:R-:W-:Y:S01]  /*97c70*/  IMAD.MOV.U32 R0, RZ, RZ, R3 ;  /* 0x000000ffff007224 */ /* 0x000fe200078e0003 */
[----:B----4-:R-:W-:-:S15]  /*97c80*/  HMMA.16816.F32 R24, R12, R2, R24 ;  /* 0x000000020c18723c */ /* 0x010fde0000001818 */
[----:B------:R-:W-:-:S08]  /*97c90*/  NOP ;  /* 0x0000000000007918 */ /* 0x000fd00000000000 */
[----:B------:R-:W-:Y:S04]  /*97ca0*/  STL.64 [R1+0xe50], R24 ;  /* 0x000e501801007387 */ /* 0x000fe80000100a00 */
[----:B------:R0:W-:Y:S04]  /*97cb0*/  STL.64 [R1+0xe58], R26 ;  /* 0x000e581a01007387 */ /* 0x0001e80000100a00 */
[----:B0-----:R-:W2:Y:S04]  /*97cc0*/  LDL.LU.64 R26, [R1+0xa2f8] ;  /* 0x00a2f800011a7983 */ /* 0x001ea80000300a00 */
[----:B------:R-:W4:Y:S04]  /*97cd0*/  LDL.LU.64 R24, [R1+0xa2f0] ;  /* 0x00a2f00001187983 */ /* 0x000f280000300a00 */
[----:B------:R-:W-:Y:S04]  /*97ce0*/  STL [R1+0xa2a0], R0 ;  /* 0x00a2a00001007387 */ /* 0x000fe80000100800 */
[----:B------:R-:W-:Y:S04]  /*97cf0*/  STL.64 [R1+0xe90], R8 ;  /* 0x000e900801007387 */ /* 0x000fe80000100a00 */
[----:B------:R0:W-:Y:S04]  /*97d00*/  STL.64 [R1+0xe98], R10 ;  /* 0x000e980a01007387 */ /* 0x0001e80000100a00 */
[----:B0-----:R-:W3:Y:S04]  /*97d10*/  LDL.LU.64 R10, [R1+0xa2e8] ;  /* 0x00a2e800010a7983 */ /* 0x001ee80000300a00 */
[----:B------:R-:W3:Y:S04]  /*97d20*/  LDL.LU.64 R8, [R1+0xa2e0] ;  /* 0x00a2e00001087983 */ /* 0x000ee80000300a00 */
[----:B------:R-:W-:Y:S04]  /*97d30*/  STL [R1+0xa2a8], R28 ;  /* 0x00a2a81c01007387 */ /* 0x000fe80000100800 */
[----:B------:R-:W-:Y:S01]  /*97d40*/  STL [R1+0xa2a4], R29 ;  /* 0x00a2a41d01007387 */ /* 0x000fe20000100800 */
[----:B--2---:R-:W-:-:S02]  /*97d50*/  F2FP.F16.E5M2.UNPACK_B R26, R26.H1 ;  /* 0x0000001aff1a723e */ /* 0x004fc400030004ff */
[----:B------:R-:W-:-:S07]  /*97d60*/  F2FP.F16.E5M2.UNPACK_B R27, R27.H1 ;  /* 0x0000001bff1b723e */ /* 0x000fce00030004ff */
[----:B---3--:R-:W-:-:S15]  /*97d70*/  HMMA.16816.F32 R8, R12, R26, R8 ;  /* 0x0000001a0c08723c */ /* 0x008fde0000001808 */
[----:B------:R-:W-:-:S08]  /*97d80*/  NOP ;  /* 0x0000000000007918 */ /* 0x000fd00000000000 */
[----:B------:R-:W-:Y:S04]  /*97d90*/  STL.64 [R1+0xf10], R8 ;  /* 0x000f100801007387 */ /* 0x000fe80000100a00 */
[----:B------:R0:W-:Y:S04]  /*97da0*/  STL.64 [R1+0xf18], R10 ;  /* 0x000f180a01007387 */ /* 0x0001e80000100a00 */
[----:B0-----:R-:W2:Y:S04]  /*97db0*/  LDL.LU.64 R10, [R1+0xa2d8] ;  /* 0x00a2d800010a7983 */ /* 0x001ea80000300a00 */
[----:B------:R-:W2:Y:S01]  /*97dc0*/  LDL.LU.64 R8, [R1+0xa2d0] ;  /* 0x00a2d00001087983 */ /* 0x000ea20000300a00 */
[----:B----4-:R-:W-:-:S02]  /*97dd0*/  F2FP.F16.E5M2.UNPACK_B R24, R24.H1 ;  /* 0x00000018ff18723e */ /* 0x010fc400030004ff */
[----:B------:R-:W-:Y:S02]  /*97de0*/  F2FP.F16.E5M2.UNPACK_B R25, R25.H1 ;  /* 0x00000019ff19723e */ /* 0x000fe400030004ff */
[----:B------:R-:W-:Y:S02]  /*97df0*/  F2FP.F16.E5M2.UNPACK_B R22, R22.H1 ;  /* 0x00000016ff16723e */ /* 0x000fe400030004ff */
[----:B------:R-:W-:-:S03]  /*97e00*/  F2FP.F16.E5M2.UNPACK_B R23, R23.H1 ;  /* 0x00000017ff17723e */ /* 0x000fc600030004ff */
[----:B--2---:R-:W-:-:S15]  /*97e10*/  HMMA.16816.F32 R8, R12, R24, R8 ;  /* 0x000000180c08723c */ /* 0x004fde0000001808 */
[----:B------:R-:W-:-:S08]  /*97e20*/  NOP ;  /* 0x0000000000007918 */ /* 0x000fd00000000000 */
[----:B------:R-:W-:Y:S04]  /*97e30*/  STL.64 [R1+0xf40], R8 ;  /* 0x000f400801007387 */ /* 0x000fe80000100a00 */
[----:B------:R0:W-:Y:S04]  /*97e40*/  STL.64 [R1+0xf48], R10 ;  /* 0x000f480a01007387 */ /* 0x0001e80000100a00 */
[----:B0-----:R-:W2:Y:S04]  /*97e50*/  LDL.LU.64 R10, [R1+0xa2c8] ;  /* 0x00a2c800010a7983 */ /* 0x001ea80000300a00 */
[----:B------:R-:W2:Y:S01]  /*97e60*/  LDL.LU.64 R8, [R1+0xa2c0] ;  /* 0x00a2c00001087983 */ /* 0x000ea20000300a00 */
[----:B------:R-:W-:Y:S01]  /*97e70*/  HMMA.16816.F32 R4, R12, R22, R4 ;  /* 0x000000160c04723c */ /* 0x000fe20000001804 */
[----:B------:R-:W-:-:S02]  /*97e80*/  F2FP.F16.E5M2.UNPACK_B R20, R20.H1 ;  /* 0x00000014ff14723e */ /* 0x000fc400030004ff */
[----:B------:R-:W-:Y:S01]  /*97e90*/  F2FP.F16.E5M2.UNPACK_B R21, R21.H1 ;  /* 0x00000015ff15723e */ /* 0x000fe200030004ff */
[----:B------:R-:W-:Y:S04]  /*97ea0*/  STL.64 [R1+0xa1f0], R26 ;  /* 0x00a1f01a01007387 */ /* 0x000fe80000100a00 */
[----:B------:R0:W-:-:S15]  /*97eb0*/  STL.64 [R1+0xa1e8], R24 ;  /* 0x00a1e81801007387 */ /* 0x0001de0000100a00 */
[----:B------:R-:W-:Y:S04]  /*97ec0*/  STL.64 [R1+0xf70], R4 ;  /* 0x000f700401007387 */ /* 0x000fe80000100a00 */
[----:B------:R2:W-:Y:S04]  /*97ed0*/  STL.64 [R1+0xf78], R6 ;  /* 0x000f780601007387 */ /* 0x0005e80000100a00 */
[----:B0-----:R-:W3:Y:S01]  /*97ee0*/  LDL.LU R24, [R1+0x13d0] ;  /* 0x0013d00001187983 */ /* 0x001ee20000300800 */
[----:B--2---:R-:W-:-:S15]  /*97ef0*/  HMMA.16816.F32 R4, R12, R20, R8 ;  /* 0x000000140c04723c */ /* 0x004fde0000001808 */
[----:B------:R-:W-:-:S08]  /*97f00*/  NOP ;  /* 0x0000000000007918 */ /* 0x000fd00000000000 */
[----:B------:R0:W-:Y:S04]  /*97f10*/  STL.64 [R1+0xfa0], R4 ;  /* 0x000fa00401007387 */ /* 0x0001e80000100a00 */
[----:B------:R1:W-:Y:S04]  /*97f20*/  STL.64 [R1+0xfa8], R6 ;  /* 0x000fa80601007387 */ /* 0x0003e80000100a00 */
[----:B------:R-:W3:Y:S04]  /*97f30*/  LDL.LU R25, [R1+0x13d4] ;  /* 0x0013d40001197983 */ /* 0x000ee80000300800 */
[----:B------:R-:W2:Y:S04]  /*97f40*/  LDL.LU R26, [R1+0x13d8] ;  /* 0x0013d800011a7983 */ /* 0x000ea80000300800 */
[----:B------:R-:W2:Y:S04]  /*97f50*/  LDL.LU R27, [R1+0x13dc] ;  /* 0x0013dc00011b7983 */ /* 0x000ea80000300800 */
[----:B------:R-:W4:Y:S04]  /*97f60*/  LDL.LU R16, [R1+0x1528] ;  /* 0x0015280001107983 */ /* 0x000f280000300800 */
[----:B------:R-:W4:Y:S04]  /*97f70*/  LDL.LU R17, [R1+0x152c] ;  /* 0x00152c0001117983 */ /* 0x000f280000300800 */
[----:B------:R-:W4:Y:S04]  /*97f80*/  LDL.LU R28, [R1+0x1ee8] ;  /* 0x001ee800011c7983 */ /* 0x000f280000300800 */
[----:B0-----:R-:W3:Y:S04]  /*97f90*/  LDL.LU R4, [R1+0x1ee4] ;  /* 0x001ee40001047983 */ /* 0x001ee80000300800 */
[----:B------:R-:W4:Y:S04]  /*97fa0*/  LDL.LU R29, [R1+0x1ef0] ;  /* 0x001ef000011d7983 */ /* 0x000f280000300800 */
[----:B------:R-:W3:Y:S04]  /*97fb0*/  LDL.LU R5, [R1+0x1eec] ;  /* 0x001eec0001057983 */ /* 0x000ee80000300800 */
[----:B------:R-:W4:Y:S04]  /*97fc0*/  LDL.LU R0, [R1+0x1ef8] ;  /* 0x001ef80001007983 */ /* 0x000f280000300800 */
[----:B-1----:R-:W2:Y:S04]  /*97fd0*/  LDL.LU R6, [R1+0x1ef4] ;  /* 0x001ef40001067983 */ /* 0x002ea80000300800 */
[----:B------:R-:W4:Y:S04]  /*97fe0*/  LDL.LU R10, [R1+0x1538] ;  /* 0x00153800010a7983 */ /* 0x000f280000300800 */
[----:B------:R-:W4:Y:S04]  /*97ff0*/  LDL.LU R11, [R1+0x153c] ;  /* 0x00153c00010b7983 */ /* 0x000f280000300800 */
        /* <DEDUP_REMOVED lines=17> */
[----:B------:R-:W-:-:S02]  /*98110*/  F2FP.F16.E5M2.UNPACK_B R18, R18.H1 ;  /* 0x00000012ff12723e */ /* 0x000fc400030004ff */
[----:B------:R-:W-:Y:S01]  /*98120*/  F2FP.F16.E5M2.UNPACK_B R19, R19.H1 ;  /* 0x00000013ff13723e */ /* 0x000fe200030004ff */
[----:B--2---:R-:W-:Y:S04]  /*98130*/  STL.64 [R1+0xa288], R26 ;  /* 0x00a2881a01007387 */ /* 0x004fe80000100a00 */
[----:B----4-:R0:W-:Y:S04]  /*98140*/  STL.64 [R1+0xa280], R24 ;  /* 0x00a2801801007387 */ /* 0x0101e80000100a00 */
[----:B0-----:R-:W2:Y:S04]  /*98150*/  LDL.LU R24, [R1+0x1370] ;  /* 0x0013700001187983 */ /* 0x001ea80000300800 */
[----:B------:R-:W2:Y:S04]  /*98160*/  LDL.LU R25, [R1+0x1374] ;  /* 0x0013740001197983 */ /* 0x000ea80000300800 */
[----:B------:R-:W4:Y:S04]  /*98170*/  LDL.LU R26, [R1+0x1378] ;  /* 0x00137800011a7983 */ /* 0x000f280000300800 */
[----:B------:R-:W4:Y:S01]  /*98180*/  LDL.LU R27, [R1+0x137c] ;  /* 0x00137c00011b7983 */ /* 0x000f220000300800 */
[----:B------:R-:W-:Y:S01]  /*98190*/  HMMA.16816.F32 R4, R12, R18, R4 ;  /* 0x000000120c04723c */ /* 0x000fe20000001804 */
[----:B------:R-:W-:-:S02]  /*981a0*/  F2FP.F16.E5M2.UNPACK_B R16, R16.H1 ;  /* 0x00000010ff10723e */ /* 0x000fc400030004ff */
        /* <DEDUP_REMOVED lines=12> */
[----:B------:R-:W-:Y:S04]  /*98270*/  STL.64 [R1+0xfd0], R4 ;  /* 0x000fd00401007387 */ /* 0x000fe80000100a00 */
[----:B------:R0:W-:Y:S04]  /*98280*/  STL.64 [R1+0xfd8], R6 ;  /* 0x000fd80601007387 */ /* 0x0001e80000100a00 */
[----:B0-----:R-:W3:Y:S04]  /*98290*/  LDL.LU.64 R6, [R1+0xa2b8] ;  /* 0x00a2b80001067983 */ /* 0x001ee80000300a00 */
[----:B------:R-:W4:Y:S01]  /*982a0*/  LDL.LU.64 R4, [R1+0xa2b0] ;  /* 0x00a2b00001047983 */ /* 0x000f220000300a00 */
[----:B------:R-:W-:-:S07]  /*982b0*/  F2FP.F16.E5M2.UNPACK_B R17, R17.H1 ;  /* 0x00000011ff11723e */ /* 0x000fce00030004ff */
[----:B--2---:R-:W-:Y:S01]  /*982c0*/  HMMA.16816.F32 R24, R12, R16, R24 ;  /* 0x000000100c18723c */ /* 0x004fe20000001818 */
[----:B----4-:R-:W-:Y:S02]  /*982d0*/  IMAD R4, R4, 0x100, R28 ;  /* 0x0000010004047824 */ /* 0x010fe400078e021c */
[----:B------:R-:W-:Y:S01]  /*982e0*/  IMAD R5, R5, 0x100, R29 ;  /* 0x0000010005057824 */ /* 0x000fe200078e021d */
[----:B------:R-:W2:Y:S04]  /*982f0*/  LDL.LU R28, [R1+0xa2a8] ;  /* 0x00a2a800011c7983 */ /* 0x000ea80000300800 */
[----:B------:R-:W2:Y:S01]  /*98300*/  LDL.LU R29, [R1+0xa2a4] ;  /* 0x00a2a400011d7983 */ /* 0x000ea20000300800 */
[----:B---3--:R-:W-:-:S03]  /*98310*/  IMAD R6, R6, 0x100, R0 ;  /* 0x0000010006067824 */ /* 0x008fc600078e0200 */
[----:B------:R-:W3:Y:S11]  /*98320*/  LDL.LU R0, [R1+0xa2a0] ;  /* 0x00a2a00001007983 */ /* 0x000ef60000300800 */
[----:B------:R-:W-:Y:S04]  /*98330*/  STL.64 [R1+0xff0], R24 ;  /* 0x000ff01801007387 */ /* 0x000fe80000100a00 */
[----:B------:R0:W-:Y:S04]  /*98340*/  STL.64 [R1+0xff8], R26 ;  /* 0x000ff81a01007387 */ /* 0x0001e80000100a00 */
[----:B0-----:R-:W4:Y:S04]  /*98350*/  LDL.LU.64 R26, [R1+0xa298] ;  /* 0x00a29800011a7983 */ /* 0x001f280000300a00 */
[----:B------:R-:W4:Y:S01]  /*98360*/  LDL.LU.64 R24, [R1+0xa290] ;  /* 0x00a2900001187983 */ /* 0x000f220000300a00 */
[----:B------:R-:W-:-:S02]  /*98370*/  F2FP.F16.E5M2.UNPACK_B R10, R10.H1 ;  /* 0x0000000aff0a723e */ /* 0x000fc400030004ff */
[----:B------:R-:W-:Y:S01]  /*98380*/  F2FP.F16.E5M2.UNPACK_B R11, R11.H1 ;  /* 0x0000000bff0b723e */ /* 0x000fe200030004ff */
[----:B------:R0:W-:Y:S04]  /*98390*/  STL.64 [R1+0xa1b0], R18 ;  /* 0x00a1b01201007387 */ /* 0x0001e80000100a00 */
[----:B0-----:R-:W2:Y:S04]  /*983a0*/  LDL.LU R18, [R1+0x1568] ;  /* 0x0015680001127983 */ /* 0x001ea80000300800 */
[----:B------:R-:W3:Y:S04]  /*983b0*/  LDL.LU R19, [R1+0x156c] ;  /* 0x00156c0001137983 */ /* 0x000ee80000300800 */
[----:B------:R0:W-:Y:S04]  /*983c0*/  STL.64 [R1+0xa1a8], R16 ;  /* 0x00a1a81001007387 */ /* 0x0001e80000100a00 */
[----:B0-----:R-:W2:Y:S01]  /*983d0*/  LDL.LU R17, [R1+0x1f00] ;  /* 0x001f000001117983 */ /* 0x001ea20000300800 */
        /* <DEDUP_REMOVED lines=8> */
[----:B--2---:R-:W-:Y:S01]  /*98460*/  IMAD R7, R7, 0x100, R17 ;  /* 0x0000010007077824 */ /* 0x004fe200078e0211 */
[----:B------:R-:W-:Y:S02]  /*98470*/  F2FP.F16.E5M2.UNPACK_B R16, R18.H1 ;  /* 0x00000012ff10723e */ /* 0x000fe400030004ff */
[----:B---3--:R-:W-:-:S03]  /*98480*/  F2FP.F16.E5M2.UNPACK_B R17, R19.H1 ;  /* 0x00000013ff11723e */ /* 0x008fc600030004ff */
[----:B------:R-:W-:Y:S04]  /*98490*/  STL [R1+0x20], R16 ;  /* 0x0000201001007387 */ /* 0x000fe80000100800 */
[----:B------:R-:W-:Y:S01]  /*984a0*/  STL [R1+0x24], R17 ;  /* 0x0000241101007387 */ /* 0x000fe20000100800 */
[----:B----4-:R-:W-:-:S15]  /*984b0*/  HMMA.16816.F32 R24, R12, R8, R24 ;  /* 0x000000080c18723c */ /* 0x010fde0000001818 */
[----:B------:R-:W-:-:S08]  /*984c0*/  NOP ;  /* 0x0000000000007918 */ /* 0x000fd00000000000 */
[----:B------:R-:W-:Y:S04]  /*984d0*/  STL.64 [R1+0x1460], R24 ;  /* 0x0014601801007387 */ /* 0x000fe80000100a00 */
[----:B------:R0:W-:Y:S04]  /*984e0*/  STL.64 [R1+0x1468], R26 ;  /* 0x0014681a01007387 */ /* 0x0001e80000100a00 */
[----:B0-----:R-:W2:Y:S04]  /*984f0*/  LDL.LU.64 R26, [R1+0xa278] ;  /* 0x00a27800011a7983 */ /* 0x001ea80000300a00 */
[----:B------:R-:W2:Y:S01]  /*98500*/  LDL.LU.64 R24, [R1+0xa270] ;  /* 0x00a2700001187983 */ /* 0x000ea20000300a00 */
[----:B------:R-:W-:-:S02]  /*98510*/  F2FP.F16.E5M2.UNPACK_B R2, R2.H1 ;  /* 0x00000002ff02723e */ /* 0x000fc400030004ff */
[----:B------:R-:W-:Y:S01]  /*98520*/  F2FP.F16.E5M2.UNPACK_B R3, R3.H1 ;  /* 0x00000003ff03723e */ /* 0x000fe200030004ff */
[----:B------:R-:W-:Y:S04]  /*98530*/  STL [R1+0xa190], R9 ;  /* 0x00a1900901007387 */ /* 0x000fe80000100800 */
[----:B------:R-:W-:Y:S04]  /*98540*/  STL.64 [R1+0xa220], R10 ;  /* 0x00a2200a01007387 */ /* 0x000fe80000100a00 */
[----:B------:R-:W-:Y:S01]  /*98550*/  STL [R1+0xa218], R8 ;  /* 0x00a2180801007387 */ /* 0x000fe20000100800 */
[----:B------:R-:W-:-:S15]  /*98560*/  HMMA.16816.F32 R20, R12, R2, R20 ;  /* 0x000000020c14723c */ /* 0x000fde0000001814 */
[----:B------:R-:W-:-:S08]  /*98570*/  NOP ;  /* 0x0000000000007918 */ /* 0x000fd00000000000 */
        /* <DEDUP_REMOVED lines=14> */
[----:B---3--:R0:W-:Y:S04]  /*98660*/  STL.64 [R1+0xa200], R26 ;  /* 0x00a2001a01007387 */ /* 0x0081e80000100a00 */
[----:B0-----:R-:W3:Y:S01]  /*98670*/  LDL R26, [R1] ;  /* 0x00000000011a7983 */ /* 0x001ee20000100800 */
[----:B------:R-:W-:-:S03]  /*98680*/  IMAD.MOV.U32 R27, RZ, RZ, R0 ;  /* 0x000000ffff1b7224 */ /* 0x000fc600078e0000 */
[----:B------:R-:W2:Y:S04]  /*98690*/  LDL.LU R0, [R1+0xa26c] ;  /* 0x00a26c0001007983 */ /* 0x000ea80000300800 */
[----:B------:R-:W4:Y:S04]  /*986a0*/  LDL.LU R8, [R1+0x13f0] ;  /* 0x0013f00001087983 */ /* 0x000f280000300800 */
[----:B------:R-:W4:Y:S04]  /*986b0*/  LDL.LU R9, [R1+0x13f4] ;  /* 0x0013f40001097983 */ /* 0x000f280000300800 */
[----:B------:R-:W3:Y:S04]  /*986c0*/  LDL.LU R10, [R1+0x13f8] ;  /* 0x0013f800010a7983 */ /* 0x000ee80000300800 */
[----:B------:R-:W3:Y:S04]  /*986d0*/  LDL.LU R11, [R1+0x13fc] ;  /* 0x0013fc00010b7983 */ /* 0x000ee80000300800 */
[----:B---3--:R0:W-:Y:S04]  /*986e0*/  STL.64 [R1+0xa230], R10 ;  /* 0x00a2300a01007387 */ /* 0x0081e80000100a00 */
[----:B0-----:R-:W3:Y:S01]  /*986f0*/  LDL R10, [R1+0x10] ;  /* 0x00001000010a7983 */ /* 0x001ee20000100800 */
[----:B--2---:R-:W-:-:S03]  /*98700*/  IMAD.MOV.U32 R11, RZ, RZ, R0 ;  /* 0x000000ffff0b7224 */ /* 0x004fc600078e0000 */
[----:B------:R-:W2:Y:S04]  /*98710*/  LDL.LU R0, [R1+0xa268] ;  /* 0x00a2680001007983 */ /* 0x000ea80000300800 */
[----:B----4-:R0:W-:Y:S04]  /*98720*/  STL.64 [R1+0xa228], R8 ;  /* 0x00a2280801007387 */ /* 0x0101e80000100a00 */
[----:B0-----:R-:W4:Y:S04]  /*98730*/  LDL.64 R8, [R1+0x18] ;  /* 0x0000180001087983 */ /* 0x001f280000100a00 */
[----:B---3--:R-:W-:Y:S04]  /*98740*/  STL.64 [R1+0xa260], R10 ;  /* 0x00a2600a01007387 */ /* 0x008fe80000100a00 */
[----:B----4-:R-:W-:Y:S04]  /*98750*/  STL.64 [R1+0xa258], R8 ;  /* 0x00a2580801007387 */ /* 0x010fe80000100a00 */
[----:B------:R0:W-:Y:S04]  /*98760*/  STL.64 [R1+0xa1f8], R24 ;  /* 0x00a1f81801007387 */ /* 0x0001e80000100a00 */
[----:B0-----:R-:W3:Y:S04]  /*98770*/  LDL.64 R24, [R1+0x8] ;  /* 0x0000080001187983 */ /* 0x001ee80000100a00 */
[----:B------:R-:W-:Y:S04]  /*98780*/  STL.64 [R1+0xa240], R26 ;  /* 0x00a2401a01007387 */ /* 0x000fe80000100a00 */
[----:B---3--:R0:W-:Y:S04]  /*98790*/  STL.64 [R1+0xa238], R24 ;  /* 0x00a2381801007387 */ /* 0x0081e80000100a00 */
[----:B0-----:R-:W3:Y:S04]  /*987a0*/  LDL.LU R24, [R1+0x1400] ;  /* 0x0014000001187983 */ /* 0x001ee80000300800 */
[----:B------:R-:W3:Y:S04]  /*987b0*/  LDL.LU R25, [R1+0x1404] ;  /* 0x0014040001197983 */ /* 0x000ee80000300800 */
[----:B------:R-:W4:Y:S04]  /*987c0*/  LDL.LU R26, [R1+0x1408] ;  /* 0x00140800011a7983 */ /* 0x000f280000300800 */
[----:B------:R-:W4:Y:S04]  /*987d0*/  LDL.LU R27, [R1+0x140c] ;  /* 0x00140c00011b7983 */ /* 0x000f280000300800 */
[----:B------:R-:W2:Y:S04]  /*987e0*/  LDL R14, [R1+0x28] ;  /* 0x00002800010e7983 */ /* 0x000ea80000100800 */
[----:B------:R-:W2:Y:S04]  /*987f0*/  LDL.LU R8, [R1+0x1420] ;  /* 0x0014200001087983 */ /* 0x000ea80000300800 */
[----:B------:R-:W2:Y:S04]  /*98800*/  LDL.LU R9, [R1+0x1424] ;  /* 0x0014240001097983 */ /* 0x000ea80000300800 */
[----:B------:R-:W2:Y:S04]  /*98810*/  LDL.LU R10, [R1+0x1428] ;  /* 0x00142800010a7983 */ /* 0x000ea80000300800 */
        /* <DEDUP_REMOVED lines=13> */
[----:B------:R-:W-:-:S02]  /*988f0*/  F2FP.F16.E5M2.UNPACK_B R4, R4 ;  /* 0x00000004ff04723e */ /* 0x000fc400020004ff */
[----:B------:R-:W-:Y:S02]  /*98900*/  F2FP.F16.E5M2.UNPACK_B R5, R5 ;  /* 0x00000005ff05723e */ /* 0x000fe400020004ff */
[----:B------:R-:W-:Y:S02]  /*98910*/  F2FP.F16.E5M2.UNPACK_B R6, R6 ;  /* 0x00000006ff06723e */ /* 0x000fe400020004ff */
[----:B------:R-:W-:Y:S01]  /*98920*/  F2FP.F16.E5M2.UNPACK_B R7, R7 ;  /* 0x00000007ff07723e */ /* 0x000fe200020004ff */
[----:B--2---:R-:W-:Y:S01]  /*98930*/  IMAD.MOV.U32 R15, RZ, RZ, R0 ;  /* 0x000000ffff0f7224 */ /* 0x004fe200078e0000 */
        /* <DEDUP_REMOVED lines=19> */
[----:B------:R-:W-:Y:S04]  /*98a70*/  STL.64 [R1+0x12b0], R8 ;  /* 0x0012b00801007387 */ /* 0x000fe80000100a00 */
[----:B------:R0:W-:Y:S04]  /*98a80*/  STL.64 [R1+0x12b8], R10 ;  /* 0x0012b80a01007387 */ /* 0x0001e80000100a00 */
[----:B0-----:R-:W2:Y:S04]  /*98a90*/  LDL.LU.64 R10, [R1+0xa260] ;  /* 0x00a26000010a7983 */ /* 0x001ea80000300a00 */
        /* <DEDUP_REMOVED lines=11> */
[----:B------:R-:W3:-:S15]  /*98b50*/  LDL.LU.64 R24, [R1+0xa238] ;  /* 0x00a2380001187983 */ /* 0x000ede0000300a00 */
[----:B------:R-:W-:-:S03]  /*98b60*/  NOP ;  /* 0x0000000000007918 */ /* 0x000fc60000000000 */
        /* <DEDUP_REMOVED lines=9> */
[----:B------:R-:W4:Y:S01]  /*98c00*/  LDL.LU R8, [R1+0xa218] ;  /* 0x00a2180001087983 */ /* 0x000f220000300800 */
[----:B------:R-:W-:-:S02]  /*98c10*/  IMAD.MOV.U32 R9, RZ, RZ, R24 ;  /* 0x000000ffff097224 */ /* 0x000fc400078e0018 */
[----:B------:R-:W-:Y:S02]  /*98c20*/  IMAD.MOV.U32 R15, RZ, RZ, R25 ;  /* 0x000000ffff0f7224 */ /* 0x000fe400078e0019 */
[C---:B--2---:R-:W-:Y:S01]  /*98c30*/  HMMA.16816.F32 R24, R4.reuse, R26, R20 ;  /* 0x0000001a0418723c */ /* 0x044fe20000001814 */
[----:B---3--:R-:W-:Y:S04]  /*98c40*/  STL.64 [R1+0xa1a0], R10 ;  /* 0x00a1a00a01007387 */ /* 0x008fe80000100a00 */
[----:B----4-:R0:W-:Y:S04]  /*98c50*/  STL.64 [R1+0xa198], R8 ;  /* 0x00a1980801007387 */ /* 0x0101e80000100a00 */
[----:B0-----:R-:W2:Y:S04]  /*98c60*/  LDL.LU R8, [R1+0x1360] ;  /* 0x0013600001087983 */ /* 0x001ea80000300800 */
[----:B------:R-:W2:Y:S04]  /*98c70*/  LDL.LU R9, [R1+0x1364] ;  /* 0x0013640001097983 */ /* 0x000ea80000300800 */
[----:B------:R-:W2:Y:S04]  /*98c80*/  LDL.LU R10, [R1+0x1368] ;  /* 0x00136800010a7983 */ /* 0x000ea80000300800 */
[----:B------:R-:W2:Y:S04]  /*98c90*/  LDL.LU R11, [R1+0x136c] ;  /* 0x00136c00010b7983 */ /* 0x000ea80000300800 */
[----:B------:R-:W3:Y:S04]  /*98ca0*/  LDL.LU.64 R22, [R1+0xa210] ;  /* 0x00a2100001167983 */ /* 0x000ee80000300a00 */
        /* <DEDUP_REMOVED lines=45> */
[----:B------:R-:W3:Y:S04]  /*98f80*/  LDL.LU.64 R16, [R1+0xa1a8] ;  /* 0x00a1a80001107983 */ /* 0x000ee80000300a00 */
        /* <DEDUP_REMOVED lines=13> */
[----:B------:R0:W-:-:S12]  /*99060*/  STL.64 [R1+0xa0c0], R16 ;  /* 0x00a0c01001007387 */ /* 0x0001d80000100a00 */
[----:B------:R-:W-:Y:S04]  /*99070*/  STL.64 [R1+0x1350], R20 ;  /* 0x0013501401007387 */ /* 0x000fe80000100a00 */
[----:B------:R2:W-:Y:S04]  /*99080*/  STL.64 [R1+0x1358], R22 ;  /* 0x0013581601007387 */ /* 0x0005e80000100a00 */
[----:B0-----:R-:W4:Y:S01]  /*99090*/  LDL.LU R16, [R1+0x1270] ;  /* 0x0012700001107983 */ /* 0x001f220000300800 */
[----:B--2---:R-:W-:-:S15]  /*990a0*/  HMMA.16816.F32 R20, R4, R10, R24 ;  /* 0x0000000a0414723c */ /* 0x004fde0000001818 */
[----:B------:R-:W-:-:S08]  /*990b0*/  NOP ;  /* 0x0000000000007918 */ /* 0x000fd00000000000 */
[----:B------:R-:W-:Y:S04]  /*990c0*/  STL.64 [R1+0x1340], R20 ;  /* 0x0013401401007387 */ /* 0x000fe80000100a00 */
[----:B------:R-:W-:Y:S04]  /*990d0*/  STL.64 [R1+0x1348], R22 ;  /* 0x0013481601007387 */ /* 0x000fe80000100a00 */
[----:B------:R-:W4:Y:S04]  /*990e0*/  LDL.LU R17, [R1+0x1274] ;  /* 0x0012740001117983 */ /* 0x000f280000300800 */
[----:B------:R-:W2:Y:S04]  /*990f0*/  LDL.LU R18, [R1+0x1278] ;  /* 0x0012780001127983 */ /* 0x000ea80000300800 */
[----:B------:R-:W2:Y:S04]  /*99100*/  LDL.LU R19, [R1+0x127c] ;  /* 0x00127c0001137983 */ /* 0x000ea80000300800 */
[----:B--2---:R3:W-:Y:S04]  /*99110*/  STL.64 [R1+0xa108], R18 ;  /* 0x00a1081201007387 */ /* 0x0047e80000100a00 */
[----:B----4-:R0:W-:Y:S04]  /*99120*/  STL.64 [R1+0xa100], R16 ;  /* 0x00a1001001007387 */ /* 0x0101e80000100a00 */
[----:B------:R-:W2:Y:S04]  /*99130*/  LDL.LU R24, [R1+0x12c0] ;  /* 0x0012c00001187983 */ /* 0x000ea80000300800 */
[----:B------:R-:W2:Y:S04]  /*99140*/  LDL.LU R25, [R1+0x12c4] ;  /* 0x0012c40001197983 */ /* 0x000ea80000300800 */
[----:B------:R-:W4:Y:S04]  /*99150*/  LDL.LU R26, [R1+0x12c8] ;  /* 0x0012c800011a7983 */ /* 0x000f280000300800 */
[----:B------:R-:W4:Y:S01]  /*99160*/  LDL.LU R27, [R1+0x12cc] ;  /* 0x0012cc00011b7983 */ /* 0x000f220000300800 */
[----:B---3--:R-:W-:-:S03]  /*99170*/  IMAD.MOV.U32 R18, RZ, RZ, R9 ;  /* 0x000000ffff127224 */ /* 0x008fc600078e0009 */
[----:B----4-:R-:W-:Y:S04]  /*99180*/  STL.64 [R1+0xa118], R26 ;  /* 0x00a1181a01007387 */ /* 0x010fe80000100a00 */
[----:B--2---:R1:W-:Y:S04]  /*99190*/  STL.64 [R1+0xa110], R24 ;  /* 0x00a1101801007387 */ /* 0x0043e80000100a00 */
[----:B------:R-:W2:Y:S04]  /*991a0*/  LDL.LU R9, [R1+0xa190] ;  /* 0x00a1900001097983 */ /* 0x000ea80000300800 */
[----:B0-----:R-:W3:Y:S01]  /*991b0*/  LDL.64 R16, [R1+0x10] ;  /* 0x0000100001107983 */ /* 0x001ee20000100a00 */
[----:B------:R-:W-:-:S05]  /*991c0*/  IMAD.MOV.U32 R19, RZ, RZ, R15 ;  /* 0x000000ffff137224 */ /* 0x000fca00078e000f */
[----:B------:R0:W-:Y:S04]  /*991d0*/  STL.64 [R1+0xa138], R18 ;  /* 0x00a1381201007387 */ /* 0x0001e80000100a00 */
[----:B---3--:R-:W-:Y:S04]  /*991e0*/  STL.64 [R1+0xa130], R16 ;  /* 0x00a1301001007387 */ /* 0x008fe80000100a00 */
[----:B-1----:R-:W3:Y:S04]  /*991f0*/  LDL.LU R24, [R1+0x12e0] ;  /* 0x0012e00001187983 */ /* 0x002ee80000300800 */
[----:B------:R-:W3:Y:S04]  /*99200*/  LDL.LU R25, [R1+0x12e4] ;  /* 0x0012e40001197983 */ /* 0x000ee80000300800 */
[----:B------:R-:W4:Y:S04]  /*99210*/  LDL.LU R26, [R1+0x12e8] ;  /* 0x0012e800011a7983 */ /* 0x000f280000300800 */
[----:B------:R-:W4:Y:S01]  /*99220*/  LDL.LU R27, [R1+0x12ec] ;  /* 0x0012ec00011b7983 */ /* 0x000f220000300800 */
[----:B0-----:R-:W-:-:S02]  /*99230*/  IMAD.MOV.U32 R18, RZ, RZ, R14 ;  /* 0x000000ffff127224 */ /* 0x001fc400078e000e */
[----:B------:R-:W-:Y:S01]  /*99240*/  IMAD.MOV.U32 R19, RZ, RZ, R0 ;  /* 0x000000ffff137224 */ /* 0x000fe200078e0000 */
[----:B----4-:R-:W-:Y:S04]  /*99250*/  STL.64 [R1+0xa128], R26 ;  /* 0x00a1281a01007387 */ /* 0x010fe80000100a00 */
[----:B---3--:R0:W-:Y:S04]  /*99260*/  STL.64 [R1+0xa120], R24 ;  /* 0x00a1201801007387 */ /* 0x0081e80000100a00 */
[----:B0-----:R-:W3:Y:S04]  /*99270*/  LDL.LU R24, [R1+0x12f0] ;  /* 0x0012f00001187983 */ /* 0x001ee80000300800 */
[----:B------:R-:W3:Y:S04]  /*99280*/  LDL.LU R25, [R1+0x12f4] ;  /* 0x0012f40001197983 */ /* 0x000ee80000300800 */
[----:B------:R-:W4:Y:S04]  /*99290*/  LDL.LU R26, [R1+0x12f8] ;  /* 0x0012f800011a7983 */ /* 0x000f280000300800 */
[----:B------:R-:W4:Y:S04]  /*992a0*/  LDL.LU R27, [R1+0x12fc] ;  /* 0x0012fc00011b7983 */ /* 0x000f280000300800 */
[----:B------:R-:W2:Y:S04]  /*992b0*/  LDL.LU R14, [R1+0x1f14] ;  /* 0x001f1400010e7983 */ /* 0x000ea80000300800 */
[----:B------:R-:W2:Y:S04]  /*992c0*/  LDL.LU R15, [R1+0x1f20] ;  /* 0x001f2000010f7983 */ /* 0x000ea80000300800 */
[----:B------:R-:W2:Y:S04]  /*992d0*/  LDL.LU R0, [R1+0x1f1c] ;  /* 0x001f1c0001007983 */ /* 0x000ea80000300800 */
[----:B------:R-:W3:Y:S04]  /*992e0*/  LDL.64 R20, [R1+0x20] ;  /* 0x0000200001147983 */ /* 0x000ee80000100a00 */
[----:B---3--:R0:W-:Y:S04]  /*992f0*/  STL.64 [R1+0xa178], R20 ;  /* 0x00a1781401007387 */ /* 0x0081e80000100a00 */
[----:B0-----:R-:W3:Y:S04]  /*99300*/  LDL.LU R20, [R1+0x1430] ;  /* 0x0014300001147983 */ /* 0x001ee80000300800 */
[----:B------:R-:W3:Y:S04]  /*99310*/  LDL.LU R21, [R1+0x1434] ;  /* 0x0014340001157983 */ /* 0x000ee80000300800 */
[----:B------:R-:W4:Y:S04]  /*99320*/  LDL.LU R22, [R1+0x1438] ;  /* 0x0014380001167983 */ /* 0x000f280000300800 */
[----:B------:R-:W4:Y:S04]  /*99330*/  LDL.LU R23, [R1+0x143c] ;  /* 0x00143c0001177983 */ /* 0x000f280000300800 */
        /* <DEDUP_REMOVED lines=20> */
[----:B------:R-:W-:-:S02]  /*99480*/  IMAD R12, R12, 0x100, R28 ;  /* 0x000001000c0c7824 */ /* 0x000fc400078e021c */
[----:B------:R-:W-:Y:S01]  /*99490*/  IMAD R13, R13, 0x100, R29 ;  /* 0x000001000d0d7824 */ /* 0x000fe200078e021d */
[----:B---3--:R-:W-:Y:S04]  /*994a0*/  STL.64 [R1+0xa158], R26 ;  /* 0x00a1581a01007387 */ /* 0x008fe80000100a00 */
[----:B----4-:R0:W-:Y:S04]  /*994b0*/  STL.64 [R1+0xa150], R24 ;  /* 0x00a1501801007387 */ /* 0x0101e80000100a00 */
[----:B0-----:R-:W2:Y:S04]  /*994c0*/  LDL.LU R24, [R1+0x1310] ;  /* 0x0013100001187983 */ /* 0x001ea80000300800 */
[----:B------:R-:W2:Y:S04]  /*994d0*/  LDL.LU R25, [R1+0x1314] ;  /* 0x0013140001197983 */ /* 0x000ea80000300800 */
[----:B------:R-:W2:Y:S04]  /*994e0*/  LDL.LU R26, [R1+0x1318] ;  /* 0x00131800011a7983 */ /* 0x000ea80000300800 */
[----:B------:R-:W2:Y:S04]  /*994f0*/  LDL.LU R27, [R1+0x131c] ;  /* 0x00131c00011b7983 */ /* 0x000ea80000300800 */
[----:B------:R-:W3:Y:S04]  /*99500*/  LDL.64 R28, [R1] ;  /* 0x00000000011c7983 */ /* 0x000ee80000100a00 */
[----:B------:R0:W-:Y:S04]  /*99510*/  STL [R1+0xa09c], R10 ;  /* 0x00a09c0a01007387 */ /* 0x0001e80000100800 */
[----:B0-----:R-:W4:Y:S04]  /*99520*/  LDL.LU R10, [R1+0x1f18] ;  /* 0x001f1800010a7983 */ /* 0x001f280000300800 */
[----:B------:R-:W-:Y:S04]  /*99530*/  STL [R1+0xa098], R11 ;  /* 0x00a0980b01007387 */ /* 0x000fe80000100800 */
[----:B------:R-:W-:Y:S04]  /*99540*/  STL.64 [R1+0x1420], R20 ;  /* 0x0014201401007387 */ /* 0x000fe80000100a00 */
[----:B------:R0:W-:Y:S04]  /*99550*/  STL.64 [R1+0x1428], R22 ;  /* 0x0014281601007387 */ /* 0x0001e80000100a00 */
[----:B0-----:R-:W2:Y:S04]  /*99560*/  LDL.LU.64 R22, [R1+0xa188] ;  /* 0x00a1880001167983 */ /* 0x001ea80000300a00 */
[----:B------:R-:W2:Y:S04]  /*99570*/  LDL.LU.64 R20, [R1+0xa180] ;  /* 0x00a1800001147983 */ /* 0x000ea80000300a00 */
[----:B------:R0:W-:Y:S04]  /*99580*/  STL [R1+0xa084], R8 ;  /* 0x00a0840801007387 */ /* 0x0001e80000100800 */
[----:B------:R1:W-:Y:S04]  /*99590*/  STL [R1+0xa080], R9 ;  /* 0x00a0800901007387 */ /* 0x0003e80000100800 */
[----:B0-----:R-:W3:Y:S04]  /*995a0*/  LDL.LU R8, [R1+0x1290] ;  /* 0x0012900001087983 */ /* 0x001ee80000300800 */
[----:B-1----:R-:W3:Y:S01]  /*995b0*/  LDL.LU R9, [R1+0x1294] ;  /* 0x0012940001097983 */ /* 0x002ee20000300800 */
[----:B--2---:R-:W-:Y:S01]  /*995c0*/  HMMA.16816.F32 R20, R4, R2, R20 ;  /* 0x000000020414723c */ /* 0x004fe20000001814 */
[----:B----4-:R-:W-:-:S02]  /*995d0*/  IMAD R14, R14, 0x100, R10 ;  /* 0x000001000e0e7824 */ /* 0x010fc400078e020a */
[----:B------:R-:W2:Y:S04]  /*995e0*/  LDL.LU R10, [R1+0x1298] ;  /* 0x00129800010a7983 */ /* 0x000ea80000300800 */
[----:B------:R-:W2:-:S15]  /*995f0*/  LDL.LU R11, [R1+0x129c] ;  /* 0x00129c00010b7983 */ /* 0x000e9e0000300800 */
[----:B------:R-:W-:-:S01]  /*99600*/  NOP ;  /* 0x0000000000007918 */ /* 0x000fc20000000000 */
[----:B------:R0:W-:Y:S04]  /*99610*/  STL.64 [R1+0x1410], R20 ;  /* 0x0014101401007387 */ /* 0x0001e80000100a00 */
[----:B------:R1:W-:Y:S04]  /*99620*/  STL.64 [R1+0x1418], R22 ;  /* 0x0014181601007387 */ /* 0x0003e80000100a00 */
[----:B0-----:R-:W4:Y:S01]  /*99630*/  LDL.LU.64 R20, [R1+0xa178] ;  /* 0x00a1780001147983 */ /* 0x001f220000300a00 */
[----:B------:R-:W-:Y:S01]  /*99640*/  IMAD R15, R0, 0x100, R15 ;  /* 0x00000100000f7824 */ /* 0x000fe200078e020f */
[----:B------:R-:W-:-:S02]  /*99650*/  F2FP.F16.E5M2.UNPACK_B R12, R12 ;  /* 0x0000000cff0c723e */ /* 0x000fc400020004ff */
[----:B------:R-:W-:Y:S02]  /*99660*/  F2FP.F16.E5M2.UNPACK_B R13, R13 ;  /* 0x0000000dff0d723e */ /* 0x000fe400020004ff */
[----:B------:R-:W-:Y:S01]  /*99670*/  F2FP.F16.E5M2.UNPACK_B R14, R14 ;  /* 0x0000000eff0e723e */ /* 0x000fe200020004ff */
[----:B----4-:R-:W-:Y:S01]  /*99680*/  HMMA.16816.F32 R4, R4, R20, R16 ;  /* 0x000000140404723c */ /* 0x010fe20000001810 */
[----:B------:R-:W4:Y:S04]  /*99690*/  LDL.LU.64 R18, [R1+0xa170] ;  /* 0x00a1700001127983 */ /* 0x000f280000300a00 */
[----:B------:R-:W3:Y:S01]  /*996a0*/  LDL.LU.64 R16, [R1+0xa168] ;  /* 0x00a1680001107983 */ /* 0x000ee20000300a00 */
[----:B------:R-:W-:Y:S01]  /*996b0*/  F2FP.F16.E5M2.UNPACK_B R15, R15 ;  /* 0x0000000fff0f723e */ /* 0x000fe200020004ff */
[----:B-1----:R-:W-:-:S02]  /*996c0*/  IMAD.MOV.U32 R22, RZ, RZ, R20 ;  /* 0x000000ffff167224 */ /* 0x002fc400078e0014 */
[----:B------:R-:W-:-:S14]  /*996d0*/  IMAD.MOV.U32 R23, RZ, RZ, R21 ;  /* 0x000000ffff177224 */ /* 0x000fdc00078e0015 */
[----:B------:R0:W-:Y:S04]  /*996e0*/  STL.64 [R1+0x1330], R4 ;  /* 0x0013300401007387 */ /* 0x0001e80000100a00 */
[----:B------:R1:W-:Y:S04]  /*996f0*/  STL.64 [R1+0x1338], R6 ;  /* 0x0013380601007387 */ /* 0x0003e80000100a00 */
[----:B------:R-:W2:Y:S04]  /*99700*/  LDL.LU.64 R20, [R1+0xa160] ;  /* 0x00a1600001147983 */ /* 0x000ea80000300a00 */
[----:B0-----:R-:W2:Y:S04]  /*99710*/  LDL.LU R4, [R1+0x12a0] ;  /* 0x0012a00001047983 */ /* 0x001ea80000300800 */
[----:B------:R-:W2:Y:S04]  /*99720*/  LDL.LU R5, [R1+0x12a4] ;  /* 0x0012a40001057983 */ /* 0x000ea80000300800 */
[----:B-1----:R-:W2:Y:S04]  /*99730*/  LDL.LU R6, [R1+0x12a8] ;  /* 0x0012a80001067983 */ /* 0x002ea80000300800 */
[----:B------:R-:W2:Y:S01]  /*99740*/  LDL.LU R7, [R1+0x12ac] ;  /* 0x0012ac0001077983 */ /* 0x000ea20000300800 */
[----:B---3--:R-:W-:-:S15]  /*99750*/  HMMA.16816.F32 R24, R12, R16, R24 ;  /* 0x000000100c18723c */ /* 0x008fde0000001818 */
        /* <DEDUP_REMOVED lines=8> */
[----:B------:R-:W3:Y:S04]  /*997e0*/  LDL.LU.64 R26, [R1+0xa148] ;  /* 0x00a14800011a7983 */ /* 0x000ee80000300a00 */
[----:B------:R-:W3:-:S15]  /*997f0*/  LDL.LU.64 R24, [R1+0xa140] ;  /* 0x00a1400001187983 */ /* 0x000ede0000300a00 */
[----:B------:R-:W-:-:S01]  /*99800*/  NOP ;  /* 0x0000000000007918 */ /* 0x000fc20000000000 */
[----:B------:R-:W-:Y:S04]  /*99810*/  STL.64 [R1+0x1300], R16 ;  /* 0x0013001001007387 */ /* 0x000fe80000100a00 */
[----:B------:R0:W-:Y:S04]  /*99820*/  STL.64 [R1+0x1308], R18 ;  /* 0x0013081201007387 */ /* 0x0001e80000100a00 */
[----:B0-----:R-:W4:Y:S04]  /*99830*/  LDL.LU.64 R18, [R1+0xa138] ;  /* 0x00a1380001127983 */ /* 0x001f280000300a00 */
[----:B------:R-:W3:Y:S02]  /*99840*/  LDL.LU.64 R16, [R1+0xa130] ;  /* 0x00a1300001107983 */ /* 0x000ee40000300a00 */
[----:B---3--:R-:W-:-:S15]  /*99850*/  HMMA.16816.F32 R24, R12, R16, R24 ;  /* 0x000000100c18723c */ /* 0x008fde0000001818 */
[----:B------:R-:W-:-:S08]  /*99860*/  NOP ;  /* 0x0000000000007918 */ /* 0x000fd00000000000 */
[----:B------:R-:W-:Y:S04]  /*99870*/  STL.64 [R1+0x12f0], R24 ;  /* 0x0012f01801007387 */ /* 0x000fe80000100a00 */
[----:B------:R0:W-:Y:S04]  /*99880*/  STL.64 [R1+0x12f8], R26 ;  /* 0x0012f81a01007387 */ /* 0x0001e80000100a00 */
[----:B0-----:R-:W4:Y:S04]  /*99890*/  LDL.LU.64 R26, [R1+0xa128] ;  /* 0x00a12800011a7983 */ /* 0x001f280000300a00 */
[----:B------:R-:W4:Y:S01]  /*998a0*/  LDL.LU.64 R24, [R1+0xa120] ;  /* 0x00a1200001187983 */ /* 0x000f220000300a00 */
[----:B------:R-:W-:-:S05]  /*998b0*/  IMAD.MOV.U32 R0, RZ, RZ, R17 ;  /* 0x000000ffff007224 */ /* 0x000fca00078e0011 */
[----:B------:R0:W-:Y:S01]  /*998c0*/  STL [R1+0xa074], R0 ;  /* 0x00a0740001007387 */ /* 0x0001e20000100800 */
[----:B----4-:R-:W-:Y:S03]  /*998d0*/  HMMA.16816.F32 R16, R12, R18, R24 ;  /* 0x000000120c10723c */ /* 0x010fe60000001818 */
[----:B------:R-:W3:Y:S04]  /*998e0*/  LDL.LU.64 R26, [R1+0xa118] ;  /* 0x00a11800011a7983 */ /* 0x000ee80000300a00 */
[----:B------:R-:W3:Y:S01]  /*998f0*/  LDL.LU.64 R24, [R1+0xa110] ;  /* 0x00a1100001187983 */ /* 0x000ee20000300a00 */
[----:B0-----:R-:W-:-:S15]  /*99900*/  IMAD.MOV.U32 R0, RZ, RZ, R29 ;  /* 0x000000ffff007224 */ /* 0x001fde00078e001d */
        /* <DEDUP_REMOVED lines=8> */
[----:B0-----:R-:W3:Y:S04]  /*99990*/  LDL.LU.64 R26, [R1+0xa0f8] ;  /* 0x00a0f800011a7983 */ /* 0x001ee80000300a00 */
[----:B------:R-:W4:Y:S04]  /*999a0*/  LDL.LU.64 R24, [R1+0xa0f0] ;  /* 0x00a0f00001187983 */ /* 0x000f280000300a00 */
[----:B------:R-:W2:Y:S02]  /*999b0*/  LDL.LU.64 R28, [R1+0xa0e8] ;  /* 0x00a0e800011c7983 */ /* 0x000ea40000300a00 */
[C---:B--2---:R-:W-:Y:S06]  /*999c0*/  HMMA.16816.F32 R4, R12.reuse, R28, R4 ;  /* 0x0000001c0c04723c */ /* 0x044fec0000001804 */
[----:B----4-:R-:W-:-:S15]  /*999d0*/  HMMA.16816.F32 R16, R12, R24, R16 ;  /* 0x000000180c10723c */ /* 0x010fde0000001810 */
[----:B------:R-:W-:-:S02]  /*999e0*/  NOP ;  /* 0x0000000000007918 */ /* 0x000fc40000000000 */
[----:B------:R-:W-:Y:S04]  /*999f0*/  STL.64 [R1+0x12a0], R4 ;  /* 0x0012a00401007387 */ /* 0x000fe80000100a00 */
[----:B------:R3:W-:Y:S02]  /*99a00*/  STL.64 [R1+0x12a8], R6 ;  /* 0x0012a80601007387 */ /* 0x0007e40000100a00 */
[----:B---3--:R-:W-:Y:S02]  /*99a10*/  HMMA.16816.F32 R4, R12, R26, R8 ;  /* 0x0000001a0c04723c */ /* 0x008fe40000001808 */
[----:B------:R-:W2:-:S15]  /*99a20*/  LDL.LU R8, [R1+0x1f38] ;  /* 0x001f380001087983 */ /* 0x000e9e0000300800 */
[----:B------:R-:W-:-:S06]  /*99a30*/  NOP ;  /* 0x0000000000007918 */ /* 0x000fcc0000000000 */
[----:B------:R-:W-:Y:S04]  /*99a40*/  STL.64 [R1+0x1290], R4 ;  /* 0x0012900401007387 */ /* 0x000fe80000100a00 */
[----:B------:R0:W-:Y:S04]  /*99a50*/  STL.64 [R1+0x1298], R6 ;  /* 0x0012980601007387 */ /* 0x0001e80000100a00 */
[----:B0-----:R-:W3:Y:S04]  /*99a60*/  LDL.LU R6, [R1+0x1f34] ;  /* 0x001f340001067983 */ /* 0x001ee80000300800 */
[----:B------:R-:W2:Y:S04]  /*99a70*/  LDL.LU R9, [R1+0x1f40] ;  /* 0x001f400001097983 */ /* 0x000ea80000300800 */
[----:B------:R-:W4:Y:S04]  /*99a80*/  LDL.LU R7, [R1+0x1f3c] ;  /* 0x001f3c0001077983 */ /* 0x000f280000300800 */
        /* <DEDUP_REMOVED lines=28> */
[----:B------:R0:W-:Y:S02]  /*99c50*/  STL.64 [R1+0x9ff8], R26 ;  /* 0x009ff81a01007387 */ /* 0x0001e40000100a00 */
[----:B0-----:R-:W-:-:S02]  /*99c60*/  IMAD.MOV.U32 R26, RZ, RZ, R22 ;  /* 0x000000ffff1a7224 */ /* 0x001fc400078e0016 */
[----:B------:R-:W-:Y:S01]  /*99c70*/  IMAD.MOV.U32 R27, RZ, RZ, R23 ;  /* 0x000000ffff1b7224 */ /* 0x000fe200078e0017 */
[----:B------:R-:W4:Y:S04]  /*99c80*/  LDL.LU R22, [R1+0xa0e4] ;  /* 0x00a0e40001167983 */ /* 0x000f280000300800 */
[----:B------:R-:W4:Y:S04]  /*99c90*/  LDL.LU R23, [R1+0xa0e0] ;  /* 0x00a0e00001177983 */ /* 0x000f280000300800 */
[----:B------:R0:W-:Y:S04]  /*99ca0*/  STL.64 [R1+0x9ff0], R24 ;  /* 0x009ff01801007387 */ /* 0x0001e80000100a00 */
[----:B------:R1:W-:Y:S04]  /*99cb0*/  STL.64 [R1+0xa078], R26 ;  /* 0x00a0781a01007387 */ /* 0x0003e80000100a00 */
[----:B0-----:R-:W2:Y:S04]  /*99cc0*/  LDL.LU R24, [R1+0x11e0] ;  /* 0x0011e00001187983 */ /* 0x001ea80000300800 */
[----:B------:R-:W2:Y:S04]  /*99cd0*/  LDL.LU R25, [R1+0x11e4] ;  /* 0x0011e40001197983 */ /* 0x000ea80000300800 */
[----:B-1----:R-:W3:Y:S04]  /*99ce0*/  LDL.LU R26, [R1+0x11e8] ;  /* 0x0011e800011a7983 */ /* 0x002ee80000300800 */
        /* <DEDUP_REMOVED lines=54> */
[----:B------:R-:W2:Y:S04]  /*9a050*/  LDL.LU R8, [R1+0xa084] ;  /* 0x00a0840001087983 */ /* 0x000ea80000300800 */
[----:B------:R-:W2:Y:S02]  /*9a060*/  LDL.LU R9, [R1+0xa080] ;  /* 0x00a0800001097983 */ /* 0x000ea40000300800 */
[----:B--2---:R-:W-:-:S15]  /*9a070*/  HMMA.16816.F32 R24, R12, R8, R24 ;  /* 0x000000080c18723c */ /* 0x004fde0000001818 */
[----:B------:R-:W-:-:S08]  /*9a080*/  NOP ;  /* 0x0000000000007918 */ /* 0x000fd00000000000 */
[----:B------:R-:W-:Y:S04]  /*9a090*/  STL.64 [R1+0x13e0], R24 ;  /* 0x0013e01801007387 */ /* 0x000fe80000100a00 */
[----:B------:R0:W-:Y:S04]  /*9a0a0*/  STL.64 [R1+0x13e8], R26 ;  /* 0x0013e81a01007387 */ /* 0x0001e80000100a00 */
[----:B0-----:R-:W2:Y:S04]  /*9a0b0*/  LDL.LU.64 R26, [R1+0xa078] ;  /* 0x00a07800011a7983 */ /* 0x001ea80000300a00 */
[----:B------:R-:W-:Y:S04]  /*9a0c0*/  STL [R1+0x9f98], R9 ;  /* 0x009f980901007387 */ /* 0x000fe80000100800 */
[----:B------:R-:W-:Y:S01]  /*9a0d0*/  STL.64 [R1+0xa028], R10 ;  /* 0x00a0280a01007387 */ /* 0x000fe20000100a00 */
[C---:B------:R-:W-:Y:S03]  /*9a0e0*/  HMMA.16816.F32 R16, R12.reuse, R2, R16 ;  /* 0x000000020c10723c */ /* 0x040fe60000001810 */
[----:B------:R2:W-:Y:S03]  /*9a0f0*/  STL [R1+0xa020], R8 ;  /* 0x00a0200801007387 */ /* 0x0005e60000100800 */
[----:B--2---:R-:W-:Y:S01]  /*9a100*/  HMMA.16816.F32 R8, R12, R26, R20 ;  /* 0x0000001a0c08723c */ /* 0x004fe20000001814 */
        /* <DEDUP_REMOVED lines=13> */
[----:B--2---:R0:W-:Y:S04]  /*9a1e0*/  STL.64 [R1+0xa008], R26 ;  /* 0x00a0081a01007387 */ /* 0x0041e80000100a00 */
[----:B0-----:R-:W2:Y:S01]  /*9a1f0*/  LDL R26, [R1] ;  /* 0x00000000011a7983 */ /* 0x001ea20000100800 */
[----:B------:R-:W-:-:S03]  /*9a200*/  IMAD.MOV.U32 R27, RZ, RZ, R0 ;  /* 0x000000ffff1b7224 */ /* 0x000fc600078e0000 */
[----:B------:R-:W3:Y:S04]  /*9a210*/  LDL.LU R0, [R1+0xa074] ;  /* 0x00a0740001007983 */ /* 0x000ee80000300800 */
[----:B------:R-:W4:Y:S04]  /*9a220*/  LDL.LU R8, [R1+0x1160] ;  /* 0x0011600001087983 */ /* 0x000f280000300800 */
[----:B------:R-:W4:Y:S04]  /*9a230*/  LDL.LU R9, [R1+0x1164] ;  /* 0x0011640001097983 */ /* 0x000f280000300800 */
[----:B------:R-:W2:Y:S04]  /*9a240*/  LDL.LU R10, [R1+0x1168] ;  /* 0x00116800010a7983 */ /* 0x000ea80000300800 */
[----:B------:R-:W2:Y:S04]  /*9a250*/  LDL.LU R11, [R1+0x116c] ;  /* 0x00116c00010b7983 */ /* 0x000ea80000300800 */
[----:B--2---:R0:W-:Y:S04]  /*9a260*/  STL.64 [R1+0xa038], R10 ;  /* 0x00a0380a01007387 */ /* 0x0041e80000100a00 */
[----:B0-----:R-:W2:Y:S01]  /*9a270*/  LDL R10, [R1+0x10] ;  /* 0x00001000010a7983 */ /* 0x001ea20000100800 */
[----:B---3--:R-:W-:-:S03]  /*9a280*/  IMAD.MOV.U32 R11, RZ, RZ, R0 ;  /* 0x000000ffff0b7224 */ /* 0x008fc600078e0000 */
[----:B------:R-:W3:Y:S04]  /*9a290*/  LDL.LU R0, [R1+0xa070] ;  /* 0x00a0700001007983 */ /* 0x000ee80000300800 */
[----:B----4-:R0:W-:Y:S04]  /*9a2a0*/  STL.64 [R1+0xa030], R8 ;  /* 0x00a0300801007387 */ /* 0x0101e80000100a00 */
[----:B0-----:R-:W4:Y:S04]  /*9a2b0*/  LDL.64 R8, [R1+0x18] ;  /* 0x0000180001087983 */ /* 0x001f280000100a00 */
[----:B--2---:R-:W-:Y:S04]  /*9a2c0*/  STL.64 [R1+0xa068], R10 ;  /* 0x00a0680a01007387 */ /* 0x004fe80000100a00 */
[----:B----4-:R-:W-:Y:S04]  /*9a2d0*/  STL.64 [R1+0xa060], R8 ;  /* 0x00a0600801007387 */ /* 0x010fe80000100a00 */
[----:B------:R0:W-:Y:S04]  /*9a2e0*/  STL.64 [R1+0xa000], R24 ;  /* 0x00a0001801007387 */ /* 0x0001e80000100a00 */
[----:B0-----:R-:W2:Y:S04]  /*9a2f0*/  LDL.64 R24, [R1+0x8] ;  /* 0x0000080001187983 */ /* 0x001ea80000100a00 */
[----:B------:R-:W-:Y:S04]  /*9a300*/  STL.64 [R1+0xa048], R26 ;  /* 0x00a0481a01007387 */ /* 0x000fe80000100a00 */
[----:B--2---:R0:W-:Y:S04]  /*9a310*/  STL.64 [R1+0xa040], R24 ;  /* 0x00a0401801007387 */ /* 0x0041e80000100a00 */
[----:B0-----:R-:W2:Y:S04]  /*9a320*/  LDL.LU R24, [R1+0x1170] ;  /* 0x0011700001187983 */ /* 0x001ea80000300800 */
[----:B------:R-:W2:Y:S04]  /*9a330*/  LDL.LU R25, [R1+0x1174] ;  /* 0x0011740001197983 */ /* 0x000ea80000300800 */
[----:B------:R-:W4:Y:S04]  /*9a340*/  LDL.LU R26, [R1+0x1178] ;  /* 0x00117800011a7983 */ /* 0x000f280000300800 */
[----:B------:R-:W4:Y:S04]  /*9a350*/  LDL.LU R27, [R1+0x117c] ;  /* 0x00117c00011b7983 */ /* 0x000f280000300800 */
[----:B------:R-:W3:Y:S04]  /*9a360*/  LDL R14, [R1+0x28] ;  /* 0x00002800010e7983 */ /* 0x000ee80000100800 */
[----:B------:R-:W3:Y:S04]  /*9a370*/  LDL.LU R8, [R1+0x11a0] ;  /* 0x0011a00001087983 */ /* 0x000ee80000300800 */
        /* <DEDUP_REMOVED lines=15> */
[----:B------:R-:W-:-:S02]  /*9a470*/  F2FP.F16.E5M2.UNPACK_B R4, R4 ;  /* 0x00000004ff04723e */ /* 0x000fc400020004ff */
[----:B------:R-:W-:Y:S02]  /*9a480*/  F2FP.F16.E5M2.UNPACK_B R5, R5 ;  /* 0x00000005ff05723e */ /* 0x000fe400020004ff */
[----:B------:R-:W-:Y:S02]  /*9a490*/  F2FP.F16.E5M2.UNPACK_B R6, R6 ;  /* 0x00000006ff06723e */ /* 0x000fe400020004ff */
[----:B------:R-:W-:Y:S01]  /*9a4a0*/  F2FP.F16.E5M2.UNPACK_B R7, R7 ;  /* 0x00000007ff07723e */ /* 0x000fe200020004ff */
[----:B---3--:R-:W-:Y:S01]  /*9a4b0*/  IMAD.MOV.U32 R15, RZ, RZ, R0 ;  /* 0x000000ffff0f7224 */ /* 0x008fe200078e0000 */
        /* <DEDUP_REMOVED lines=1717> */
[----:B--2---:R-:W-:Y:S04]  /*a1010*/  STL.64 [R1+0x9810], R20 ;  /* 0x0098101401007387 */ /* 0x004fe80000100a00 */
[----:B------:R-:W2:Y:S04]  /*a1020*/  LDL.LU R24, [R1+0xc0] ;  /* 0x0000c00001187983 */ /* 0x000ea80000300800 */
[----:B------:R-:W2:Y:S04]  /*a1030*/  LDL.LU R25, [R1+0xc4] ;  /* 0x0000c40001197983 */ /* 0x000ea80000300800 */
[----:B------:R-:W3:Y:S04]  /*a1040*/  LDL.LU R26, [R1+0xc8] ;  /* 0x0000c800011a7983 */ /* 0x000ee80000300800 */
[----:B------:R-:W3:Y:S04]  /*a1050*/  LDL.LU R27, [R1+0xcc] ;  /* 0x0000cc00011b7983 */ /* 0x000ee80000300800 */
[----:B---3--:R-:W-:Y:S04]  /*a1060*/  STL.64 [R1+0x9828], R26 ;  /* 0x0098281a01007387 */ /* 0x008fe80000100a00 */
[----:B--2---:R1:W-:Y:S04]  /*a1070*/  STL.64 [R1+0x9820], R24 ;  /* 0x0098201801007387 */ /* 0x0043e80000100a00 */
[----:B0-----:R-:W2:Y:S01]  /*a1080*/  LDL R22, [R1] ;  /* 0x0000000001167983 */ /* 0x001ea20000100800 */
[----:B------:R-:W-:-:S03]  /*a1090*/  IMAD.MOV.U32 R23, RZ, RZ, R0 ;  /* 0x000000ffff177224 */ /* 0x000fc600078e0000 */
[----:B------:R-:W3:Y:S04]  /*a10a0*/  LDL.LU R0, [R1+0x9894] ;  /* 0x0098940001007983 */ /* 0x000ee80000300800 */
[----:B--2---:R-:W-:Y:S04]  /*a10b0*/  STL.64 [R1+0x9830], R22 ;  /* 0x0098301601007387 */ /* 0x004fe80000100a00 */
[----:B-1----:R-:W2:Y:S04]  /*a10c0*/  LDL.LU R24, [R1+0xd0] ;  /* 0x0000d00001187983 */ /* 0x002ea80000300800 */
[----:B------:R-:W2:Y:S04]  /*a10d0*/  LDL.LU R25, [R1+0xd4] ;  /* 0x0000d40001197983 */ /* 0x000ea80000300800 */
[----:B------:R-:W4:Y:S04]  /*a10e0*/  LDL.LU R26, [R1+0xd8] ;  /* 0x0000d800011a7983 */ /* 0x000f280000300800 */
[----:B------:R-:W4:Y:S04]  /*a10f0*/  LDL.LU R27, [R1+0xdc] ;  /* 0x0000dc00011b7983 */ /* 0x000f280000300800 */
[----:B----4-:R-:W-:Y:S04]  /*a1100*/  STL.64 [R1+0x9840], R26 ;  /* 0x0098401a01007387 */ /* 0x010fe80000100a00 */
[----:B--2---:R0:W-:Y:S04]  /*a1110*/  STL.64 [R1+0x9838], R24 ;  /* 0x0098381801007387 */ /* 0x0041e80000100a00 */
[----:B------:R-:W2:Y:S04]  /*a1120*/  LDL R20, [R1+0x8] ;  /* 0x0000080001147983 */ /* 0x000ea80000100800 */
[----:B------:R-:W2:Y:S04]  /*a1130*/  LDL R21, [R1+0xc] ;  /* 0x00000c0001157983 */ /* 0x000ea80000100800 */
[----:B--2---:R-:W-:Y:S04]  /*a1140*/  STL.64 [R1+0x9848], R20 ;  /* 0x0098481401007387 */ /* 0x004fe80000100a00 */
[----:B0-----:R-:W2:Y:S04]  /*a1150*/  LDL.LU R24, [R1+0xe0] ;  /* 0x0000e00001187983 */ /* 0x001ea80000300800 */
[----:B------:R-:W2:Y:S04]  /*a1160*/  LDL.LU R25, [R1+0xe4] ;  /* 0x0000e40001197983 */ /* 0x000ea80000300800 */
[----:B------:R-:W4:Y:S04]  /*a1170*/  LDL.LU R26, [R1+0xe8] ;  /* 0x0000e800011a7983 */ /* 0x000f280000300800 */
[----:B------:R-:W4:Y:S01]  /*a1180*/  LDL.LU R27, [R1+0xec] ;  /* 0x0000ec00011b7983 */ /* 0x000f220000300800 */
[----:B---3--:R-:W-:-:S03]  /*a1190*/  IMAD.MOV.U32 R23, RZ, RZ, R0 ;  /* 0x000000ffff177224 */ /* 0x008fc600078e0000 */
[----:B----4-:R-:W-:Y:S04]  /*a11a0*/  STL.64 [R1+0x9858], R26 ;  /* 0x0098581a01007387 */ /* 0x010fe80000100a00 */
[----:B--2---:R-:W-:Y:S04]  /*a11b0*/  STL.64 [R1+0x9850], R24 ;  /* 0x0098501801007387 */ /* 0x004fe80000100a00 */
[----:B------:R-:W2:Y:S04]  /*a11c0*/  LDL R22, [R1+0x10] ;  /* 0x0000100001167983 */ /* 0x000ea80000100800 */
[----:B------:R-:W3:Y:S04]  /*a11d0*/  LDL.LU R0, [R1+0x9890] ;  /* 0x0098900001007983 */ /* 0x000ee80000300800 */
[----:B------:R-:W4:Y:S04]  /*a11e0*/  LDL.LU R8, [R1+0x100] ;  /* 0x0001000001087983 */ /* 0x000f280000300800 */
[----:B------:R-:W4:Y:S04]  /*a11f0*/  LDL.LU R9, [R1+0x104] ;  /* 0x0001040001097983 */ /* 0x000f280000300800 */
[----:B------:R-:W2:Y:S04]  /*a1200*/  LDL.LU R10, [R1+0x108] ;  /* 0x00010800010a7983 */ /* 0x000ea80000300800 */
[----:B------:R-:W2:Y:S04]  /*a1210*/  LDL.LU R11, [R1+0x10c] ;  /* 0x00010c00010b7983 */ /* 0x000ea80000300800 */
[----:B--2---:R0:W-:Y:S04]  /*a1220*/  STL.64 [R1+0x9878], R10 ;  /* 0x0098780a01007387 */ /* 0x0041e80000100a00 */
[----:B0-----:R-:W2:Y:S04]  /*a1230*/  LDL R10, [R1+0x28] ;  /* 0x00002800010a7983 */ /* 0x001ea80000100800 */
[----:B----4-:R-:W-:Y:S04]  /*a1240*/  STL.64 [R1+0x9870], R8 ;  /* 0x0098700801007387 */ /* 0x010fe80000100a00 */
[----:B------:R-:W4:Y:S04]  /*a1250*/  LDL.64 R20, [R1+0x18] ;  /* 0x0000180001147983 */ /* 0x000f280000100a00 */
[----:B------:R-:W-:Y:S04]  /*a1260*/  STL.64 [R1+0x9888], R22 ;  /* 0x0098881601007387 */ /* 0x000fe80000100a00 */
[----:B----4-:R0:W-:Y:S04]  /*a1270*/  STL.64 [R1+0x9880], R20 ;  /* 0x0098801401007387 */ /* 0x0101e80000100a00 */
        /* <DEDUP_REMOVED lines=8> */
[----:B------:R-:W2:Y:S04]  /*a1300*/  LDL.LU R12, [R1+0x2064] ;  /* 0x00206400010c7983 */ /* 0x000ea80000300800 */
[----:B------:R-:W2:Y:S04]  /*a1310*/  LDL.LU R13, [R1+0x206c] ;  /* 0x00206c00010d7983 */ /* 0x000ea80000300800 */
[----:B------:R-:W4:Y:S04]  /*a1320*/  LDL.LU R14, [R1+0x2074] ;  /* 0x00207400010e7983 */ /* 0x000f280000300800 */
[----:B------:R-:W4:Y:S01]  /*a1330*/  LDL.LU R15, [R1+0x207c] ;  /* 0x00207c00010f7983 */ /* 0x000f220000300800 */
[----:B------:R-:W-:-:S02]  /*a1340*/  F2FP.F16.E5M2.UNPACK_B R4, R4 ;  /* 0x00000004ff04723e */ /* 0x000fc400020004ff */
[----:B------:R-:W-:Y:S02]  /*a1350*/  F2FP.F16.E5M2.UNPACK_B R5, R5 ;  /* 0x00000005ff05723e */ /* 0x000fe400020004ff */
[----:B------:R-:W-:Y:S02]  /*a1360*/  F2FP.F16.E5M2.UNPACK_B R6, R6 ;  /* 0x00000006ff06723e */ /* 0x000fe400020004ff */
[----:B------:R-:W-:Y:S01]  /*a1370*/  F2FP.F16.E5M2.UNPACK_B R7, R7 ;  /* 0x00000007ff07723e */ /* 0x000fe200020004ff */
[----:B---3--:R-:W-:Y:S01]  /*a1380*/  IMAD.MOV.U32 R11, RZ, RZ, R0 ;  /* 0x000000ffff0b7224 */ /* 0x008fe200078e0000 */
        /* <DEDUP_REMOVED lines=21> */
[----:B------:R-:W3:Y:S04]  /*a14e0*/  LDL.LU R14, [R1+0x78] ;  /* 0x00007800010e7983 */ /* 0x000ee80000300800 */
[----:B------:R-:W3:Y:S04]  /*a14f0*/  LDL.LU R15, [R1+0x7c] ;  /* 0x00007c00010f7983 */ /* 0x000ee80000300800 */
[----:B------:R-:W4:Y:S04]  /*a1500*/  LDL.LU.64 R22, [R1+0x9888] ;  /* 0x0098880001167983 */ /* 0x000f280000300a00 */
[----:B------:R-:W2:Y:S04]  /*a1510*/  LDL.LU.64 R20, [R1+0x9880] ;  /* 0x0098800001147983 */ /* 0x000ea80000300a00 */
[----:B------:R-:W-:Y:S04]  /*a1520*/  STL.64 [R1+0x5a0], R8 ;  /* 0x0005a00801007387 */ /* 0x000fe80000100a00 */
[----:B------:R0:W-:Y:S04]  /*a1530*/  STL.64 [R1+0x5a8], R10 ;  /* 0x0005a80a01007387 */ /* 0x0001e80000100a00 */
[----:B0-----:R-:W2:Y:S04]  /*a1540*/  LDL.LU.64 R10, [R1+0x9878] ;  /* 0x00987800010a7983 */ /* 0x001ea80000300a00 */
[----:B------:R-:W2:Y:S02]  /*a1550*/  LDL.LU.64 R8, [R1+0x9870] ;  /* 0x0098700001087983 */ /* 0x000ea40000300a00 */
[----:B--2---:R-:W-:Y:S06]  /*a1560*/  HMMA.16816.F32 R8, R4, R20, R8 ;  /* 0x000000140408723c */ /* 0x004fec0000001808 */
[----:B------:R-:W-:-:S15]  /*a1570*/  IMAD.MOV.U32 R0, RZ, RZ, R21 ;  /* 0x000000ffff007224 */ /* 0x000fde00078e0015 */
[----:B------:R-:W-:-:S02]  /*a1580*/  NOP ;  /* 0x0000000000007918 */ /* 0x000fc40000000000 */
[----:B------:R0:W-:Y:S02]  /*a1590*/  STL.64 [R1+0x580], R8 ;  /* 0x0005800801007387 */ /* 0x0001e40000100a00 */
[----:B0-----:R-:W-:Y:S02]  /*a15a0*/  IMAD.MOV.U32 R9, RZ, RZ, R20 ;  /* 0x000000ffff097224 */ /* 0x001fe400078e0014 */
[C---:B----4-:R-:W-:Y:S01]  /*a15b0*/  HMMA.16816.F32 R20, R4.reuse, R22, R24 ;  /* 0x000000160414723c */ /* 0x050fe20000001818 */
[----:B------:R0:W-:Y:S04]  /*a15c0*/  STL.64 [R1+0x588], R10 ;  /* 0x0005880a01007387 */ /* 0x0001e80000100a00 */
[----:B0-----:R-:W2:Y:S04]  /*a15d0*/  LDL.LU.64 R10, [R1+0x9868] ;  /* 0x00986800010a7983 */ /* 0x001ea80000300a00 */
[----:B------:R-:W4:Y:S04]  /*a15e0*/  LDL.LU R8, [R1+0x9860] ;  /* 0x0098600001087983 */ /* 0x000f280000300800 */
[----:B------:R-:W3:Y:S04]  /*a15f0*/  LDL.LU.64 R26, [R1+0x9858] ;  /* 0x00985800011a7983 */ /* 0x000ee80000300a00 */
[----:B------:R-:W3:Y:S06]  /*a1600*/  LDL.LU.64 R24, [R1+0x9850] ;  /* 0x0098500001187983 */ /* 0x000eec0000300a00 */
        /* <DEDUP_REMOVED lines=17> */
[----:B------:R-:W2:Y:S01]  /*a1720*/  LDL.LU.64 R20, [R1+0x9810] ;  /* 0x0098100001147983 */ /* 0x000ea20000300a00 */
        /* <DEDUP_REMOVED lines=32> */
[----:B------:R-:W3:Y:S04]  /*a1930*/  LDL.LU.64 R16, [R1+0x97d0] ;  /* 0x0097d00001107983 */ /* 0x000ee80000300a00 */
[----:B------:R0:W-:Y:S04]  /*a1940*/  STL [R1+0x96c0], R23 ;  /* 0x0096c01701007387 */ /* 0x0001e80000100800 */
[----:B0-----:R-:W2:Y:S04]  /*a1950*/  LDL.LU R23, [R1+0x2070] ;  /* 0x0020700001177983 */ /* 0x001ea80000300800 */
[----:B------:R0:W-:Y:S04]  /*a1960*/  STL [R1+0x9728], R22 ;  /* 0x0097281601007387 */ /* 0x0001e80000100800 */
[----:B0-----:R-:W2:Y:S01]  /*a1970*/  LDL.LU R22, [R1+0x2068] ;  /* 0x0020680001167983 */ /* 0x001ea20000300800 */
[----:B---3--:R-:W-:-:S15]  /*a1980*/  HMMA.16816.F32 R16, R4, R20, R16 ;  /* 0x000000140410723c */ /* 0x008fde0000001810 */
[----:B------:R-:W-:-:S08]  /*a1990*/  NOP ;  /* 0x0000000000007918 */ /* 0x000fd00000000000 */
[----:B------:R-:W-:Y:S04]  /*a19a0*/  STL.64 [R1+0x4e0], R16 ;  /* 0x0004e01001007387 */ /* 0x000fe80000100a00 */
[----:B------:R0:W-:Y:S04]  /*a19b0*/  STL.64 [R1+0x4e8], R18 ;  /* 0x0004e81201007387 */ /* 0x0001e80000100a00 */
[----:B0-----:R-:W3:Y:S04]  /*a19c0*/  LDL.LU.64 R18, [R1+0x97c8] ;  /* 0x0097c80001127983 */ /* 0x001ee80000300a00 */
[----:B------:R-:W4:Y:S04]  /*a19d0*/  LDL.LU.64 R16, [R1+0x97c0] ;  /* 0x0097c00001107983 */ /* 0x000f280000300a00 */
[----:B------:R-:W-:Y:S01]  /*a19e0*/  STL.64 [R1+0x9710], R20 ;  /* 0x0097101401007387 */ /* 0x000fe20000100a00 */
        /* <DEDUP_REMOVED lines=13> */
[----:B------:R0:W-:Y:S02]  /*a1ac0*/  STL.64 [R1+0x96b0], R16 ;  /* 0x0096b01001007387 */ /* 0x0001e40000100a00 */
[----:B0-----:R-:W-:Y:S06]  /*a1ad0*/  HMMA.16816.F32 R16, R4, R10, R24 ;  /* 0x0000000a0410723c */ /* 0x001fec0000001818 */
        /* <DEDUP_REMOVED lines=17> */
[----:B------:R-:W3:Y:S01]  /*a1bf0*/  LDL.LU R27, [R1+0x49c] ;  /* 0x00049c00011b7983 */ /* 0x000ee20000300800 */
[----:B------:R-:W-:-:S02]  /*a1c00*/  IMAD R12, R12, 0x100, R22 ;  /* 0x000001000c0c7824 */ /* 0x000fc400078e0216 */
[----:B------:R-:W-:Y:S02]  /*a1c10*/  IMAD R13, R13, 0x100, R23 ;  /* 0x000001000d0d7824 */ /* 0x000fe400078e0217 */
        /* <DEDUP_REMOVED lines=17> */
[----:B------:R0:W-:Y:S04]  /*a1d30*/  STL.64 [R1+0x9760], R26 ;  /* 0x0097601a01007387 */ /* 0x0001e80000100a00 */
[----:B0-----:R-:W4:Y:S04]  /*a1d40*/  LDL.64 R26, [R1+0x20] ;  /* 0x00002000011a7983 */ /* 0x001f280000100a00 */
[----:B--2---:R0:W-:Y:S04]  /*a1d50*/  STL.64 [R1+0x9740], R24 ;  /* 0x0097401801007387 */ /* 0x0041e80000100a00 */
[----:B0-----:R-:W2:Y:S04]  /*a1d60*/  LDL.64 R24, [R1+0x28] ;  /* 0x0000280001187983 */ /* 0x001ea80000100a00 */
        /* <DEDUP_REMOVED lines=8> */
[----:B0-----:R-:W3:Y:S04]  /*a1df0*/  LDL.LU R24, [R1+0x3c0] ;  /* 0x0003c00001187983 */ /* 0x001ee80000300800 */
[----:B------:R-:W3:Y:S04]  /*a1e00*/  LDL.LU R25, [R1+0x3c4] ;  /* 0x0003c40001197983 */ /* 0x000ee80000300800 */
[----:B------:R-:W3:Y:S04]  /*a1e10*/  LDL.LU R26, [R1+0x3c8] ;  /* 0x0003c800011a7983 */ /* 0x000ee80000300800 */
[----:B------:R-:W3:Y:S04]  /*a1e20*/  LDL.LU R27, [R1+0x3cc] ;  /* 0x0003cc00011b7983 */ /* 0x000ee80000300800 */
[----:B------:R-:W2:Y:S04]  /*a1e30*/  LDL.64 R20, [R1+0x8] ;  /* 0x0000080001147983 */ /* 0x000ea80000100a00 */
[----:B------:R-:W-:Y:S04]  /*a1e40*/  STL.64 [R1+0x9758], R22 ;  /* 0x0097581601007387 */ /* 0x000fe80000100a00 */
[----:B--2---:R0:W-:Y:S04]  /*a1e50*/  STL.64 [R1+0x9750], R20 ;  /* 0x0097501401007387 */ /* 0x0041e80000100a00 */
[----:B0-----:R-:W2:Y:S04]  /*a1e60*/  LDL.LU R20, [R1+0x450] ;  /* 0x0004500001147983 */ /* 0x001ea80000300800 */
[----:B------:R-:W2:Y:S04]  /*a1e70*/  LDL.LU R21, [R1+0x454] ;  /* 0x0004540001157983 */ /* 0x000ea80000300800 */
[----:B------:R-:W4:Y:S04]  /*a1e80*/  LDL.LU R22, [R1+0x458] ;  /* 0x0004580001167983 */ /* 0x000f280000300800 */
[----:B------:R-:W4:Y:S01]  /*a1e90*/  LDL.LU R23, [R1+0x45c] ;  /* 0x00045c0001177983 */ /* 0x000f220000300800 */
[----:B------:R-:W-:-:S02]  /*a1ea0*/  IMAD R14, R14, 0x100, R28 ;  /* 0x000001000e0e7824 */ /* 0x000fc400078e021c */
[----:B------:R-:W-:Y:S01]  /*a1eb0*/  IMAD R15, R15, 0x100, R29 ;  /* 0x000001000f0f7824 */ /* 0x000fe200078e021d */
[C---:B---3--:R-:W-:Y:S01]  /*a1ec0*/  HMMA.16816.F32 R24, R4.reuse, R8, R24 ;  /* 0x000000080418723c */ /* 0x048fe20000001818 */
[----:B----4-:R-:W-:Y:S04]  /*a1ed0*/  STL.64 [R1+0x9770], R22 ;  /* 0x0097701601007387 */ /* 0x010fe80000100a00 */
[----:B--2---:R0:W-:Y:S04]  /*a1ee0*/  STL.64 [R1+0x9768], R20 ;  /* 0x0097681401007387 */ /* 0x0041e80000100a00 */
[----:B0-----:R-:W2:Y:S04]  /*a1ef0*/  LDL.LU R20, [R1+0x40] ;  /* 0x0000400001147983 */ /* 0x001ea80000300800 */
[----:B------:R-:W2:Y:S04]  /*a1f00*/  LDL.LU R21, [R1+0x44] ;  /* 0x0000440001157983 */ /* 0x000ea80000300800 */
[----:B------:R-:W2:Y:S04]  /*a1f10*/  LDL.LU R22, [R1+0x48] ;  /* 0x0000480001167983 */ /* 0x000ea80000300800 */
[----:B------:R-:W2:Y:S04]  /*a1f20*/  LDL.LU R23, [R1+0x4c] ;  /* 0x00004c0001177983 */ /* 0x000ea80000300800 */
[----:B------:R-:W3:Y:S04]  /*a1f30*/  LDL.64 R28, [R1] ;  /* 0x00000000011c7983 */ /* 0x000ee80000100a00 */
[----:B------:R-:W-:Y:S04]  /*a1f40*/  STL.64 [R1+0x96d0], R18 ;  /* 0x0096d01201007387 */ /* 0x000fe80000100a00 */
[----:B------:R0:W-:Y:S04]  /*a1f50*/  STL.64 [R1+0x96c8], R16 ;  /* 0x0096c81001007387 */ /* 0x0001e80000100a00 */
[----:B0-----:R-:W4:Y:S04]  /*a1f60*/  LDL.LU R16, [R1+0x590] ;  /* 0x0005900001107983 */ /* 0x001f280000300800 */
        /* <DEDUP_REMOVED lines=19> */
[----:B------:R-:W3:Y:S01]  /*a20a0*/  LDL.LU.64 R24, [R1+0x9778] ;  /* 0x0097780001187983 */ /* 0x000ee20000300a00 */
[----:B----4-:R-:W-:Y:S03]  /*a20b0*/  HMMA.16816.F32 R4, R4, R26, R20 ;  /* 0x0000001a0404723c */ /* 0x010fe60000001814 */
[----:B------:R-:W4:Y:S04]  /*a20c0*/  LDL.LU.64 R22, [R1+0x9770] ;  /* 0x0097700001167983 */ /* 0x000f280000300a00 */
[----:B------:R-:W4:Y:S01]  /*a20d0*/  LDL.LU.64 R20, [R1+0x9768] ;  /* 0x0097680001147983 */ /* 0x000f220000300a00 */
[----:B------:R-:W-:-:S02]  /*a20e0*/  IMAD.MOV.U32 R10, RZ, RZ, R26 ;  /* 0x000000ffff0a7224 */ /* 0x000fc400078e001a */
[----:B------:R-:W-:-:S13]  /*a20f0*/  IMAD.MOV.U32 R9, RZ, RZ, R27 ;  /* 0x000000ffff097224 */ /* 0x000fda00078e001b */
[----:B------:R0:W-:Y:S04]  /*a2100*/  STL.64 [R1+0x440], R4 ;  /* 0x0004400401007387 */ /* 0x0001e80000100a00 */
[----:B------:R1:W-:Y:S04]  /*a2110*/  STL.64 [R1+0x448], R6 ;  /* 0x0004480601007387 */ /* 0x0003e80000100a00 */
[----:B------:R-:W4:Y:S04]  /*a2120*/  LDL.LU.64 R26, [R1+0x9760] ;  /* 0x00976000011a7983 */ /* 0x000f280000300a00 */
[----:B0-----:R-:W3:Y:S04]  /*a2130*/  LDL.LU R4, [R1+0x30] ;  /* 0x0000300001047983 */ /* 0x001ee80000300800 */
[----:B------:R-:W3:Y:S04]  /*a2140*/  LDL.LU R5, [R1+0x34] ;  /* 0x0000340001057983 */ /* 0x000ee80000300800 */
[----:B-1----:R-:W3:Y:S04]  /*a2150*/  LDL.LU R6, [R1+0x38] ;  /* 0x0000380001067983 */ /* 0x002ee80000300800 */
[----:B------:R-:W3:Y:S01]  /*a2160*/  LDL.LU R7, [R1+0x3c] ;  /* 0x00003c0001077983 */ /* 0x000ee20000300800 */
[----:B------:R-:W-:-:S02]  /*a2170*/  F2FP.F16.E5M2.UNPACK_B R12, R12 ;  /* 0x0000000cff0c723e */ /* 0x000fc400020004ff */
[----:B------:R-:W-:Y:S02]  /*a2180*/  F2FP.F16.E5M2.UNPACK_B R13, R13 ;  /* 0x0000000dff0d723e */ /* 0x000fe400020004ff */
[----:B------:R-:W-:Y:S02]  /*a2190*/  F2FP.F16.E5M2.UNPACK_B R14, R14 ;  /* 0x0000000eff0e723e */ /* 0x000fe400020004ff */
[----:B------:R-:W-:-:S07]  /*a21a0*/  F2FP.F16.E5M2.UNPACK_B R15, R15 ;  /* 0x0000000fff0f723e */ /* 0x000fce00020004ff */
[----:B---3--:R-:W-:-:S15]  /*a21b0*/  HMMA.16816.F32 R4, R12, R24, R4 ;  /* 0x000000180c04723c */ /* 0x008fde0000001804 */
[----:B------:R-:W-:-:S08]  /*a21c0*/  NOP ;  /* 0x0000000000007918 */ /* 0x000fd00000000000 */
[----:B------:R0:W-:Y:S02]  /*a21d0*/  STL.64 [R1+0x3d0], R4 ;  /* 0x0003d00401007387 */ /* 0x0001e40000100a00 */
[----:B0-----:R-:W-:Y:S02]  /*a21e0*/  IMAD.MOV.U32 R5, RZ, RZ, R24 ;  /* 0x000000ffff057224 */ /* 0x001fe400078e0018 */
[----:B------:R-:W-:Y:S02]  /*a21f0*/  IMAD.MOV.U32 R4, RZ, RZ, R25 ;  /* 0x000000ffff047224 */ /* 0x000fe400078e0019 */
[----:B----4-:R-:W-:Y:S01]  /*a2200*/  HMMA.16816.F32 R24, R12, R26, R20 ;  /* 0x0000001a0c18723c */ /* 0x010fe20000001814 */
[----:B------:R-:W-:Y:S04]  /*a2210*/  STL.64 [R1+0x3d8], R6 ;  /* 0x0003d80601007387 */ /* 0x000fe80000100a00 */
[----:B------:R-:W3:Y:S04]  /*a2220*/  LDL.LU.64 R22, [R1+0x9758] ;  /* 0x0097580001167983 */ /* 0x000ee80000300a00 */
[----:B------:R-:W4:-:S14]  /*a2230*/  LDL.LU.64 R20, [R1+0x9750] ;  /* 0x0097500001147983 */ /* 0x000f1c0000300a00 */
        /* <DEDUP_REMOVED lines=9> */
[----:B------:R-:W4:Y:S01]  /*a22d0*/  LDL.LU.64 R24, [R1+0x9730] ;  /* 0x0097300001187983 */ /* 0x000f220000300a00 */
[----:B------:R-:W-:-:S03]  /*a22e0*/  IMAD.MOV.U32 R7, RZ, RZ, R22 ;  /* 0x000000ffff077224 */ /* 0x000fc600078e0016 */
[----:B------:R-:W3:Y:S01]  /*a22f0*/  LDL.LU R22, [R1+0x9728] ;  /* 0x0097280001167983 */ /* 0x000ee20000300800 */
[----:B----4-:R-:W-:-:S15]  /*a2300*/  HMMA.16816.F32 R24, R12, R20, R24 ;  /* 0x000000140c18723c */ /* 0x010fde0000001818 */
[----:B------:R-:W-:-:S08]  /*a2310*/  NOP ;  /* 0x0000000000007918 */ /* 0x000fd00000000000 */
[----:B------:R-:W-:Y:S04]  /*a2320*/  STL.64 [R1+0x3a0], R24 ;  /* 0x0003a01801007387 */ /* 0x000fe80000100a00 */
[----:B------:R0:W-:Y:S04]  /*a2330*/  STL.64 [R1+0x3a8], R26 ;  /* 0x0003a81a01007387 */ /* 0x0001e80000100a00 */
[----:B0-----:R-:W4:Y:S04]  /*a2340*/  LDL.LU.64 R26, [R1+0x9720] ;  /* 0x00972000011a7983 */ /* 0x001f280000300a00 */
[----:B------:R-:W4:Y:S01]  /*a2350*/  LDL.LU.64 R24, [R1+0x9718] ;  /* 0x0097180001187983 */ /* 0x000f220000300a00 */
[----:B------:R-:W-:-:S02]  /*a2360*/  IMAD.MOV.U32 R6, RZ, RZ, R23 ;  /* 0x000000ffff067224 */ /* 0x000fc400078e0017 */
[----:B------:R-:W-:Y:S02]  /*a2370*/  IMAD.MOV.U32 R23, RZ, RZ, R20 ;  /* 0x000000ffff177224 */ /* 0x000fe400078e0014 */
[----:B------:R-:W-:Y:S02]  /*a2380*/  IMAD.MOV.U32 R11, RZ, RZ, R21 ;  /* 0x000000ffff0b7224 */ /* 0x000fe400078e0015 */
[----:B------:R-:W3:Y:S01]  /*a2390*/  LDL.LU.64 R20, [R1+0x9710] ;  /* 0x0097100001147983 */ /* 0x000ee20000300a00 */
[----:B------:R-:W-:Y:S01]  /*a23a0*/  IMAD.MOV.U32 R0, RZ, RZ, R29 ;  /* 0x000000ffff007224 */ /* 0x000fe200078e001d */
[----:B----4-:R-:W-:-:S15]  /*a23b0*/  HMMA.16816.F32 R24, R12, R28, R24 ;  /* 0x0000001c0c18723c */ /* 0x010fde0000001818 */
[----:B------:R-:W-:-:S08]  /*a23c0*/  NOP ;  /* 0x0000000000007918 */ /* 0x000fd00000000000 */
[----:B------:R-:W-:Y:S04]  /*a23d0*/  STL.64 [R1+0x390], R24 ;  /* 0x0003901801007387 */ /* 0x000fe80000100a00 */
[----:B------:R0:W-:Y:S04]  /*a23e0*/  STL.64 [R1+0x398], R26 ;  /* 0x0003981a01007387 */ /* 0x0001e80000100a00 */
[----:B0-----:R-:W4:Y:S04]  /*a23f0*/  LDL.LU.64 R26, [R1+0x9708] ;  /* 0x00970800011a7983 */ /* 0x001f280000300a00 */
[----:B------:R-:W4:Y:S04]  /*a2400*/  LDL.LU.64 R24, [R1+0x9700] ;  /* 0x0097000001187983 */ /* 0x000f280000300a00 */
        /* <DEDUP_REMOVED lines=18> */
[----:B------:R-:W3:Y:S04]  /*a2530*/  LDL.LU.64 R16, [R1+0x96c8] ;  /* 0x0096c80001107983 */ /* 0x000ee80000300a00 */
[----:B------:R0:W-:Y:S02]  /*a2540*/  STL.64 [R1+0x95e8], R26 ;  /* 0x0095e81a01007387 */ /* 0x0001e40000100a00 */
[----:B0-----:R-:W-:-:S02]  /*a2550*/  IMAD.MOV.U32 R26, RZ, RZ, R23 ;  /* 0x000000ffff1a7224 */ /* 0x001fc400078e0017 */
[----:B------:R-:W-:Y:S01]  /*a2560*/  IMAD.MOV.U32 R27, RZ, RZ, R11 ;  /* 0x000000ffff1b7224 */ /* 0x000fe200078e000b */
[----:B------:R-:W3:Y:S04]  /*a2570*/  LDL.LU R23, [R1+0x96c0] ;  /* 0x0096c00001177983 */ /* 0x000ee80000300800 */
[----:B------:R0:W-:Y:S04]  /*a2580*/  STL.64 [R1+0x95e0], R24 ;  /* 0x0095e01801007387 */ /* 0x0001e80000100a00 */
[----:B------:R-:W-:Y:S01]  /*a2590*/  STL.64 [R1+0x9618], R26 ;  /* 0x0096181a01007387 */ /* 0x000fe20000100a00 */
[----:B0-----:R-:W-:-:S02]  /*a25a0*/  IMAD.MOV.U32 R24, RZ, RZ, R7 ;  /* 0x000000ffff187224 */ /* 0x001fc400078e0007 */
[----:B------:R-:W-:-:S05]  /*a25b0*/  IMAD.MOV.U32 R25, RZ, RZ, R6 ;  /* 0x000000ffff197224 */ /* 0x000fca00078e0006 */
[----:B------:R0:W-:Y:S04]  /*a25c0*/  STL.64 [R1+0x9610], R24 ;  /* 0x0096101801007387 */ /* 0x0001e80000100a00 */
[----:B0-----:R-:W2:Y:S04]  /*a25d0*/  LDL.LU R24, [R1+0x5d0] ;  /* 0x0005d00001187983 */ /* 0x001ea80000300800 */
[----:B------:R-:W2:Y:S04]  /*a25e0*/  LDL.LU R25, [R1+0x5d4] ;  /* 0x0005d40001197983 */ /* 0x000ea80000300800 */
[----:B------:R-:W2:Y:S04]  /*a25f0*/  LDL.LU R26, [R1+0x5d8] ;  /* 0x0005d800011a7983 */ /* 0x000ea80000300800 */
[----:B------:R-:W2:Y:S01]  /*a2600*/  LDL.LU R27, [R1+0x5dc] ;  /* 0x0005dc00011b7983 */ /* 0x000ea20000300800 */
[C---:B---3--:R-:W-:Y:S06]  /*a2610*/  HMMA.16816.F32 R16, R12.reuse, R22, R16 ;  /* 0x000000160c10723c */ /* 0x048fec0000001810 */
        /* <DEDUP_REMOVED lines=12> */
[----:B--2---:R0:W-:Y:S04]  /*a26e0*/  STL.64 [R1+0x9628], R26 ;  /* 0x0096281a01007387 */ /* 0x0041e80000100a00 */
[----:B----4-:R1:W-:Y:S01]  /*a26f0*/  STL.64 [R1+0x9620], R24 ;  /* 0x0096201801007387 */ /* 0x0103e20000100a00 */
[----:B0-----:R-:W-:-:S02]  /*a2700*/  IMAD.MOV.U32 R26, RZ, RZ, R5 ;  /* 0x000000ffff1a7224 */ /* 0x001fc400078e0005 */
[----:B------:R-:W-:Y:S02]  /*a2710*/  IMAD.MOV.U32 R27, RZ, RZ, R4 ;  /* 0x000000ffff1b7224 */ /* 0x000fe400078e0004 */
[----:B-1----:R-:W-:Y:S02]  /*a2720*/  IMAD.MOV.U32 R24, RZ, RZ, R10 ;  /* 0x000000ffff187224 */ /* 0x002fe400078e000a */
[----:B------:R-:W-:Y:S01]  /*a2730*/  IMAD.MOV.U32 R25, RZ, RZ, R9 ;  /* 0x000000ffff197224 */ /* 0x000fe200078e0009 */
[----:B------:R-:W-:Y:S04]  /*a2740*/  STL.64 [R1+0x9658], R26 ;  /* 0x0096581a01007387 */ /* 0x000fe80000100a00 */
[----:B------:R-:W-:Y:S04]  /*a2750*/  STL.64 [R1+0x9650], R24 ;  /* 0x0096501801007387 */ /* 0x000fe80000100a00 */
[----:B------:R-:W-:Y:S04]  /*a2760*/  STL.64 [R1+0x95c8], R22 ;  /* 0x0095c81601007387 */ /* 0x000fe80000100a00 */
[----:B------:R0:W-:Y:S04]  /*a2770*/  STL.64 [R1+0x95c0], R20 ;  /* 0x0095c01401007387 */ /* 0x0001e80000100a00 */
        /* <DEDUP_REMOVED lines=9> */
[----:B------:R-:W3:Y:S04]  /*a2810*/  LDL.LU R4, [R1+0x2084] ;  /* 0x0020840001047983 */ /* 0x000ee80000300800 */
[----:B------:R-:W4:Y:S04]  /*a2820*/  LDL.LU R11, [R1+0x2090] ;  /* 0x00209000010b7983 */ /* 0x000f280000300800 */
[----:B------:R-:W3:Y:S04]  /*a2830*/  LDL.LU R5, [R1+0x208c] ;  /* 0x00208c0001057983 */ /* 0x000ee80000300800 */
[----:B------:R-:W2:Y:S04]  /*a2840*/  LDL.LU R9, [R1+0x2098] ;  /* 0x0020980001097983 */ /* 0x000ea80000300800 */
        /* <DEDUP_REMOVED lines=15> */
[----:B---3--:R0:W-:Y:S04]  /*a2940*/  STL.64 [R1+0x9660], R24 ;  /* 0x0096601801007387 */ /* 0x0081e80000100a00 */
        /* <DEDUP_REMOVED lines=37> */
[----:B------:R-:W3:Y:S04]  /*a2ba0*/  LDL.LU R18, [R1+0x7c8] ;  /* 0x0007c80001127983 */ /* 0x000ee80000300800 */
[----:B------:R-:W3:Y:S01]  /*a2bb0*/  LDL.LU R19, [R1+0x7cc] ;  /* 0x0007cc0001137983 */ /* 0x000ee20000300800 */
[----:B----4-:R-:W-:-:S02]  /*a2bc0*/  IMAD R4, R4, 0x100, R10 ;  /* 0x0000010004047824 */ /* 0x010fc400078e020a */
[----:B------:R-:W-:Y:S01]  /*a2bd0*/  IMAD R5, R5, 0x100, R11 ;  /* 0x0000010005057824 */ /* 0x000fe200078e020b */
[----:B------:R-:W4:Y:S04]  /*a2be0*/  LDL.LU R10, [R1+0x968c] ;  /* 0x00968c00010a7983 */ /* 0x000f280000300800 */
[----:B------:R-:W4:Y:S01]  /*a2bf0*/  LDL.LU R11, [R1+0x9688] ;  /* 0x00968800010b7983 */ /* 0x000f220000300800 */
[----:B--2---:R-:W-:Y:S01]  /*a2c00*/  IMAD R6, R6, 0x100, R9 ;  /* 0x0000010006067824 */ /* 0x004fe200078e0209 */
[----:B----4-:R-:W-:-:S15]  /*a2c10*/  HMMA.16816.F32 R24, R12, R10, R24 ;  /* 0x0000000a0c18723c */ /* 0x010fde0000001818 */
[----:B------:R-:W-:-:S08]  /*a2c20*/  NOP ;  /* 0x0000000000007918 */ /* 0x000fd00000000000 */
[----:B------:R-:W-:Y:S04]  /*a2c30*/  STL.64 [R1+0x310], R24 ;  /* 0x0003101801007387 */ /* 0x000fe80000100a00 */
[----:B------:R0:W-:Y:S04]  /*a2c40*/  STL.64 [R1+0x318], R26 ;  /* 0x0003181a01007387 */ /* 0x0001e80000100a00 */
[----:B0-----:R-:W2:Y:S04]  /*a2c50*/  LDL.LU.64 R26, [R1+0x9680] ;  /* 0x00968000011a7983 */ /* 0x001ea80000300a00 */
[----:B------:R-:W2:Y:S04]  /*a2c60*/  LDL.LU.64 R24, [R1+0x9678] ;  /* 0x0096780001187983 */ /* 0x000ea80000300a00 */
[----:B------:R0:W-:Y:S04]  /*a2c70*/  STL [R1+0x957c], R11 ;  /* 0x00957c0b01007387 */ /* 0x0001e80000100800 */
[----:B0-----:R-:W4:Y:S04]  /*a2c80*/  LDL.LU R11, [R1+0x20bc] ;  /* 0x0020bc00010b7983 */ /* 0x001f280000300800 */
        /* <DEDUP_REMOVED lines=15> */
[----:B------:R-:W-:Y:S02]  /*a2d80*/  F2FP.F16.E5M2.UNPACK_B R5, R5 ;  /* 0x00000005ff05723e */ /* 0x000fe400020004ff */
[----:B------:R-:W-:Y:S01]  /*a2d90*/  F2FP.F16.E5M2.UNPACK_B R6, R6 ;  /* 0x00000006ff06723e */ /* 0x000fe200020004ff */
[----:B---3--:R-:W-:Y:S01]  /*a2da0*/  HMMA.16816.F32 R12, R12, R24, R20 ;  /* 0x000000180c0c723c */ /* 0x008fe20000001814 */
[----:B------:R-:W2:Y:S04]  /*a2db0*/  LDL.LU.64 R22, [R1+0x9648] ;  /* 0x0096480001167983 */ /* 0x000ea80000300a00 */
[----:B------:R-:W2:Y:S01]  /*a2dc0*/  LDL.LU.64 R20, [R1+0x9640] ;  /* 0x0096400001147983 */ /* 0x000ea20000300a00 */
[----:B------:R-:W-:-:S15]  /*a2dd0*/  F2FP.F16.E5M2.UNPACK_B R7, R7 ;  /* 0x00000007ff07723e */ /* 0x000fde00020004ff */
[----:B------:R-:W-:-:S02]  /*a2de0*/  NOP ;  /* 0x0000000000007918 */ /* 0x000fc40000000000 */
[----:B------:R-:W-:Y:S04]  /*a2df0*/  STL.64 [R1+0x300], R12 ;  /* 0x0003000c01007387 */ /* 0x000fe80000100a00 */
[----:B------:R0:W-:Y:S04]  /*a2e00*/  STL.64 [R1+0x308], R14 ;  /* 0x0003080e01007387 */ /* 0x0001e80000100a00 */
[----:B0-----:R-:W3:Y:S04]  /*a2e10*/  LDL R14, [R1+0x18] ;  /* 0x00001800010e7983 */ /* 0x001ee80000100800 */
[----:B------:R-:W3:Y:S01]  /*a2e20*/  LDL R15, [R1+0x1c] ;  /* 0x00001c00010f7983 */ /* 0x000ee20000100800 */
        /* <DEDUP_REMOVED lines=12> */
[----:B------:R-:W-:Y:S04]  /*a2ef0*/  STL.64 [R1+0x2e0], R12 ;  /* 0x0002e00c01007387 */ /* 0x000fe80000100a00 */
[----:B------:R0:W-:Y:S04]  /*a2f00*/  STL.64 [R1+0x2e8], R14 ;  /* 0x0002e80e01007387 */ /* 0x0001e80000100a00 */
[----:B0-----:R-:W4:Y:S04]  /*a2f10*/  LDL.LU R14, [R1+0x20d0] ;  /* 0x0020d000010e7983 */ /* 0x001f280000300800 */
[----:B------:R-:W4:Y:S01]  /*a2f20*/  LDL.LU R15, [R1+0x20d8] ;  /* 0x0020d800010f7983 */ /* 0x000f220000300800 */
[----:B---3--:R-:W-:-:S15]  /*a2f30*/  HMMA.16816.F32 R16, R4, R24, R16 ;  /* 0x000000180410723c */ /* 0x008fde0000001810 */
[----:B------:R-:W-:-:S08]  /*a2f40*/  NOP ;  /* 0x0000000000007918 */ /* 0x000fd00000000000 */
[----:B------:R-:W-:Y:S04]  /*a2f50*/  STL.64 [R1+0x2d0], R16 ;  /* 0x0002d01001007387 */ /* 0x000fe80000100a00 */
[----:B------:R2:W-:Y:S02]  /*a2f60*/  STL.64 [R1+0x2d8], R18 ;  /* 0x0002d81201007387 */ /* 0x0005e40000100a00 */
[----:B--2---:R-:W-:Y:S02]  /*a2f70*/  HMMA.16816.F32 R16, R4, R26, R20 ;  /* 0x0000001a0410723c */ /* 0x004fe40000001814 */
[----:B------:R-:W2:-:S15]  /*a2f80*/  LDL.LU R20, [R1+0x8b0] ;  /* 0x0008b00001147983 */ /* 0x000e9e0000300800 */
[----:B------:R-:W-:-:S06]  /*a2f90*/  NOP ;  /* 0x0000000000007918 */ /* 0x000fcc0000000000 */
        /* <DEDUP_REMOVED lines=10> */
[----:B0-----:R-:W2:Y:S04]  /*a3040*/  LDL R26, [R1] ;  /* 0x00000000011a7983 */ /* 0x001ea80000100800 */
[----:B----4-:R-:W-:Y:S04]  /*a3050*/  STL.64 [R1+0x95f0], R24 ;  /* 0x0095f01801007387 */ /* 0x010fe80000100a00 */
        /* <DEDUP_REMOVED lines=22> */
[----:B------:R-:W4:Y:S01]  /*a31c0*/  LDL.LU R11, [R1+0x20c4] ;  /* 0x0020c400010b7983 */ /* 0x000f220000300800 */
[----:B------:R-:W-:-:S03]  /*a31d0*/  IMAD.MOV.U32 R27, RZ, RZ, R0 ;  /* 0x000000ffff1b7224 */ /* 0x000fc600078e0000 */
[----:B----4-:R-:W-:Y:S04]  /*a31e0*/  STL.64 [R1+0x9588], R10 ;  /* 0x0095880a01007387 */ /* 0x010fe80000100a00 */
        /* <DEDUP_REMOVED lines=14> */
[----:B------:R-:W4:Y:S04]  /*a32d0*/  LDL.LU R13, [R1+0x20c8] ;  /* 0x0020c800010d7983 */ /* 0x000f280000300800 */
[----:B------:R-:W2:Y:S04]  /*a32e0*/  LDL.LU.64 R22, [R1+0x9608] ;  /* 0x0096080001167983 */ /* 0x000ea80000300a00 */
[----:B------:R-:W2:Y:S04]  /*a32f0*/  LDL.LU.64 R20, [R1+0x9600] ;  /* 0x0096000001147983 */ /* 0x000ea80000300a00 */
        /* <DEDUP_REMOVED lines=69> */
[----:B----4-:R-:W-:-:S03]  /*a3750*/  IMAD R13, R13, 0x100, R0 ;  /* 0x000001000d0d7824 */ /* 0x010fc600078e0200 */
[----:B------:R-:W2:Y:S04]  /*a3760*/  LDL.LU R0, [R1+0x9578] ;  /* 0x0095780001007983 */ /* 0x000ea80000300800 */
[----:B------:R-:W-:Y:S01]  /*a3770*/  STL [R1+0x94a4], R10 ;  /* 0x0094a40a01007387 */ /* 0x000fe20000100800 */
[----:B------:R-:W-:Y:S02]  /*a3780*/  IMAD R14, R14, 0x100, R28 ;  /* 0x000001000e0e7824 */ /* 0x000fe400078e021c */
[----:B------:R-:W-:Y:S01]  /*a3790*/  IMAD R15, R15, 0x100, R29 ;  /* 0x000001000f0f7824 */ /* 0x000fe200078e021d */
[----:B------:R-:W-:Y:S02]  /*a37a0*/  F2FP.F16.E5M2.UNPACK_B R12, R12 ;  /* 0x0000000cff0c723e */ /* 0x000fe400020004ff */
[----:B------:R-:W-:-:S02]  /*a37b0*/  F2FP.F16.E5M2.UNPACK_B R13, R13 ;  /* 0x0000000dff0d723e */ /* 0x000fc400020004ff */
[----:B------:R-:W-:Y:S02]  /*a37c0*/  F2FP.F16.E5M2.UNPACK_B R14, R14 ;  /* 0x0000000eff0e723e */ /* 0x000fe400020004ff */
[----:B------:R-:W-:Y:S01]  /*a37d0*/  F2FP.F16.E5M2.UNPACK_B R15, R15 ;  /* 0x0000000fff0f723e */ /* 0x000fe200020004ff */
[----:B---3--:R-:W-:Y:S06]  /*a37e0*/  HMMA.16816.F32 R16, R4, R10, R16 ;  /* 0x0000000a0410723c */ /* 0x008fec0000001810 */
[----:B------:R-:W-:-:S15]  /*a37f0*/  STL [R1+0x94a0], R11 ;  /* 0x0094a00b01007387 */ /* 0x000fde0000100800 */
[----:B------:R-:W-:-:S02]  /*a3800*/  NOP ;  /* 0x0000000000007918 */ /* 0x000fc40000000000 */
[----:B------:R-:W-:Y:S04]  /*a3810*/  STL.64 [R1+0x230], R16 ;  /* 0x0002301001007387 */ /* 0x000fe80000100a00 */
[----:B------:R0:W-:Y:S04]  /*a3820*/  STL.64 [R1+0x238], R18 ;  /* 0x0002381201007387 */ /* 0x0001e80000100a00 */
[----:B------:R-:W-:Y:S04]  /*a3830*/  STL [R1+0x94a8], R8 ;  /* 0x0094a80801007387 */ /* 0x000fe80000100800 */
[----:B------:R1:W-:Y:S01]  /*a3840*/  STL [R1+0x9488], R9 ;  /* 0x0094880901007387 */ /* 0x0003e20000100800 */
[C---:B0-----:R-:W-:Y:S06]  /*a3850*/  HMMA.16816.F32 R16, R4.reuse, R8, R20 ;  /* 0x000000080410723c */ /* 0x041fec0000001814 */
[----:B-1----:R-:W-:-:S15]  /*a3860*/  HMMA.16816.F32 R8, R4, R2, R24 ;  /* 0x000000020408723c */ /* 0x002fde0000001818 */
[----:B------:R-:W-:-:S02]  /*a3870*/  NOP ;  /* 0x0000000000007918 */ /* 0x000fc40000000000 */
[----:B------:R0:W-:Y:S04]  /*a3880*/  STL.64 [R1+0x410], R16 ;  /* 0x0004101001007387 */ /* 0x0001e80000100a00 */
[----:B------:R1:W-:Y:S04]  /*a3890*/  STL.64 [R1+0x418], R18 ;  /* 0x0004181201007387 */ /* 0x0003e80000100a00 */
[----:B------:R-:W-:Y:S04]  /*a38a0*/  STL.64 [R1+0x9570], R14 ;  /* 0x0095700e01007387 */ /* 0x000fe80000100a00 */
[----:B------:R-:W-:Y:S04]  /*a38b0*/  STL.64 [R1+0x9568], R12 ;  /* 0x0095680c01007387 */ /* 0x000fe80000100a00 */
[----:B0-----:R-:W3:Y:S04]  /*a38c0*/  LDL.LU R16, [R1+0xaa0] ;  /* 0x000aa00001107983 */ /* 0x001ee80000300800 */
[----:B------:R-:W-:Y:S04]  /*a38d0*/  STL.64 [R1+0x400], R8 ;  /* 0x0004000801007387 */ /* 0x000fe80000100a00 */
[----:B------:R-:W-:Y:S04]  /*a38e0*/  STL.64 [R1+0x408], R10 ;  /* 0x0004080a01007387 */ /* 0x000fe80000100a00 */
[----:B------:R-:W3:Y:S04]  /*a38f0*/  LDL.LU R17, [R1+0xaa4] ;  /* 0x000aa40001117983 */ /* 0x000ee80000300800 */
[----:B-1----:R-:W4:Y:S04]  /*a3900*/  LDL.LU R18, [R1+0xaa8] ;  /* 0x000aa80001127983 */ /* 0x002f280000300800 */
        /* <DEDUP_REMOVED lines=13> */
[----:B--2---:R0:W-:Y:S04]  /*a39e0*/  STL.64 [R1+0x9528], R24 ;  /* 0x0095281801007387 */ /* 0x0041e80000100a00 */
[----:B0-----:R-:W2:Y:S04]  /*a39f0*/  LDL.LU.64 R24, [R1+0x8] ;  /* 0x0000080001187983 */ /* 0x001ea80000300a00 */
[----:B--2---:R0:W-:Y:S04]  /*a3a00*/  STL.64 [R1+0x9540], R24 ;  /* 0x0095401801007387 */ /* 0x0041e80000100a00 */
[----:B------:R-:W2:Y:S04]  /*a3a10*/  LDL.LU R26, [R1+0xa18] ;  /* 0x000a1800011a7983 */ /* 0x000ea80000300800 */
[----:B------:R-:W2:Y:S04]  /*a3a20*/  LDL.LU R27, [R1+0xa1c] ;  /* 0x000a1c00011b7983 */ /* 0x000ea80000300800 */
[----:B------:R-:W4:Y:S04]  /*a3a30*/  LDL.LU R12, [R1+0x970] ;  /* 0x00097000010c7983 */ /* 0x000f280000300800 */
[----:B------:R-:W4:Y:S04]  /*a3a40*/  LDL.LU R13, [R1+0x974] ;  /* 0x00097400010d7983 */ /* 0x000f280000300800 */
[----:B------:R-:W4:Y:S04]  /*a3a50*/  LDL.LU R14, [R1+0x978] ;  /* 0x00097800010e7983 */ /* 0x000f280000300800 */
[----:B------:R-:W4:Y:S04]  /*a3a60*/  LDL.LU R15, [R1+0x97c] ;  /* 0x00097c00010f7983 */ /* 0x000f280000300800 */
[----:B------:R-:W4:Y:S04]  /*a3a70*/  LDL.64 R8, [R1+0x20] ;  /* 0x0000200001087983 */ /* 0x000f280000100a00 */
[----:B0-----:R-:W3:Y:S04]  /*a3a80*/  LDL.LU.64 R24, [R1+0x18] ;  /* 0x0000180001187983 */ /* 0x001ee80000300a00 */
[----:B--2---:R-:W-:Y:S04]  /*a3a90*/  STL.64 [R1+0x9560], R26 ;  /* 0x0095601a01007387 */ /* 0x004fe80000100a00 */
[----:B---3--:R-:W-:Y:S04]  /*a3aa0*/  STL.64 [R1+0x9558], R24 ;  /* 0x0095581801007387 */ /* 0x008fe80000100a00 */
[----:B------:R-:W2:Y:S04]  /*a3ab0*/  LDL.LU.64 R28, [R1] ;  /* 0x00000000011c7983 */ /* 0x000ea80000300a00 */
[----:B------:R-:W-:Y:S04]  /*a3ac0*/  STL.64 [R1+0x94f8], R22 ;  /* 0x0094f81601007387 */ /* 0x000fe80000100a00 */
[----:B------:R0:W-:Y:S04]  /*a3ad0*/  STL.64 [R1+0x94f0], R20 ;  /* 0x0094f01401007387 */ /* 0x0001e80000100a00 */
[----:B0-----:R-:W3:Y:S04]  /*a3ae0*/  LDL.LU R20, [R1+0xa50] ;  /* 0x000a500001147983 */ /* 0x001ee80000300800 */
[----:B------:R-:W3:Y:S04]  /*a3af0*/  LDL.LU R21, [R1+0xa54] ;  /* 0x000a540001157983 */ /* 0x000ee80000300800 */
[----:B------:R-:W4:Y:S04]  /*a3b00*/  LDL.LU R22, [R1+0xa58] ;  /* 0x000a580001167983 */ /* 0x000f280000300800 */
[----:B------:R-:W4:Y:S04]  /*a3b10*/  LDL.LU R23, [R1+0xa5c] ;  /* 0x000a5c0001177983 */ /* 0x000f280000300800 */
        /* <DEDUP_REMOVED lines=24> */
[----:B------:R0:W-:Y:S04]  /*a3ca0*/  STL [R1+0x94ac], R3 ;  /* 0x0094ac0301007387 */ /* 0x0001e80000100800 */
[----:B0-----:R-:W4:Y:S04]  /*a3cb0*/  LDL.LU.64 R2, [R1+0x10] ;  /* 0x0000100001027983 */ /* 0x001f280000300a00 */
[----:B------:R-:W2:Y:S04]  /*a3cc0*/  LDL.LU.64 R14, [R1+0x9570] ;  /* 0x00957000010e7983 */ /* 0x000ea80000300a00 */
[----:B------:R-:W2:Y:S04]  /*a3cd0*/  LDL.LU.64 R12, [R1+0x9568] ;  /* 0x00956800010c7983 */ /* 0x000ea80000300a00 */
[----:B------:R-:W-:Y:S04]  /*a3ce0*/  STL.64 [R1+0x220], R4 ;  /* 0x0002200401007387 */ /* 0x000fe80000100a00 */
[----:B------:R0:W-:Y:S04]  /*a3cf0*/  STL.64 [R1+0x228], R6 ;  /* 0x0002280601007387 */ /* 0x0001e80000100a00 */
[----:B0-----:R-:W2:Y:S01]  /*a3d00*/  LDL.LU.64 R6, [R1+0x28] ;  /* 0x0000280001067983 */ /* 0x001ea20000300a00 */
[----:B------:R-:W-:-:S03]  /*a3d10*/  IMAD.MOV.U32 R10, RZ, RZ, R8 ;  /* 0x000000ffff0a7224 */ /* 0x000fc600078e0008 */
[----:B------:R0:W-:Y:S04]  /*a3d20*/  STL [R1+0x94b8], R9 ;  /* 0x0094b80901007387 */ /* 0x0001e80000100800 */
[----:B------:R1:W-:Y:S04]  /*a3d30*/  STL [R1+0x94b4], R10 ;  /* 0x0094b40a01007387 */ /* 0x0003e80000100800 */
[----:B------:R-:W4:Y:S04]  /*a3d40*/  LDL.LU R8, [R1+0x9e0] ;  /* 0x0009e00001087983 */ /* 0x000f280000300800 */
[----:B0-----:R-:W4:Y:S04]  /*a3d50*/  LDL.LU R9, [R1+0x9e4] ;  /* 0x0009e40001097983 */ /* 0x001f280000300800 */
[----:B-1----:R-:W4:Y:S04]  /*a3d60*/  LDL.LU R10, [R1+0x9e8] ;  /* 0x0009e800010a7983 */ /* 0x002f280000300800 */
[----:B------:R-:W4:Y:S01]  /*a3d70*/  LDL.LU R11, [R1+0x9ec] ;  /* 0x0009ec00010b7983 */ /* 0x000f220000300800 */
[----:B--2---:R-:W-:-:S15]  /*a3d80*/  HMMA.16816.F32 R24, R12, R6, R24 ;  /* 0x000000060c18723c */ /* 0x004fde0000001818 */
[----:B------:R-:W-:-:S08]  /*a3d90*/  NOP ;  /* 0x0000000000007918 */ /* 0x000fd00000000000 */
[----:B------:R-:W-:Y:S04]  /*a3da0*/  STL.64 [R1+0x210], R24 ;  /* 0x0002101801007387 */ /* 0x000fe80000100a00 */
[----:B------:R0:W-:Y:S04]  /*a3db0*/  STL.64 [R1+0x218], R26 ;  /* 0x0002181a01007387 */ /* 0x0001e80000100a00 */
[----:B0-----:R-:W2:Y:S04]  /*a3dc0*/  LDL.LU.64 R26, [R1+0x9560] ;  /* 0x00956000011a7983 */ /* 0x001ea80000300a00 */
[----:B------:R-:W3:Y:S01]  /*a3dd0*/  LDL.LU.64 R24, [R1+0x9558] ;  /* 0x0095580001187983 */ /* 0x000ee20000300a00 */
[----:B------:R-:W-:-:S02]  /*a3de0*/  IMAD.MOV.U32 R5, RZ, RZ, R6 ;  /* 0x000000ffff057224 */ /* 0x000fc400078e0006 */
[----:B------:R-:W-:Y:S01]  /*a3df0*/  IMAD.MOV.U32 R4, RZ, RZ, R7 ;  /* 0x000000ffff047224 */ /* 0x000fe200078e0007 */
[----:B---3--:R-:W-:Y:S06]  /*a3e00*/  HMMA.16816.F32 R20, R12, R24, R20 ;  /* 0x000000180c14723c */ /* 0x008fec0000001814 */
[----:B------:R-:W-:Y:S02]  /*a3e10*/  IMAD.MOV.U32 R7, RZ, RZ, R24 ;  /* 0x000000ffff077224 */ /* 0x000fe400078e0018 */
[----:B------:R-:W-:-:S15]  /*a3e20*/  IMAD.MOV.U32 R6, RZ, RZ, R25 ;  /* 0x000000ffff067224 */ /* 0x000fde00078e0019 */
[----:B------:R-:W-:Y:S04]  /*a3e30*/  STL.64 [R1+0x200], R20 ;  /* 0x0002001401007387 */ /* 0x000fe80000100a00 */
[----:B------:R0:W-:Y:S04]  /*a3e40*/  STL.64 [R1+0x208], R22 ;  /* 0x0002081601007387 */ /* 0x0001e80000100a00 */
[----:B0-----:R-:W3:Y:S04]  /*a3e50*/  LDL.LU.64 R22, [R1+0x9550] ;  /* 0x0095500001167983 */ /* 0x001ee80000300a00 */
[----:B------:R-:W3:Y:S04]  /*a3e60*/  LDL.LU.64 R20, [R1+0x9548] ;  /* 0x0095480001147983 */ /* 0x000ee80000300a00 */
[----:B------:R-:W3:Y:S01]  /*a3e70*/  LDL.LU.64 R24, [R1+0x9540] ;  /* 0x0095400001187983 */ /* 0x000ee20000300a00 */
[----:B----4-:R-:W-:-:S15]  /*a3e80*/  HMMA.16816.F32 R8, R12, R2, R8 ;  /* 0x000000020c08723c */ /* 0x010fde0000001808 */
[----:B------:R-:W-:-:S08]  /*a3e90*/  NOP ;  /* 0x0000000000007918 */ /* 0x000fd00000000000 */
[----:B------:R0:W-:Y:S04]  /*a3ea0*/  STL.64 [R1+0x1f0], R8 ;  /* 0x0001f00801007387 */ /* 0x0001e80000100a00 */
[----:B------:R1:W-:Y:S01]  /*a3eb0*/  STL.64 [R1+0x1f8], R10 ;  /* 0x0001f80a01007387 */ /* 0x0003e20000100a00 */
[----:B0-----:R-:W-:Y:S02]  /*a3ec0*/  IMAD.MOV.U32 R8, RZ, RZ, R2 ;  /* 0x000000ffff087224 */ /* 0x001fe400078e0002 */
[----:B-1----:R-:W-:Y:S01]  /*a3ed0*/  IMAD.MOV.U32 R11, RZ, RZ, R3 ;  /* 0x000000ffff0b7224 */ /* 0x002fe200078e0003 */
[----:B---3--:R-:W-:Y:S06]  /*a3ee0*/  HMMA.16816.F32 R20, R12, R24, R20 ;  /* 0x000000180c14723c */ /* 0x008fec0000001814 */
[----:B------:R-:W-:-:S02]  /*a3ef0*/  IMAD.MOV.U32 R2, RZ, RZ, R24 ;  /* 0x000000ffff027224 */ /* 0x000fc400078e0018 */
[----:B------:R-:W-:-:S15]  /*a3f00*/  IMAD.MOV.U32 R3, RZ, RZ, R25 ;  /* 0x000000ffff037224 */ /* 0x000fde00078e0019 */
[----:B------:R-:W-:Y:S04]  /*a3f10*/  STL.64 [R1+0x1e0], R20 ;  /* 0x0001e01401007387 */ /* 0x000fe80000100a00 */
[----:B------:R0:W-:Y:S04]  /*a3f20*/  STL.64 [R1+0x1e8], R22 ;  /* 0x0001e81601007387 */ /* 0x0001e80000100a00 */
[----:B0-----:R-:W3:Y:S04]  /*a3f30*/  LDL.LU.64 R22, [R1+0x9538] ;  /* 0x0095380001167983 */ /* 0x001ee80000300a00 */
[----:B------:R-:W3:Y:S04]  /*a3f40*/  LDL.LU.64 R20, [R1+0x9530] ;  /* 0x0095300001147983 */ /* 0x000ee80000300a00 */
[----:B------:R-:W2:Y:S01]  /*a3f50*/  LDL.LU.64 R24, [R1+0x9528] ;  /* 0x0095280001187983 */ /* 0x000ea20000300a00 */
[----:B------:R-:W-:-:S02]  /*a3f60*/  IMAD.MOV.U32 R9, RZ, RZ, R28 ;  /* 0x000000ffff097224 */ /* 0x000fc400078e001c */
        /* <DEDUP_REMOVED lines=13> */
[----:B------:R-:W2:Y:S01]  /*a4040*/  LDL.LU.64 R24, [R1+0x9500] ;  /* 0x0095000001187983 */ /* 0x000ea20000300a00 */
        /* <DEDUP_REMOVED lines=35> */
[----:B------:R-:W-:-:S07]  /*a4280*/  IMAD.MOV.U32 R23, RZ, RZ, R0 ;  /* 0x000000ffff177224 */ /* 0x000fce00078e0000 */
[----:B--2---:R-:W-:-:S15]  /*a4290*/  HMMA.16816.F32 R20, R12, R18, R20 ;  /* 0x000000120c14723c */ /* 0x004fde0000001814 */
[----:B------:R-:W-:-:S08]  /*a42a0*/  NOP ;  /* 0x0000000000007918 */ /* 0x000fd00000000000 */
[----:B------:R-:W-:Y:S04]  /*a42b0*/  STL.64 [R1+0x170], R20 ;  /* 0x0001701401007387 */ /* 0x000fe80000100a00 */
[----:B------:R4:W-:Y:S01]  /*a42c0*/  STL [R1+0x178], R22 ;  /* 0x0001781601007387 */ /* 0x0009e20000100800 */
[----:B------:R-:W-:Y:S02]  /*a42d0*/  IMAD.MOV.U32 R0, RZ, RZ, R23 ;  /* 0x000000ffff007224 */ /* 0x000fe400078e0017 */
[----:B----4-:R-:W-:Y:S03]  /*a42e0*/  HMMA.16816.F32 R20, R12, R16, R24 ;  /* 0x000000100c14723c */ /* 0x010fe60000001818 */
[----:B------:R-:W-:Y:S04]  /*a42f0*/  STL [R1+0x85a0], R0 ;  /* 0x0085a00001007387 */ /* 0x000fe80000100800 */
        /* <DEDUP_REMOVED lines=13> */
[----:B--2---:R-:W-:Y:S04]  /*a43d0*/  STL.64 [R1+0x9408], R22 ;  /* 0x0094081601007387 */ /* 0x004fe80000100a00 */
[----:B----4-:R0:W-:Y:S04]  /*a43e0*/  STL.64 [R1+0x9400], R20 ;  /* 0x0094001401007387 */ /* 0x0101e80000100a00 */
[----:B------:R-:W2:Y:S04]  /*a43f0*/  LDL.LU R2, [R1+0x94b0] ;  /* 0x0094b00001027983 */ /* 0x000ea80000300800 */
[----:B------:R-:W2:Y:S04]  /*a4400*/  LDL.LU R3, [R1+0x94ac] ;  /* 0x0094ac0001037983 */ /* 0x000ea80000300800 */
[----:B------:R-:W-:Y:S04]  /*a4410*/  STL.64 [R1+0x9410], R24 ;  /* 0x0094101801007387 */ /* 0x000fe80000100a00 */
[----:B0-----:R-:W4:Y:S04]  /*a4420*/  LDL.LU R20, [R1+0xba0] ;  /* 0x000ba00001147983 */ /* 0x001f280000300800 */
[----:B------:R-:W4:Y:S04]  /*a4430*/  LDL.LU R21, [R1+0xba4] ;  /* 0x000ba40001157983 */ /* 0x000f280000300800 */
[----:B------:R-:W3:Y:S04]  /*a4440*/  LDL.LU R22, [R1+0xba8] ;  /* 0x000ba80001167983 */ /* 0x000ee80000300800 */
[----:B------:R-:W3:Y:S01]  /*a4450*/  LDL.LU R23, [R1+0xbac] ;  /* 0x000bac0001177983 */ /* 0x000ee20000300800 */
[----:B------:R-:W-:-:S02]  /*a4460*/  IMAD.MOV.U32 R26, RZ, RZ, R8 ;  /* 0x000000ffff1a7224 */ /* 0x000fc400078e0008 */
[----:B------:R-:W-:Y:S01]  /*a4470*/  IMAD.MOV.U32 R27, RZ, RZ, R11 ;  /* 0x000000ffff1b7224 */ /* 0x000fe200078e000b */
[----:B---3--:R-:W-:Y:S04]  /*a4480*/  STL.64 [R1+0x9420], R22 ;  /* 0x0094201601007387 */ /* 0x008fe80000100a00 */
[----:B----4-:R0:W-:Y:S04]  /*a4490*/  STL.64 [R1+0x9418], R20 ;  /* 0x0094181401007387 */ /* 0x0101e80000100a00 */
[----:B------:R-:W3:Y:S04]  /*a44a0*/  LDL.LU R8, [R1+0x94a8] ;  /* 0x0094a80001087983 */ /* 0x000ee80000300800 */
[----:B------:R1:W-:Y:S04]  /*a44b0*/  STL.64 [R1+0x9428], R26 ;  /* 0x0094281a01007387 */ /* 0x0003e80000100a00 */
[----:B0-----:R-:W4:Y:S04]  /*a44c0*/  LDL.LU R20, [R1+0xbb0] ;  /* 0x000bb00001147983 */ /* 0x001f280000300800 */
[----:B------:R-:W4:Y:S04]  /*a44d0*/  LDL.LU R21, [R1+0xbb4] ;  /* 0x000bb40001157983 */ /* 0x000f280000300800 */
[----:B------:R-:W2:Y:S04]  /*a44e0*/  LDL.LU R22, [R1+0xbb8] ;  /* 0x000bb80001167983 */ /* 0x000ea80000300800 */
[----:B------:R-:W2:Y:S01]  /*a44f0*/  LDL.LU R23, [R1+0xbbc] ;  /* 0x000bbc0001177983 */ /* 0x000ea20000300800 */
[----:B------:R-:W-:-:S02]  /*a4500*/  IMAD.MOV.U32 R24, RZ, RZ, R7 ;  /* 0x000000ffff187224 */ /* 0x000fc400078e0007 */
[----:B------:R-:W-:Y:S02]  /*a4510*/  IMAD.MOV.U32 R25, RZ, RZ, R6 ;  /* 0x000000ffff197224 */ /* 0x000fe400078e0006 */
[----:B-1----:R-:W-:Y:S02]  /*a4520*/  IMAD.MOV.U32 R26, RZ, RZ, R5 ;  /* 0x000000ffff1a7224 */ /* 0x002fe400078e0005 */
[----:B------:R-:W-:Y:S01]  /*a4530*/  IMAD.MOV.U32 R27, RZ, RZ, R4 ;  /* 0x000000ffff1b7224 */ /* 0x000fe200078e0004 */
[----:B--2---:R-:W-:Y:S04]  /*a4540*/  STL.64 [R1+0x9438], R22 ;  /* 0x0094381601007387 */ /* 0x004fe80000100a00 */
[----:B----4-:R0:W-:Y:S04]  /*a4550*/  STL.64 [R1+0x9430], R20 ;  /* 0x0094301401007387 */ /* 0x0101e80000100a00 */
[----:B------:R1:W-:Y:S04]  /*a4560*/  STL.64 [R1+0x9440], R24 ;  /* 0x0094401801007387 */ /* 0x0003e80000100a00 */
[----:B0-----:R-:W2:Y:S04]  /*a4570*/  LDL.LU R20, [R1+0xbc0] ;  /* 0x000bc00001147983 */ /* 0x001ea80000300800 */
[----:B------:R-:W2:Y:S04]  /*a4580*/  LDL.LU R21, [R1+0xbc4] ;  /* 0x000bc40001157983 */ /* 0x000ea80000300800 */
[----:B------:R-:W4:Y:S04]  /*a4590*/  LDL.LU R22, [R1+0xbc8] ;  /* 0x000bc80001167983 */ /* 0x000f280000300800 */
[----:B------:R-:W4:Y:S01]  /*a45a0*/  LDL.LU R23, [R1+0xbcc] ;  /* 0x000bcc0001177983 */ /* 0x000f220000300800 */
[----:B-1----:R-:W-:-:S02]  /*a45b0*/  IMAD.MOV.U32 R25, RZ, RZ, R9 ;  /* 0x000000ffff197224 */ /* 0x002fc400078e0009 */
[----:B------:R-:W-:Y:S01]  /*a45c0*/  IMAD.MOV.U32 R24, RZ, RZ, R10 ;  /* 0x000000ffff187224 */ /* 0x000fe200078e000a */
[----:B------:R-:W3:Y:S04]  /*a45d0*/  LDL.LU R9, [R1+0x20f4] ;  /* 0x0020f40001097983 */ /* 0x000ee80000300800 */
[----:B------:R-:W3:Y:S04]  /*a45e0*/  LDL.LU R6, [R1+0x20f0] ;  /* 0x0020f00001067983 */ /* 0x000ee80000300800 */
[----:B------:R-:W3:Y:S04]  /*a45f0*/  LDL.LU R0, [R1+0x20fc] ;  /* 0x0020fc0001007983 */ /* 0x000ee80000300800 */
[----:B------:R-:W3:Y:S04]  /*a4600*/  LDL.LU R7, [R1+0x20f8] ;  /* 0x0020f80001077983 */ /* 0x000ee80000300800 */
        /* <DEDUP_REMOVED lines=28> */
[----:B---3--:R-:W-:-:S02]  /*a47d0*/  IMAD R4, R4, 0x100, R10 ;  /* 0x0000010004047824 */ /* 0x008fc400078e020a */
[----:B------:R-:W-:Y:S01]  /*a47e0*/  IMAD R5, R5, 0x100, R11 ;  /* 0x0000010005057824 */ /* 0x000fe200078e020b */
        /* <DEDUP_REMOVED lines=28> */
[----:B------:R-:W-:Y:S04]  /*a49b0*/  STL.64 [R1+0x93a0], R10 ;  /* 0x0093a00a01007387 */ /* 0x000fe80000100a00 */
[----:B------:R0:W-:Y:S04]  /*a49c0*/  STL.64 [R1+0x9398], R8 ;  /* 0x0093980801007387 */ /* 0x0001e80000100a00 */
[----:B0-----:R-:W3:Y:S04]  /*a49d0*/  LDL.LU R8, [R1+0xb70] ;  /* 0x000b700001087983 */ /* 0x001ee80000300800 */
        /* <DEDUP_REMOVED lines=9> */
[----:B------:R-:W-:Y:S01]  /*a4a70*/  STL [R1+0x9370], R3 ;  /* 0x0093700301007387 */ /* 0x000fe20000100800 */
[----:B------:R-:W-:Y:S01]  /*a4a80*/  IMAD R7, R7, 0x100, R0 ;  /* 0x0000010007077824 */ /* 0x000fe200078e0200 */
[----:B------:R-:W-:-:S02]  /*a4a90*/  F2FP.F16.E5M2.UNPACK_B R4, R4 ;  /* 0x00000004ff04723e */ /* 0x000fc400020004ff */
[----:B------:R-:W-:Y:S02]  /*a4aa0*/  F2FP.F16.E5M2.UNPACK_B R5, R5 ;  /* 0x00000005ff05723e */ /* 0x000fe400020004ff */
[----:B------:R-:W-:Y:S01]  /*a4ab0*/  F2FP.F16.E5M2.UNPACK_B R6, R6 ;  /* 0x00000006ff06723e */ /* 0x000fe200020004ff */
[----:B--2---:R-:W-:Y:S01]  /*a4ac0*/  HMMA.16816.F32 R12, R12, R24, R20 ;  /* 0x000000180c0c723c */ /* 0x004fe20000001814 */
[----:B------:R-:W4:Y:S04]  /*a4ad0*/  LDL.LU.64 R22, [R1+0x9460] ;  /* 0x0094600001167983 */ /* 0x000f280000300a00 */
[----:B------:R-:W4:Y:S01]  /*a4ae0*/  LDL.LU.64 R20, [R1+0x9458] ;  /* 0x0094580001147983 */ /* 0x000f220000300a00 */
[----:B------:R-:W-:-:S15]  /*a4af0*/  F2FP.F16.E5M2.UNPACK_B R7, R7 ;  /* 0x00000007ff07723e */ /* 0x000fde00020004ff */
[----:B------:R-:W-:-:S02]  /*a4b00*/  NOP ;  /* 0x0000000000007918 */ /* 0x000fc40000000000 */
        /* <DEDUP_REMOVED lines=41> */
[----:B------:R-:W4:Y:S01]  /*a4da0*/  LDL.LU.64 R24, [R1+0x93d8] ;  /* 0x0093d80001187983 */ /* 0x000f220000300a00 */
[----:B--2---:R-:W-:-:S15]  /*a4db0*/  HMMA.16816.F32 R12, R4, R28, R12 ;  /* 0x0000001c040c723c */ /* 0x004fde000000180c */
[----:B------:R-:W-:-:S08]  /*a4dc0*/  NOP ;  /* 0x0000000000007918 */ /* 0x000fd00000000000 */
[----:B------:R-:W-:Y:S04]  /*a4dd0*/  STL.64 [R1+0xe0], R12 ;  /* 0x0000e00c01007387 */ /* 0x000fe80000100a00 */
[----:B------:R3:W-:Y:S04]  /*a4de0*/  STL.64 [R1+0xe8], R14 ;  /* 0x0000e80e01007387 */ /* 0x0007e80000100a00 */
[----:B------:R-:W2:Y:S01]  /*a4df0*/  LDL R0, [R1+0x1b34] ;  /* 0x001b340001007983 */ /* 0x000ea20000100800 */
[C---:B---3--:R-:W-:Y:S06]  /*a4e00*/  HMMA.16816.F32 R12, R4.reuse, R26, R8 ;  /* 0x0000001a040c723c */ /* 0x048fec0000001808 */
[----:B----4-:R-:W-:-:S15]  /*a4e10*/  HMMA.16816.F32 R8, R4, R24, R16 ;  /* 0x000000180408723c */ /* 0x010fde0000001810 */
[----:B------:R-:W-:-:S02]  /*a4e20*/  NOP ;  /* 0x0000000000007918 */ /* 0x000fc40000000000 */
[----:B------:R-:W-:Y:S04]  /*a4e30*/  STL.64 [R1+0xd0], R12 ;  /* 0x0000d00c01007387 */ /* 0x000fe80000100a00 */
[----:B------:R-:W-:Y:S04]  /*a4e40*/  STL.64 [R1+0xd8], R14 ;  /* 0x0000d80e01007387 */ /* 0x000fe80000100a00 */
[----:B------:R-:W3:Y:S04]  /*a4e50*/  LDL R28, [R1+0x1b40] ;  /* 0x001b4000011c7983 */ /* 0x000ee80000100800 */
[----:B------:R0:W-:Y:S04]  /*a4e60*/  STL.64 [R1+0xc0], R8 ;  /* 0x0000c00801007387 */ /* 0x0001e80000100a00 */
[----:B------:R1:W-:Y:S04]  /*a4e70*/  STL.64 [R1+0xc8], R10 ;  /* 0x0000c80a01007387 */ /* 0x0003e80000100a00 */
[----:B------:R-:W4:Y:S04]  /*a4e80*/  LDL R29, [R1+0x1b44] ;  /* 0x001b4400011d7983 */ /* 0x000f280000100800 */
[----:B------:R-:W2:Y:S04]  /*a4e90*/  LDL.LU R24, [R1+0xd30] ;  /* 0x000d300001187983 */ /* 0x000ea80000300800 */
[----:B------:R-:W2:Y:S04]  /*a4ea0*/  LDL.LU R25, [R1+0xd34] ;  /* 0x000d340001197983 */ /* 0x000ea80000300800 */
[----:B------:R-:W3:Y:S04]  /*a4eb0*/  LDL.LU R26, [R1+0xd38] ;  /* 0x000d3800011a7983 */ /* 0x000ee80000300800 */
[----:B------:R-:W3:Y:S04]  /*a4ec0*/  LDL.LU R27, [R1+0xd3c] ;  /* 0x000d3c00011b7983 */ /* 0x000ee80000300800 */
        /* <DEDUP_REMOVED lines=54> */
[----:B------:R-:W3:Y:S04]  /*a5230*/  LDL.LU.64 R8, [R1+0x93c8] ;  /* 0x0093c80001087983 */ /* 0x000ee80000300a00 */
[----:B------:R-:W3:Y:S04]  /*a5240*/  LDL.LU.64 R18, [R1+0x93c0] ;  /* 0x0093c00001127983 */ /* 0x000ee80000300a00 */
[----:B------:R-:W4:Y:S04]  /*a5250*/  LDL.LU.64 R16, [R1+0x93b8] ;  /* 0x0093b80001107983 */ /* 0x000f280000300a00 */
[----:B------:R0:W-:Y:S04]  /*a5260*/  STL.64 [R1+0xa0], R20 ;  /* 0x0000a01401007387 */ /* 0x0001e80000100a00 */
[----:B------:R1:W-:Y:S04]  /*a5270*/  STL.64 [R1+0xa8], R22 ;  /* 0x0000a81601007387 */ /* 0x0003e80000100a00 */
        /* <DEDUP_REMOVED lines=9> */
[----:B------:R-:W4:Y:S04]  /*a5310*/  LDL.LU.64 R8, [R1+0x93a8] ;  /* 0x0093a80001087983 */ /* 0x000f280000300a00 */
[----:B------:R-:W3:Y:S04]  /*a5320*/  LDL R18, [R1+0x1b24] ;  /* 0x001b240001127983 */ /* 0x000ee80000100800 */
[----:B------:R-:W3:Y:S01]  /*a5330*/  LDL R19, [R1+0x1b30] ;  /* 0x001b300001137983 */ /* 0x000ee20000100800 */
        /* <DEDUP_REMOVED lines=15> */
[----:B------:R-:W3:Y:S01]  /*a5430*/  LDL R11, [R1+0x1b20] ;  /* 0x001b2000010b7983 */ /* 0x000ee20000100800 */
[----:B--2---:R-:W-:-:S15]  /*a5440*/  HMMA.16816.F32 R12, R4, R8, R12 ;  /* 0x00000008040c723c */ /* 0x004fde000000180c */
[----:B------:R-:W-:-:S08]  /*a5450*/  NOP ;  /* 0x0000000000007918 */ /* 0x000fd00000000000 */
[----:B------:R-:W-:Y:S04]  /*a5460*/  STL.64 [R1+0x50], R12 ;  /* 0x0000500c01007387 */ /* 0x000fe80000100a00 */
[----:B------:R0:W-:Y:S04]  /*a5470*/  STL.64 [R1+0x58], R14 ;  /* 0x0000580e01007387 */ /* 0x0001e80000100a00 */
[----:B0-----:R-:W2:Y:S04]  /*a5480*/  LDL.LU.64 R14, [R1+0x9380] ;  /* 0x00938000010e7983 */ /* 0x001ea80000300a00 */
[----:B------:R-:W4:Y:S04]  /*a5490*/  LDL.LU.64 R12, [R1+0x9378] ;  /* 0x00937800010c7983 */ /* 0x000f280000300a00 */
[----:B------:R-:W3:Y:S04]  /*a54a0*/  LDL.LU R8, [R1+0x210c] ;  /* 0x00210c0001087983 */ /* 0x000ee80000300800 */
[----:B------:R-:W2:Y:S01]  /*a54b0*/  LDL.LU R9, [R1+0x2114] ;  /* 0x0021140001097983 */ /* 0x000ea20000300800 */
[----:B----4-:R-:W-:-:S03]  /*a54c0*/  IMAD R12, R12, 0x100, R3 ;  /* 0x000001000c0c7824 */ /* 0x010fc600078e0203 */
[----:B------:R-:W4:Y:S02]  /*a54d0*/  LDL.LU R3, [R1+0x9370] ;  /* 0x0093700001037983 */ /* 0x000f240000300800 */
[----:B----4-:R-:W-:-:S15]  /*a54e0*/  HMMA.16816.F32 R24, R4, R2, R24 ;  /* 0x000000020418723c */ /* 0x010fde0000001818 */
[----:B------:R-:W-:-:S08]  /*a54f0*/  NOP ;  /* 0x0000000000007918 */ /* 0x000fd00000000000 */
[----:B------:R-:W-:Y:S04]  /*a5500*/  STL.64 [R1+0x40], R24 ;  /* 0x0000401801007387 */ /* 0x000fe80000100a00 */
[----:B------:R0:W-:Y:S04]  /*a5510*/  STL.64 [R1+0x48], R26 ;  /* 0x0000481a01007387 */ /* 0x0001e80000100a00 */
[----:B0-----:R-:W4:Y:S04]  /*a5520*/  LDL.LU.64 R26, [R1+0x9368] ;  /* 0x00936800011a7983 */ /* 0x001f280000300a00 */
[----:B------:R-:W4:Y:S01]  /*a5530*/  LDL.LU.64 R24, [R1+0x9360] ;  /* 0x0093600001187983 */ /* 0x000f220000300a00 */
[----:B---3--:R-:W-:-:S02]  /*a5540*/  IMAD R13, R13, 0x100, R8 ;  /* 0x000001000d0d7824 */ /* 0x008fc400078e0208 */
[----:B--2---:R-:W-:Y:S02]  /*a5550*/  IMAD R14, R14, 0x100, R9 ;  /* 0x000001000e0e7824 */ /* 0x004fe400078e0209 */
[----:B------:R-:W-:Y:S01]  /*a5560*/  IMAD R15, R15, 0x100, R10 ;  /* 0x000001000f0f7824 */ /* 0x000fe200078e020a */
[----:B------:R-:W-:Y:S02]  /*a5570*/  F2FP.F16.E5M2.UNPACK_B R8, R11 ;  /* 0x0000000bff08723e */ /* 0x000fe400020004ff */
[----:B------:R-:W-:Y:S02]  /*a5580*/  F2FP.F16.E5M2.UNPACK_B R12, R12 ;  /* 0x0000000cff0c723e */ /* 0x000fe400020004ff */
[----:B------:R-:W-:Y:S02]  /*a5590*/  F2FP.F16.E5M2.UNPACK_B R13, R13 ;  /* 0x0000000dff0d723e */ /* 0x000fe400020004ff */
[----:B------:R-:W-:Y:S02]  /*a55a0*/  F2FP.F16.E5M2.UNPACK_B R14, R14 ;  /* 0x0000000eff0e723e */ /* 0x000fe400020004ff */
[----:B------:R-:W-:-:S02]  /*a55b0*/  F2FP.F16.E5M2.UNPACK_B R15, R15 ;  /* 0x0000000fff0f723e */ /* 0x000fc400020004ff */
[----:B------:R-:W-:Y:S01]  /*a55c0*/  F2FP.F16.E5M2.UNPACK_B R9, R18 ;  /* 0x00000012ff09723e */ /* 0x000fe200020004ff */
[----:B----4-:R-:W-:Y:S01]  /*a55d0*/  HMMA.16816.F32 R4, R4, R16, R24 ;  /* 0x000000100404723c */ /* 0x010fe20000001818 */
[----:B------:R-:W2:Y:S04]  /*a55e0*/  LDL.LU.64 R26, [R1+0x9358] ;  /* 0x00935800011a7983 */ /* 0x000ea80000300a00 */
[----:B------:R-:W2:Y:S04]  /*a55f0*/  LDL.LU.64 R24, [R1+0x9350] ;  /* 0x0093500001187983 */ /* 0x000ea80000300a00 */
[----:B------:R-:W-:Y:S01]  /*a5600*/  STL [R1+0x28], R8 ;  /* 0x0000280801007387 */ /* 0x000fe20000100800 */
[----:B------:R-:W-:-:S13]  /*a5610*/  F2FP.F16.E5M2.UNPACK_B R2, R19 ;  /* 0x00000013ff02723e */ /* 0x000fda00020004ff */
[----:B------:R-:W-:Y:S04]  /*a5620*/  STL.64 [R1+0x30], R4 ;  /* 0x0000300401007387 */ /* 0x000fe80000100a00 */
[----:B------:R0:W-:Y:S02]  /*a5630*/  STL.64 [R1+0x38], R6 ;  /* 0x0000380601007387 */ /* 0x0001e40000100a00 */
[----:B0-----:R-:W-:Y:S01]  /*a5640*/  HMMA.16816.F32 R4, R12, R8, R20 ;  /* 0x000000080c04723c */ /* 0x001fe20000001814 */
[----:B------:R-:W-:-:S05]  /*a5650*/  F2FP.F16.E5M2.UNPACK_B R3, R0 ;  /* 0x00000000ff03723e */ /* 0x000fca00020004ff */
[----:B------:R-:W-:Y:S04]  /*a5660*/  STL [R1+0x2c], R9 ;  /* 0x00002c0901007387 */ /* 0x000fe80000100800 */
[----:B------:R-:W-:Y:S01]  /*a5670*/  STL [R1+0x18], R2 ;  /* 0x0000180201007387 */ /* 0x000fe20000100800 */
[----:B------:R-:W-:-:S12]  /*a5680*/  IMAD.MOV.U32 R0, RZ, RZ, R9 ;  /* 0x000000ffff007224 */ /* 0x000fd800078e0009 */
[----:B------:R-:W-:Y:S04]  /*a5690*/  STL.64 [R1+0x70], R4 ;  /* 0x0000700401007387 */ /* 0x000fe80000100a00 */
[----:B------:R-:W-:Y:S01]  /*a56a0*/  STL.64 [R1+0x78], R6 ;  /* 0x0000780601007387 */ /* 0x000fe20000100a00 */
[----:B------:R-:W-:-:S03]  /*a56b0*/  F2FP.F16.E5M2.UNPACK_B R8, R28 ;  /* 0x0000001cff08723e */ /* 0x000fc600020004ff */
[----:B------:R0:W-:Y:S04]  /*a56c0*/  STL [R1+0x9290], R0 ;  /* 0x0092900001007387 */ /* 0x0001e80000100800 */
[----:B------:R-:W-:Y:S04]  /*a56d0*/  STL [R1+0x1c], R3 ;  /* 0x00001c0301007387 */ /* 0x000fe80000100800 */
[----:B------:R1:W-:Y:S01]  /*a56e0*/  STL [R1+0x10], R8 ;  /* 0x0000100801007387 */ /* 0x0003e20000100800 */
[----:B0-----:R-:W-:-:S03]  /*a56f0*/  F2FP.F16.E5M2.UNPACK_B R0, R29 ;  /* 0x0000001dff00723e */ /* 0x001fc600020004ff */
        /* <DEDUP_REMOVED lines=25> */
[----:B----4-:R0:W-:Y:S04]  /*a5890*/  STL.64 [R1+0x9338], R28 ;  /* 0x0093381c01007387 */ /* 0x0101e80000100a00 */
[----:B------:R-:W4:Y:S04]  /*a58a0*/  LDL R26, [R1+0x1b90] ;  /* 0x001b9000011a7983 */ /* 0x000f280000100800 */
[----:B------:R-:W4:Y:S04]  /*a58b0*/  LDL R27, [R1+0x1b94] ;  /* 0x001b9400011b7983 */ /* 0x000f280000100800 */
[----:B0-----:R-:W2:Y:S04]  /*a58c0*/  LDL.64 R28, [R1+0x10] ;  /* 0x00001000011c7983 */ /* 0x001ea80000100a00 */
[----:B----4-:R-:W-:Y:S04]  /*a58d0*/  STL.64 [R1+0x9320], R26 ;  /* 0x0093201a01007387 */ /* 0x010fe80000100a00 */
[----:B------:R0:W-:Y:S04]  /*a58e0*/  STL.64 [R1+0x9318], R24 ;  /* 0x0093181801007387 */ /* 0x0001e80000100a00 */
[----:B0-----:R-:W4:Y:S04]  /*a58f0*/  LDL.LU R24, [R1+0xe50] ;  /* 0x000e500001187983 */ /* 0x001f280000300800 */
[----:B------:R-:W4:Y:S04]  /*a5900*/  LDL.LU R25, [R1+0xe54] ;  /* 0x000e540001197983 */ /* 0x000f280000300800 */
[----:B------:R-:W3:Y:S04]  /*a5910*/  LDL.LU R26, [R1+0xe58] ;  /* 0x000e5800011a7983 */ /* 0x000ee80000300800 */
[----:B------:R-:W3:Y:S04]  /*a5920*/  LDL.LU R27, [R1+0xe5c] ;  /* 0x000e5c00011b7983 */ /* 0x000ee80000300800 */
[----:B------:R-:W2:Y:S04]  /*a5930*/  LDL R16, [R1+0x1b50] ;  /* 0x001b500001107983 */ /* 0x000ea80000100800 */
[----:B------:R-:W2:Y:S04]  /*a5940*/  LDL R17, [R1+0x1b54] ;  /* 0x001b540001117983 */ /* 0x000ea80000100800 */
[----:B------:R-:W2:Y:S04]  /*a5950*/  LDL R2, [R1+0x1b60] ;  /* 0x001b600001027983 */ /* 0x000ea80000100800 */
[----:B------:R-:W2:Y:S04]  /*a5960*/  LDL R3, [R1+0x1b64] ;  /* 0x001b640001037983 */ /* 0x000ea80000100800 */
[----:B---3--:R-:W-:Y:S04]  /*a5970*/  STL.64 [R1+0x9330], R26 ;  /* 0x0093301a01007387 */ /* 0x008fe80000100a00 */
[----:B----4-:R0:W-:Y:S04]  /*a5980*/  STL.64 [R1+0x9328], R24 ;  /* 0x0093281801007387 */ /* 0x0101e80000100a00 */
        /* <DEDUP_REMOVED lines=14> */
[----:B------:R-:W2:Y:S04]  /*a5a70*/  LDL.LU R10, [R1+0xe98] ;  /* 0x000e9800010a7983 */ /* 0x000ea80000300800 */
[----:B------:R-:W2:Y:S04]  /*a5a80*/  LDL.LU R11, [R1+0xe9c] ;  /* 0x000e9c00010b7983 */ /* 0x000ea80000300800 */
[----:B------:R-:W4:Y:S04]  /*a5a90*/  LDL R22, [R1+0x1ba0] ;  /* 0x001ba00001167983 */ /* 0x000f280000100800 */
[----:B------:R-:W4:Y:S04]  /*a5aa0*/  LDL R23, [R1+0x1ba4] ;  /* 0x001ba40001177983 */ /* 0x000f280000100800 */
[----:B------:R-:W4:Y:S04]  /*a5ab0*/  LDL R20, [R1+0x1bb0] ;  /* 0x001bb00001147983 */ /* 0x000f280000100800 */
[----:B------:R-:W4:Y:S04]  /*a5ac0*/  LDL R21, [R1+0x1bb4] ;  /* 0x001bb40001157983 */ /* 0x000f280000100800 */
[----:B------:R-:W4:Y:S04]  /*a5ad0*/  LDL.LU R4, [R1+0xf70] ;  /* 0x000f700001047983 */ /* 0x000f280000300800 */
[----:B------:R-:W4:Y:S04]  /*a5ae0*/  LDL.LU R5, [R1+0xf74] ;  /* 0x000f740001057983 */ /* 0x000f280000300800 */
[----:B------:R-:W4:Y:S04]  /*a5af0*/  LDL.LU R6, [R1+0xf78] ;  /* 0x000f780001067983 */ /* 0x000f280000300800 */
[----:B------:R-:W4:Y:S04]  /*a5b00*/  LDL.LU R7, [R1+0xf7c] ;  /* 0x000f7c0001077983 */ /* 0x000f280000300800 */
[----:B------:R-:W4:Y:S04]  /*a5b10*/  LDL R18, [R1+0x1bc0] ;  /* 0x001bc00001127983 */ /* 0x000f280000100800 */
[----:B------:R-:W4:Y:S01]  /*a5b20*/  LDL R19, [R1+0x1bc4] ;  /* 0x001bc40001137983 */ /* 0x000f220000100800 */
        /* <DEDUP_REMOVED lines=8> */
[----:B------:R-:W-:Y:S02]  /*a5bb0*/  IMAD.MOV.U32 R0, RZ, RZ, R29 ;  /* 0x000000ffff007224 */ /* 0x000fe400078e001d */
[----:B------:R-:W2:Y:S04]  /*a5bc0*/  LDL.LU.64 R28, [R1+0x9338] ;  /* 0x00933800011c7983 */ /* 0x000ea80000300a00 */
[----:B------:R-:W-:Y:S04]  /*a5bd0*/  STL [R1+0x8], R16 ;  /* 0x0000081001007387 */ /* 0x000fe80000100800 */
[----:B------:R-:W-:Y:S04]  /*a5be0*/  STL [R1+0x9294], R0 ;  /* 0x0092940001007387 */ /* 0x000fe80000100800 */
[----:B------:R-:W-:Y:S01]  /*a5bf0*/  STL [R1+0xc], R17 ;  /* 0x00000c1101007387 */ /* 0x000fe20000100800 */
[----:B---3--:R-:W-:-:S15]  /*a5c00*/  HMMA.16816.F32 R24, R12, R16, R24 ;  /* 0x000000100c18723c */ /* 0x008fde0000001818 */
[----:B------:R-:W-:-:S08]  /*a5c10*/  NOP ;  /* 0x0000000000007918 */ /* 0x000fd00000000000 */
[----:B------:R-:W-:Y:S04]  /*a5c20*/  STL.64 [R1+0x560], R24 ;  /* 0x0005601801007387 */ /* 0x000fe80000100a00 */
[----:B------:R0:W-:Y:S04]  /*a5c30*/  STL.64 [R1+0x568], R26 ;  /* 0x0005681a01007387 */ /* 0x0001e80000100a00 */
[----:B0-----:R-:W3:Y:S04]  /*a5c40*/  LDL.LU.64 R26, [R1+0x9330] ;  /* 0x00933000011a7983 */ /* 0x001ee80000300a00 */
[----:B------:R-:W3:Y:S01]  /*a5c50*/  LDL.LU.64 R24, [R1+0x9328] ;  /* 0x0093280001187983 */ /* 0x000ee20000300a00 */
[----:B------:R-:W-:-:S02]  /*a5c60*/  F2FP.F16.E5M2.UNPACK_B R2, R2 ;  /* 0x00000002ff02723e */ /* 0x000fc400020004ff */
[----:B------:R-:W-:Y:S02]  /*a5c70*/  F2FP.F16.E5M2.UNPACK_B R3, R3 ;  /* 0x00000003ff03723e */ /* 0x000fe400020004ff */
[----:B--2---:R-:W-:Y:S02]  /*a5c80*/  F2FP.F16.E5M2.UNPACK_B R28, R28 ;  /* 0x0000001cff1c723e */ /* 0x004fe400020004ff */
[----:B------:R-:W-:-:S07]  /*a5c90*/  F2FP.F16.E5M2.UNPACK_B R29, R29 ;  /* 0x0000001dff1d723e */ /* 0x000fce00020004ff */
[C---:B------:R-:W-:Y:S01]  /*a5ca0*/  HMMA.16816.F32 R8, R12.reuse, R28, R8 ;  /* 0x0000001c0c08723c */ /* 0x040fe20000001808 */
[----:B------:R-:W-:Y:S04]  /*a5cb0*/  STL [R1], R2 ;  /* 0x0000000201007387 */ /* 0x000fe80000100800 */
[----:B------:R-:W-:Y:S01]  /*a5cc0*/  STL [R1+0x4], R3 ;  /* 0x0000040301007387 */ /* 0x000fe20000100800 */
[----:B------:R-:W-:Y:S01]  /*a5cd0*/  IMAD.MOV.U32 R0, RZ, RZ, R3 ;  /* 0x000000ffff007224 */ /* 0x000fe200078e0003 */
[----:B---3--:R-:W-:-:S15]  /*a5ce0*/  HMMA.16816.F32 R24, R12, R2, R24 ;  /* 0x000000020c18723c */ /* 0x008fde0000001818 */
[----:B------:R-:W-:-:S08]  /*a5cf0*/  NOP ;  /* 0x0000000000007918 */ /* 0x000fd00000000000 */
[----:B------:R-:W-:Y:S04]  /*a5d00*/  STL.64 [R1+0x5c0], R24 ;  /* 0x0005c01801007387 */ /* 0x000fe80000100a00 */
[----:B------:R0:W-:Y:S04]  /*a5d10*/  STL.64 [R1+0x5c8], R26 ;  /* 0x0005c81a01007387 */ /* 0x0001e80000100a00 */
[----:B0-----:R-:W2:Y:S04]  /*a5d20*/  LDL.LU.64 R26, [R1+0x9320] ;  /* 0x00932000011a7983 */ /* 0x001ea80000300a00 */
[----:B------:R-:W3:Y:S04]  /*a5d30*/  LDL.LU.64 R24, [R1+0x9318] ;  /* 0x0093180001187983 */ /* 0x000ee80000300a00 */
[----:B------:R-:W-:Y:S04]  /*a5d40*/  STL [R1+0x92c8], R0 ;  /* 0x0092c80001007387 */ /* 0x000fe80000100800 */
[----:B------:R-:W-:Y:S04]  /*a5d50*/  STL.64 [R1+0x660], R8 ;  /* 0x0006600801007387 */ /* 0x000fe80000100a00 */
[----:B------:R0:W-:Y:S04]  /*a5d60*/  STL.64 [R1+0x668], R10 ;  /* 0x0006680a01007387 */ /* 0x0001e80000100a00 */
[----:B0-----:R-:W4:Y:S04]  /*a5d70*/  LDL.LU.64 R10, [R1+0x9310] ;  /* 0x00931000010a7983 */ /* 0x001f280000300a00 */
[----:B------:R-:W4:Y:S04]  /*a5d80*/  LDL.LU.64 R8, [R1+0x9308] ;  /* 0x0093080001087983 */ /* 0x000f280000300a00 */
[----:B------:R-:W-:Y:S04]  /*a5d90*/  STL [R1+0x92d0], R28 ;  /* 0x0092d01c01007387 */ /* 0x000fe80000100800 */
[----:B------:R-:W-:Y:S01]  /*a5da0*/  STL [R1+0x92cc], R29 ;  /* 0x0092cc1d01007387 */ /* 0x000fe20000100800 */
[----:B--2---:R-:W-:-:S02]  /*a5db0*/  F2FP.F16.E5M2.UNPACK_B R26, R26 ;  /* 0x0000001aff1a723e */ /* 0x004fc400020004ff */
[----:B------:R-:W-:-:S07]  /*a5dc0*/  F2FP.F16.E5M2.UNPACK_B R27, R27 ;  /* 0x0000001bff1b723e */ /* 0x000fce00020004ff */
[----:B----4-:R-:W-:-:S15]  /*a5dd0*/  HMMA.16816.F32 R8, R12, R26, R8 ;  /* 0x0000001a0c08723c */ /* 0x010fde0000001808 */
        /* <DEDUP_REMOVED lines=14> */
[----:B------:R-:W2:Y:S01]  /*a5ec0*/  LDL.LU.64 R8, [R1+0x92e8] ;  /* 0x0092e80001087983 */ /* 0x000ea20000300a00 */
[----:B------:R-:W-:Y:S01]  /*a5ed0*/  HMMA.16816.F32 R4, R12, R22, R4 ;  /* 0x000000160c04723c */ /* 0x000fe20000001804 */
[----:B------:R-:W-:-:S02]  /*a5ee0*/  F2FP.F16.E5M2.UNPACK_B R20, R20 ;  /* 0x00000014ff14723e */ /* 0x000fc400020004ff */
[----:B------:R-:W-:Y:S01]  /*a5ef0*/  F2FP.F16.E5M2.UNPACK_B R21, R21 ;  /* 0x00000015ff15723e */ /* 0x000fe200020004ff */
        /* <DEDUP_REMOVED lines=12> */
[----:B------:R-:W4:Y:S04]  /*a5fc0*/  LDL R16, [R1+0x1be0] ;  /* 0x001be00001107983 */ /* 0x000f280000100800 */
[----:B------:R-:W4:Y:S04]  /*a5fd0*/  LDL R17, [R1+0x1be4] ;  /* 0x001be40001117983 */ /* 0x000f280000100800 */
[----:B------:R-:W4:Y:S04]  /*a5fe0*/  LDL.LU R28, [R1+0x2128] ;  /* 0x00212800011c7983 */ /* 0x000f280000300800 */
[----:B0-----:R-:W3:Y:S04]  /*a5ff0*/  LDL.LU R4, [R1+0x2124] ;  /* 0x0021240001047983 */ /* 0x001ee80000300800 */
[----:B------:R-:W4:Y:S04]  /*a6000*/  LDL.LU R29, [R1+0x2130] ;  /* 0x00213000011d7983 */ /* 0x000f280000300800 */
[----:B------:R-:W3:Y:S04]  /*a6010*/  LDL.LU R5, [R1+0x212c] ;  /* 0x00212c0001057983 */ /* 0x000ee80000300800 */
[----:B------:R-:W4:Y:S04]  /*a6020*/  LDL.LU R0, [R1+0x2138] ;  /* 0x0021380001007983 */ /* 0x000f280000300800 */
[----:B-1----:R-:W2:Y:S04]  /*a6030*/  LDL.LU R6, [R1+0x2134] ;  /* 0x0021340001067983 */ /* 0x002ea80000300800 */
[----:B------:R-:W4:Y:S04]  /*a6040*/  LDL R10, [R1+0x1bd0] ;  /* 0x001bd000010a7983 */ /* 0x000f280000100800 */
[----:B------:R-:W4:Y:S04]  /*a6050*/  LDL R11, [R1+0x1bd4] ;  /* 0x001bd400010b7983 */ /* 0x000f280000100800 */
[----:B------:R-:W2:Y:S04]  /*a6060*/  LDL.LU R7, [R1+0x213c] ;  /* 0x00213c0001077983 */ /* 0x000ea80000300800 */
[----:B--2---:R-:W-:Y:S04]  /*a6070*/  STL.64 [R1+0x92e0], R6 ;  /* 0x0092e00601007387 */ /* 0x004fe80000100a00 */
[----:B---3--:R0:W-:Y:S04]  /*a6080*/  STL.64 [R1+0x92d8], R4 ;  /* 0x0092d80401007387 */ /* 0x0081e80000100a00 */
[----:B0-----:R-:W2:Y:S04]  /*a6090*/  LDL.LU R4, [R1+0xfd0] ;  /* 0x000fd00001047983 */ /* 0x001ea80000300800 */
[----:B------:R-:W2:Y:S04]  /*a60a0*/  LDL.LU R5, [R1+0xfd4] ;  /* 0x000fd40001057983 */ /* 0x000ea80000300800 */
[----:B------:R-:W2:Y:S04]  /*a60b0*/  LDL.LU R6, [R1+0xfd8] ;  /* 0x000fd80001067983 */ /* 0x000ea80000300800 */
[----:B------:R-:W2:Y:S04]  /*a60c0*/  LDL.LU R7, [R1+0xfdc] ;  /* 0x000fdc0001077983 */ /* 0x000ea80000300800 */
[----:B------:R-:W3:Y:S04]  /*a60d0*/  LDL R8, [R1+0x1bf0] ;  /* 0x001bf00001087983 */ /* 0x000ee80000100800 */
[----:B------:R-:W3:Y:S04]  /*a60e0*/  LDL R9, [R1+0x1bf4] ;  /* 0x001bf40001097983 */ /* 0x000ee80000100800 */
[----:B------:R-:W3:Y:S04]  /*a60f0*/  LDL R2, [R1+0x1c00] ;  /* 0x001c000001027983 */ /* 0x000ee80000100800 */
[----:B------:R-:W3:Y:S04]  /*a6100*/  LDL R3, [R1+0x1c04] ;  /* 0x001c040001037983 */ /* 0x000ee80000100800 */
[----:B------:R-:W-:Y:S04]  /*a6110*/  STL.64 [R1+0x92a0], R26 ;  /* 0x0092a01a01007387 */ /* 0x000fe80000100a00 */
[----:B------:R0:W-:Y:S04]  /*a6120*/  STL.64 [R1+0x9298], R24 ;  /* 0x0092981801007387 */ /* 0x0001e80000100a00 */
[----:B0-----:R-:W4:Y:S04]  /*a6130*/  LDL.LU R24, [R1+0x1460] ;  /* 0x0014600001187983 */ /* 0x001f280000300800 */
[----:B------:R-:W4:Y:S04]  /*a6140*/  LDL.LU R25, [R1+0x1464] ;  /* 0x0014640001197983 */ /* 0x000f280000300800 */
[----:B------:R-:W2:Y:S04]  /*a6150*/  LDL.LU R26, [R1+0x1468] ;  /* 0x00146800011a7983 */ /* 0x000ea80000300800 */
        /* <DEDUP_REMOVED lines=9> */
[----:B------:R-:W-:Y:S01]  /*a61f0*/  HMMA.16816.F32 R4, R12, R18, R4 ;  /* 0x000000120c04723c */ /* 0x000fe20000001804 */
[----:B------:R-:W-:-:S02]  /*a6200*/  F2FP.F16.E5M2.UNPACK_B R16, R16 ;  /* 0x00000010ff10723e */ /* 0x000fc400020004ff */
        /* <DEDUP_REMOVED lines=16> */
[----:B------:R-:W-:-:S07]  /*a6310*/  F2FP.F16.E5M2.UNPACK_B R17, R17 ;  /* 0x00000011ff11723e */ /* 0x000fce00020004ff */
        /* <DEDUP_REMOVED lines=11> */
[----:B------:R-:W-:-:S02]  /*a63d0*/  F2FP.F16.E5M2.UNPACK_B R10, R10 ;  /* 0x0000000aff0a723e */ /* 0x000fc400020004ff */
[----:B------:R-:W-:Y:S01]  /*a63e0*/  F2FP.F16.E5M2.UNPACK_B R11, R11 ;  /* 0x0000000bff0b723e */ /* 0x000fe200020004ff */
[----:B------:R0:W-:Y:S04]  /*a63f0*/  STL.64 [R1+0x91d8], R18 ;  /* 0x0091d81201007387 */ /* 0x0001e80000100a00 */
[----:B0-----:R-:W2:Y:S04]  /*a6400*/  LDL R18, [R1+0x1c10] ;  /* 0x001c100001127983 */ /* 0x001ea80000100800 */
[----:B------:R-:W3:Y:S04]  /*a6410*/  LDL R19, [R1+0x1c14] ;  /* 0x001c140001137983 */ /* 0x000ee80000100800 */
[----:B------:R0:W-:Y:S04]  /*a6420*/  STL.64 [R1+0x91d0], R16 ;  /* 0x0091d01001007387 */ /* 0x0001e80000100a00 */
[----:B0-----:R-:W3:Y:S01]  /*a6430*/  LDL.LU R17, [R1+0x2140] ;  /* 0x0021400001117983 */ /* 0x001ee20000300800 */
[----:B----4-:R-:W-:-:S15]  /*a6440*/  HMMA.16816.F32 R24, R12, R10, R24 ;  /* 0x0000000a0c18723c */ /* 0x010fde0000001818 */
[----:B------:R-:W-:-:S08]  /*a6450*/  NOP ;  /* 0x0000000000007918 */ /* 0x000fd00000000000 */
[----:B------:R-:W-:Y:S04]  /*a6460*/  STL.64 [R1+0x9a0], R24 ;  /* 0x0009a01801007387 */ /* 0x000fe80000100a00 */
[----:B------:R0:W-:Y:S04]  /*a6470*/  STL.64 [R1+0x9a8], R26 ;  /* 0x0009a81a01007387 */ /* 0x0001e80000100a00 */
[----:B0-----:R-:W4:Y:S04]  /*a6480*/  LDL.LU.64 R26, [R1+0x92b0] ;  /* 0x0092b000011a7983 */ /* 0x001f280000300a00 */
[----:B------:R-:W4:Y:S01]  /*a6490*/  LDL.LU.64 R24, [R1+0x92a8] ;  /* 0x0092a80001187983 */ /* 0x000f220000300a00 */
[----:B------:R-:W-:-:S02]  /*a64a0*/  F2FP.F16.E5M2.UNPACK_B R8, R8 ;  /* 0x00000008ff08723e */ /* 0x000fc400020004ff */
[----:B------:R-:W-:-:S07]  /*a64b0*/  F2FP.F16.E5M2.UNPACK_B R9, R9 ;  /* 0x00000009ff09723e */ /* 0x000fce00020004ff */
[----:B----4-:R-:W-:-:S15]  /*a64c0*/  HMMA.16816.F32 R24, R12, R8, R24 ;  /* 0x000000080c18723c */ /* 0x010fde0000001818 */
[----:B------:R-:W-:-:S08]  /*a64d0*/  NOP ;  /* 0x0000000000007918 */ /* 0x000fd00000000000 */
[----:B------:R-:W-:Y:S04]  /*a64e0*/  STL.64 [R1+0x1440], R24 ;  /* 0x0014401801007387 */ /* 0x000fe80000100a00 */
[----:B------:R0:W-:Y:S04]  /*a64f0*/  STL.64 [R1+0x1448], R26 ;  /* 0x0014481a01007387 */ /* 0x0001e80000100a00 */
[----:B0-----:R-:W4:Y:S04]  /*a6500*/  LDL.LU.64 R26, [R1+0x92a0] ;  /* 0x0092a000011a7983 */ /* 0x001f280000300a00 */
[----:B------:R-:W4:Y:S01]  /*a6510*/  LDL.LU.64 R24, [R1+0x9298] ;  /* 0x0092980001187983 */ /* 0x000f220000300a00 */
[----:B------:R-:W-:-:S02]  /*a6520*/  F2FP.F16.E5M2.UNPACK_B R2, R2 ;  /* 0x00000002ff02723e */ /* 0x000fc400020004ff */
[----:B------:R-:W-:Y:S02]  /*a6530*/  F2FP.F16.E5M2.UNPACK_B R3, R3 ;  /* 0x00000003ff03723e */ /* 0x000fe400020004ff */
[----:B--2---:R-:W-:Y:S01]  /*a6540*/  F2FP.F16.E5M2.UNPACK_B R16, R18 ;  /* 0x00000012ff10723e */ /* 0x004fe200020004ff */
[----:B---3--:R-:W-:Y:S01]  /*a6550*/  IMAD R7, R7, 0x100, R17 ;  /* 0x0000010007077824 */ /* 0x008fe200078e0211 */
[----:B------:R-:W-:Y:S01]  /*a6560*/  F2FP.F16.E5M2.UNPACK_B R17, R19 ;  /* 0x00000013ff11723e */ /* 0x000fe200020004ff */
[----:B------:R-:W-:Y:S04]  /*a6570*/  STL [R1+0x91b8], R9 ;  /* 0x0091b80901007387 */ /* 0x000fe80000100800 */
[----:B------:R-:W-:Y:S04]  /*a6580*/  STL [R1+0x20], R16 ;  /* 0x0000201001007387 */ /* 0x000fe80000100800 */
[----:B------:R-:W-:Y:S01]  /*a6590*/  STL.64 [R1+0x9248], R10 ;  /* 0x0092480a01007387 */ /* 0x000fe20000100a00 */
[----:B------:R-:W-:Y:S03]  /*a65a0*/  HMMA.16816.F32 R20, R12, R2, R20 ;  /* 0x000000020c14723c */ /* 0x000fe60000001814 */
[----:B------:R-:W-:Y:S04]  /*a65b0*/  STL [R1+0x24], R17 ;  /* 0x0000241101007387 */ /* 0x000fe80000100800 */
[----:B------:R-:W-:-:S15]  /*a65c0*/  STL [R1+0x9240], R8 ;  /* 0x0092400801007387 */ /* 0x000fde0000100800 */
[----:B------:R-:W-:-:S01]  /*a65d0*/  NOP ;  /* 0x0000000000007918 */ /* 0x000fc20000000000 */
[----:B------:R0:W-:Y:S04]  /*a65e0*/  STL.64 [R1+0x1430], R20 ;  /* 0x0014301401007387 */ /* 0x0001e80000100a00 */
[----:B------:R1:W-:Y:S04]  /*a65f0*/  STL.64 [R1+0x1438], R22 ;  /* 0x0014381601007387 */ /* 0x0003e80000100a00 */
[----:B0-----:R-:W2:Y:S01]  /*a6600*/  LDL.LU R20, [R1+0x13a0] ;  /* 0x0013a00001147983 */ /* 0x001ea20000300800 */
[----:B----4-:R-:W-:-:S15]  /*a6610*/  HMMA.16816.F32 R8, R12, R16, R24 ;  /* 0x000000100c08723c */ /* 0x010fde0000001818 */
[----:B------:R-:W-:-:S08]  /*a6620*/  NOP ;  /* 0x0000000000007918 */ /* 0x000fd00000000000 */
        /* <DEDUP_REMOVED lines=3202> */
[----:B------:R-:W2:Y:S01]  /*b2e50*/  LDL.LU R0, [R1+0x1b34] ;  /* 0x001b340001007983 */ /* 0x000ea20000300800 */
[C---:B---3--:R-:W-:Y:S06]  /*b2e60*/  HMMA.16816.F32 R12, R4.reuse, R26, R8 ;  /* 0x0000001a040c723c */ /* 0x048fec0000001808 */
[----:B----4-:R-:W-:-:S15]  /*b2e70*/  HMMA.16816.F32 R8, R4, R24, R16 ;  /* 0x000000180408723c */ /* 0x010fde0000001810 */
[----:B------:R-:W-:-:S02]  /*b2e80*/  NOP ;  /* 0x0000000000007918 */ /* 0x000fc40000000000 */
[----:B------:R-:W-:Y:S04]  /*b2e90*/  STL.64 [R1+0x350], R12 ;  /* 0x0003500c01007387 */ /* 0x000fe80000100a00 */
[----:B------:R-:W-:Y:S04]  /*b2ea0*/  STL.64 [R1+0x358], R14 ;  /* 0x0003580e01007387 */ /* 0x000fe80000100a00 */
[----:B------:R-:W3:Y:S04]  /*b2eb0*/  LDL.LU R28, [R1+0x1b40] ;  /* 0x001b4000011c7983 */ /* 0x000ee80000300800 */
[----:B------:R0:W-:Y:S04]  /*b2ec0*/  STL.64 [R1+0x340], R8 ;  /* 0x0003400801007387 */ /* 0x0001e80000100a00 */
[----:B------:R1:W-:Y:S04]  /*b2ed0*/  STL.64 [R1+0x348], R10 ;  /* 0x0003480a01007387 */ /* 0x0003e80000100a00 */
[----:B------:R-:W4:Y:S04]  /*b2ee0*/  LDL.LU R29, [R1+0x1b44] ;  /* 0x001b4400011d7983 */ /* 0x000f280000300800 */
        /* <DEDUP_REMOVED lines=110> */
[----:B------:R-:W-:Y:S02]  /*b35d0*/  F2FP.F16.E5M2.UNPACK_B R8, R11.H1 ;  /* 0x0000000bff08723e */ /* 0x000fe400030004ff */
[----:B------:R-:W-:Y:S02]  /*b35e0*/  F2FP.F16.E5M2.UNPACK_B R12, R12 ;  /* 0x0000000cff0c723e */ /* 0x000fe400020004ff */
[----:B------:R-:W-:Y:S02]  /*b35f0*/  F2FP.F16.E5M2.UNPACK_B R13, R13 ;  /* 0x0000000dff0d723e */ /* 0x000fe400020004ff */
[----:B------:R-:W-:Y:S02]  /*b3600*/  F2FP.F16.E5M2.UNPACK_B R14, R14 ;  /* 0x0000000eff0e723e */ /* 0x000fe400020004ff */
[----:B------:R-:W-:-:S02]  /*b3610*/  F2FP.F16.E5M2.UNPACK_B R15, R15 ;  /* 0x0000000fff0f723e */ /* 0x000fc400020004ff */
[----:B------:R-:W-:Y:S01]  /*b3620*/  F2FP.F16.E5M2.UNPACK_B R9, R18.H1 ;  /* 0x00000012ff09723e */ /* 0x000fe200030004ff */
[----:B----4-:R-:W-:Y:S01]  /*b3630*/  HMMA.16816.F32 R4, R4, R16, R24 ;  /* 0x000000100404723c */ /* 0x010fe20000001818 */
[----:B------:R-:W2:Y:S04]  /*b3640*/  LDL.LU.64 R26, [R1+0x8380] ;  /* 0x00838000011a7983 */ /* 0x000ea80000300a00 */
[----:B------:R-:W2:Y:S04]  /*b3650*/  LDL.LU.64 R24, [R1+0x8378] ;  /* 0x0083780001187983 */ /* 0x000ea80000300a00 */
[----:B------:R-:W-:Y:S01]  /*b3660*/  STL [R1+0x28], R8 ;  /* 0x0000280801007387 */ /* 0x000fe20000100800 */
[----:B------:R-:W-:-:S13]  /*b3670*/  F2FP.F16.E5M2.UNPACK_B R2, R19.H1 ;  /* 0x00000013ff02723e */ /* 0x000fda00030004ff */
[----:B------:R-:W-:Y:S04]  /*b3680*/  STL.64 [R1+0x30], R4 ;  /* 0x0000300401007387 */ /* 0x000fe80000100a00 */
[----:B------:R0:W-:Y:S02]  /*b3690*/  STL.64 [R1+0x38], R6 ;  /* 0x0000380601007387 */ /* 0x0001e40000100a00 */
[----:B0-----:R-:W-:Y:S01]  /*b36a0*/  HMMA.16816.F32 R4, R12, R8, R20 ;  /* 0x000000080c04723c */ /* 0x001fe20000001814 */
[----:B------:R-:W-:-:S05]  /*b36b0*/  F2FP.F16.E5M2.UNPACK_B R3, R0.H1 ;  /* 0x00000000ff03723e */ /* 0x000fca00030004ff */
[----:B------:R-:W-:Y:S04]  /*b36c0*/  STL [R1+0x2c], R9 ;  /* 0x00002c0901007387 */ /* 0x000fe80000100800 */
[----:B------:R-:W-:Y:S01]  /*b36d0*/  STL [R1+0x18], R2 ;  /* 0x0000180201007387 */ /* 0x000fe20000100800 */
[----:B------:R-:W-:-:S12]  /*b36e0*/  IMAD.MOV.U32 R0, RZ, RZ, R9 ;  /* 0x000000ffff007224 */ /* 0x000fd800078e0009 */
        /* <DEDUP_REMOVED lines=225> */
[----:B------:R-:W-:-:S02]  /*b4500*/  F2FP.F16.E5M2.UNPACK_B R8, R8.H1 ;  /* 0x00000008ff08723e */ /* 0x000fc400030004ff */
[----:B------:R-:W-:-:S07]  /*b4510*/  F2FP.F16.E5M2.UNPACK_B R9, R9.H1 ;  /* 0x00000009ff09723e */ /* 0x000fce00030004ff */
        /* <DEDUP_REMOVED lines=8> */
[----:B--2---:R-:W-:Y:S01]  /*b45a0*/  F2FP.F16.E5M2.UNPACK_B R16, R18.H1 ;  /* 0x00000012ff10723e */ /* 0x004fe200030004ff */
[----:B---3--:R-:W-:Y:S01]  /*b45b0*/  IMAD R7, R7, 0x100, R17 ;  /* 0x0000010007077824 */ /* 0x008fe200078e0211 */
[----:B------:R-:W-:Y:S01]  /*b45c0*/  F2FP.F16.E5M2.UNPACK_B R17, R19.H1 ;  /* 0x00000013ff11723e */ /* 0x000fe200030004ff */
        /* <DEDUP_REMOVED lines=3040> */
[----:B------:R1:W-:Y:S04]  /*c03d0*/  STL [R1+0xbe8], R22 ;  /* 0x000be81601007387 */ /* 0x0003e80000100800 */
[----:B------:R-:W2:Y:S04]  /*c03e0*/  LDL.LU R9, [R1+0x7508] ;  /* 0x0075080001097983 */ /* 0x000ea80000300800 */
[----:B------:R-:W3:Y:S04]  /*c03f0*/  LDL.LU R10, [R1+0x7504] ;  /* 0x00750400010a7983 */ /* 0x000ee80000300800 */
[----:B------:R-:W-:Y:S01]  /*c0400*/  STL.64 [R1+0x7448], R26 ;  /* 0x0074481a01007387 */ /* 0x000fe20000100a00 */
[----:B------:R-:W-:-:S03]  /*c0410*/  IMAD.MOV.U32 R0, RZ, RZ, R23 ;  /* 0x000000ffff007224 */ /* 0x000fc600078e0017 */
        /* <DEDUP_REMOVED lines=20> */
[----:B------:R-:W-:Y:S04]  /*c0560*/  STL.64 [R1+0x7478], R26 ;  /* 0x0074781a01007387 */ /* 0x000fe80000100a00 */
[----:B0-----:R-:W4:Y:S04]  /*c0570*/  LDL.LU R20, [R1+0x390] ;  /* 0x0003900001147983 */ /* 0x001f280000300800 */
[----:B------:R-:W4:Y:S04]  /*c0580*/  LDL.LU R21, [R1+0x394] ;  /* 0x0003940001157983 */ /* 0x000f280000300800 */
[----:B------:R-:W2:Y:S04]  /*c0590*/  LDL.LU R22, [R1+0x398] ;  /* 0x0003980001167983 */ /* 0x000ea80000300800 */
[----:B------:R-:W2:Y:S01]  /*c05a0*/  LDL.LU R23, [R1+0x39c] ;  /* 0x00039c0001177983 */ /* 0x000ea20000300800 */
[----:B------:R-:W-:-:S02]  /*c05b0*/  IMAD.MOV.U32 R24, RZ, RZ, R7 ;  /* 0x000000ffff187224 */ /* 0x000fc400078e0007 */
        /* <DEDUP_REMOVED lines=8> */
[----:B------:R-:W-:-:S02]  /*c0640*/  IMAD.MOV.U32 R26, RZ, RZ, R5 ;  /* 0x000000ffff1a7224 */ /* 0x000fc400078e0005 */
[----:B------:R-:W-:Y:S02]  /*c0650*/  IMAD.MOV.U32 R27, RZ, RZ, R4 ;  /* 0x000000ffff1b7224 */ /* 0x000fe400078e0004 */
[----:B-1----:R-:W-:Y:S02]  /*c0660*/  IMAD.MOV.U32 R24, RZ, RZ, R10 ;  /* 0x000000ffff187224 */ /* 0x002fe400078e000a */
[----:B------:R-:W-:Y:S01]  /*c0670*/  IMAD.MOV.U32 R25, RZ, RZ, R9 ;  /* 0x000000ffff197224 */ /* 0x000fe200078e0009 */
[----:B----4-:R-:W-:Y:S04]  /*c0680*/  STL.64 [R1+0x74a0], R22 ;  /* 0x0074a01601007387 */ /* 0x010fe80000100a00 */
[----:B--2---:R-:W-:Y:S04]  /*c0690*/  STL.64 [R1+0x7498], R20 ;  /* 0x0074981401007387 */ /* 0x004fe80000100a00 */
[----:B------:R-:W2:Y:S04]  /*c06a0*/  LDL.LU R9, [R1+0x4cb8] ;  /* 0x004cb80001097983 */ /* 0x000ea80000300800 */
[----:B------:R-:W2:Y:S04]  /*c06b0*/  LDL.LU R6, [R1+0x4cb4] ;  /* 0x004cb40001067983 */ /* 0x000ea80000300800 */
[----:B------:R-:W4:Y:S04]  /*c06c0*/  LDL.LU R7, [R1+0x4cbc] ;  /* 0x004cbc0001077983 */ /* 0x000f280000300800 */
[----:B------:R-:W-:Y:S04]  /*c06d0*/  STL.64 [R1+0x74c0], R26 ;  /* 0x0074c01a01007387 */ /* 0x000fe80000100a00 */
[----:B------:R0:W-:Y:S04]  /*c06e0*/  STL.64 [R1+0x74b8], R24 ;  /* 0x0074b81801007387 */ /* 0x0001e80000100a00 */
[----:B0-----:R-:W3:Y:S04]  /*c06f0*/  LDL.LU R24, [R1+0x3d0] ;  /* 0x0003d00001187983 */ /* 0x001ee80000300800 */
[----:B------:R-:W3:Y:S04]  /*c0700*/  LDL.LU R25, [R1+0x3d4] ;  /* 0x0003d40001197983 */ /* 0x000ee80000300800 */
[----:B------:R-:W2:Y:S04]  /*c0710*/  LDL.LU R26, [R1+0x3d8] ;  /* 0x0003d800011a7983 */ /* 0x000ea80000300800 */
[----:B------:R-:W2:Y:S04]  /*c0720*/  LDL.LU R27, [R1+0x3dc] ;  /* 0x0003dc00011b7983 */ /* 0x000ea80000300800 */
        /* <DEDUP_REMOVED lines=34> */
[----:B------:R0:W-:Y:S04]  /*c0950*/  STL [R1+0x65f0], R0 ;  /* 0x0065f00001007387 */ /* 0x0001e80000100800 */
[----:B0-----:R-:W4:Y:S04]  /*c0960*/  LDL.LU R0, [R1+0x4cc0] ;  /* 0x004cc00001007983 */ /* 0x001f280000300800 */
[----:B------:R-:W2:Y:S04]  /*c0970*/  LDL.LU R10, [R1+0x74f4] ;  /* 0x0074f400010a7983 */ /* 0x000ea80000300800 */
[----:B------:R-:W2:Y:S01]  /*c0980*/  LDL.LU R11, [R1+0x74f0] ;  /* 0x0074f000010b7983 */ /* 0x000ea20000300800 */
[----:B------:R-:W-:Y:S01]  /*c0990*/  IMAD R6, R6, 0x100, R9 ;  /* 0x0000010006067824 */ /* 0x000fe200078e0209 */
        /* <DEDUP_REMOVED lines=23> */
[----:B0-----:R-:W2:Y:S04]  /*c0b10*/  LDL.LU.64 R26, [R1+0x74c0] ;  /* 0x0074c000011a7983 */ /* 0x001ea80000300a00 */
[----:B------:R-:W3:Y:S04]  /*c0b20*/  LDL.LU.64 R24, [R1+0x74b8] ;  /* 0x0074b80001187983 */ /* 0x000ee80000300a00 */
[----:B------:R-:W-:Y:S01]  /*c0b30*/  STL [R1+0x73c0], R3 ;  /* 0x0073c00301007387 */ /* 0x000fe20000100800 */
        /* <DEDUP_REMOVED lines=54> */
[----:B------:R2:W-:Y:S04]  /*c0ea0*/  STL.64 [R1+0x10c8], R14 ;  /* 0x0010c80e01007387 */ /* 0x0005e80000100a00 */
[----:B------:R-:W3:Y:S01]  /*c0eb0*/  LDL R0, [R1+0x1b3c] ;  /* 0x001b3c0001007983 */ /* 0x000ee20000100800 */
[C---:B--2---:R-:W-:Y:S06]  /*c0ec0*/  HMMA.16816.F32 R12, R4.reuse, R26, R8 ;  /* 0x0000001a040c723c */ /* 0x044fec0000001808 */
[----:B----4-:R-:W-:-:S15]  /*c0ed0*/  HMMA.16816.F32 R8, R4, R24, R16 ;  /* 0x000000180408723c */ /* 0x010fde0000001810 */
[----:B------:R-:W-:-:S02]  /*c0ee0*/  NOP ;  /* 0x0000000000007918 */ /* 0x000fc40000000000 */
[----:B------:R-:W-:Y:S04]  /*c0ef0*/  STL.64 [R1+0x10b0], R12 ;  /* 0x0010b00c01007387 */ /* 0x000fe80000100a00 */
[----:B------:R-:W-:Y:S04]  /*c0f00*/  STL.64 [R1+0x10b8], R14 ;  /* 0x0010b80e01007387 */ /* 0x000fe80000100a00 */
[----:B------:R-:W2:Y:S04]  /*c0f10*/  LDL R28, [R1+0x1b48] ;  /* 0x001b4800011c7983 */ /* 0x000ea80000100800 */
[----:B------:R0:W-:Y:S04]  /*c0f20*/  STL.64 [R1+0x10a0], R8 ;  /* 0x0010a00801007387 */ /* 0x0001e80000100a00 */
[----:B------:R1:W-:Y:S04]  /*c0f30*/  STL.64 [R1+0x10a8], R10 ;  /* 0x0010a80a01007387 */ /* 0x0003e80000100a00 */
[----:B------:R-:W4:Y:S04]  /*c0f40*/  LDL R29, [R1+0x1b4c] ;  /* 0x001b4c00011d7983 */ /* 0x000f280000100800 */
[----:B------:R-:W3:Y:S04]  /*c0f50*/  LDL.LU R24, [R1+0x60] ;  /* 0x0000600001187983 */ /* 0x000ee80000300800 */
[----:B------:R-:W3:Y:S04]  /*c0f60*/  LDL.LU R25, [R1+0x64] ;  /* 0x0000640001197983 */ /* 0x000ee80000300800 */
[----:B------:R-:W2:Y:S04]  /*c0f70*/  LDL.LU R26, [R1+0x68] ;  /* 0x00006800011a7983 */ /* 0x000ea80000300800 */
[----:B------:R-:W2:Y:S04]  /*c0f80*/  LDL.LU R27, [R1+0x6c] ;  /* 0x00006c00011b7983 */ /* 0x000ea80000300800 */
[----:B0-----:R-:W4:Y:S04]  /*c0f90*/  LDL.LU R8, [R1+0xf0] ;  /* 0x0000f00001087983 */ /* 0x001f280000300800 */
[----:B------:R-:W4:Y:S04]  /*c0fa0*/  LDL.LU R9, [R1+0xf4] ;  /* 0x0000f40001097983 */ /* 0x000f280000300800 */
[----:B-1----:R-:W3:Y:S04]  /*c0fb0*/  LDL.LU R10, [R1+0xf8] ;  /* 0x0000f800010a7983 */ /* 0x002ee80000300800 */
[----:B------:R-:W3:Y:S04]  /*c0fc0*/  LDL.LU R11, [R1+0xfc] ;  /* 0x0000fc00010b7983 */ /* 0x000ee80000300800 */
        /* <DEDUP_REMOVED lines=3377> */
[----:B------:R-:W-:Y:S01]  /*ce2e0*/  IMAD.MOV.U32 R27, RZ, RZ, R0 ;  /* 0x000000ffff1b7224 */ /* 0x000fe200078e0000 */
[----:B---3--:R-:W-:-:S15]  /*ce2f0*/  HMMA.16816.F32 R16, R12, R20, R16 ;  /* 0x000000140c10723c */ /* 0x008fde0000001810 */
[----:B------:R-:W-:-:S08]  /*ce300*/  NOP ;  /* 0x0000000000007918 */ /* 0x000fd00000000000 */
[----:B------:R-:W-:Y:S04]  /*ce310*/  STL.64 [R1+0x170], R16 ;  /* 0x0001701001007387 */ /* 0x000fe80000100a00 */
[----:B------:R0:W-:Y:S01]  /*ce320*/  STL [R1+0x178], R18 ;  /* 0x0001781201007387 */ /* 0x0001e20000100800 */
[----:B------:R-:W-:-:S03]  /*ce330*/  IMAD.MOV.U32 R0, RZ, RZ, R19 ;  /* 0x000000ffff007224 */ /* 0x000fc600078e0013 */
[----:B0-----:R-:W2:Y:S04]  /*ce340*/  LDL.LU.64 R18, [R1+0x6540] ;  /* 0x0065400001127983 */ /* 0x001ea80000300a00 */
[----:B------:R-:W4:Y:S04]  /*ce350*/  LDL.LU.64 R16, [R1+0x6538] ;  /* 0x0065380001107983 */ /* 0x000f280000300a00 */
[----:B------:R-:W-:Y:S04]  /*ce360*/  STL.64 [R1+0x6458], R22 ;  /* 0x0064581601007387 */ /* 0x000fe80000100a00 */
[----:B------:R0:W-:Y:S04]  /*ce370*/  STL.64 [R1+0x6450], R20 ;  /* 0x0064501401007387 */ /* 0x0001e80000100a00 */
[----:B0-----:R-:W2:Y:S04]  /*ce380*/  LDL.LU R20, [R1+0x1130] ;  /* 0x0011300001147983 */ /* 0x001ea80000300800 */
[----:B------:R-:W2:Y:S04]  /*ce390*/  LDL.LU R21, [R1+0x1134] ;  /* 0x0011340001157983 */ /* 0x000ea80000300800 */
[----:B------:R-:W2:Y:S04]  /*ce3a0*/  LDL.LU R22, [R1+0x1138] ;  /* 0x0011380001167983 */ /* 0x000ea80000300800 */
[----:B------:R-:W2:Y:S04]  /*ce3b0*/  LDL.LU R23, [R1+0x113c] ;  /* 0x00113c0001177983 */ /* 0x000ea80000300800 */
[----:B------:R-:W-:Y:S01]  /*ce3c0*/  STL [R1+0x5578], R0 ;  /* 0x0055780001007387 */ /* 0x000fe20000100800 */
[----:B--2---:R-:W-:-:S15]  /*ce3d0*/  HMMA.16816.F32 R20, R12, R18, R20 ;  /* 0x000000120c14723c */ /* 0x004fde0000001814 */
[----:B------:R-:W-:-:S08]  /*ce3e0*/  NOP ;  /* 0x0000000000007918 */ /* 0x000fd00000000000 */
[----:B------:R-:W-:Y:S04]  /*ce3f0*/  STL.64 [R1+0x160], R20 ;  /* 0x0001601401007387 */ /* 0x000fe80000100a00 */
[----:B------:R4:W-:Y:S02]  /*ce400*/  STL.64 [R1+0x168], R22 ;  /* 0x0001681601007387 */ /* 0x0009e40000100a00 */
[----:B----4-:R-:W-:-:S15]  /*ce410*/  HMMA.16816.F32 R20, R12, R16, R24 ;  /* 0x000000100c14723c */ /* 0x010fde0000001818 */
[----:B------:R-:W-:-:S08]  /*ce420*/  NOP ;  /* 0x0000000000007918 */ /* 0x000fd00000000000 */
[----:B------:R-:W-:Y:S04]  /*ce430*/  STL.64 [R1+0x150], R20 ;  /* 0x0001501401007387 */ /* 0x000fe80000100a00 */
[----:B------:R0:W-:Y:S04]  /*ce440*/  STL [R1+0x158], R22 ;  /* 0x0001581601007387 */ /* 0x0001e80000100800 */
[----:B------:R-:W2:Y:S04]  /*ce450*/  LDL.LU R24, [R1+0x10c0] ;  /* 0x0010c00001187983 */ /* 0x000ea80000300800 */
[----:B------:R-:W2:Y:S04]  /*ce460*/  LDL.LU R25, [R1+0x10c4] ;  /* 0x0010c40001197983 */ /* 0x000ea80000300800 */
[----:B------:R-:W3:Y:S04]  /*ce470*/  LDL.LU R26, [R1+0x10c8] ;  /* 0x0010c800011a7983 */ /* 0x000ee80000300800 */
[----:B------:R-:W3:Y:S01]  /*ce480*/  LDL.LU R27, [R1+0x10cc] ;  /* 0x0010cc00011b7983 */ /* 0x000ee20000300800 */
[----:B------:R-:W-:-:S02]  /*ce490*/  IMAD.MOV.U32 R0, RZ, RZ, R23 ;  /* 0x000000ffff007224 */ /* 0x000fc400078e0017 */
[----:B------:R-:W-:Y:S02]  /*ce4a0*/  IMAD.MOV.U32 R23, RZ, RZ, R10 ;  /* 0x000000ffff177224 */ /* 0x000fe400078e000a */
[----:B0-----:R-:W-:Y:S02]  /*ce4b0*/  IMAD.MOV.U32 R22, RZ, RZ, R9 ;  /* 0x000000ffff167224 */ /* 0x001fe400078e0009 */
[----:B------:R-:W-:Y:S02]  /*ce4c0*/  IMAD.MOV.U32 R20, RZ, RZ, R2 ;  /* 0x000000ffff147224 */ /* 0x000fe400078e0002 */
[----:B------:R-:W-:Y:S01]  /*ce4d0*/  IMAD.MOV.U32 R21, RZ, RZ, R3 ;  /* 0x000000ffff157224 */ /* 0x000fe200078e0003 */
[----:B---3--:R-:W-:Y:S04]  /*ce4e0*/  STL.64 [R1+0x6468], R26 ;  /* 0x0064681a01007387 */ /* 0x008fe80000100a00 */
[----:B--2---:R0:W-:Y:S04]  /*ce4f0*/  STL.64 [R1+0x6460], R24 ;  /* 0x0064601801007387 */ /* 0x0041e80000100a00 */
[----:B------:R-:W2:Y:S04]  /*ce500*/  LDL.LU R9, [R1+0x6530] ;  /* 0x0065300001097983 */ /* 0x000ea80000300800 */
[----:B------:R-:W3:Y:S04]  /*ce510*/  LDL.LU R10, [R1+0x652c] ;  /* 0x00652c00010a7983 */ /* 0x000ee80000300800 */
[----:B------:R-:W4:Y:S04]  /*ce520*/  LDL.LU R2, [R1+0x6528] ;  /* 0x0065280001027983 */ /* 0x000f280000300800 */
[----:B------:R-:W4:Y:S04]  /*ce530*/  LDL.LU R3, [R1+0x6524] ;  /* 0x0065240001037983 */ /* 0x000f280000300800 */
[----:B------:R1:W-:Y:S04]  /*ce540*/  STL.64 [R1+0x6470], R22 ;  /* 0x0064701601007387 */ /* 0x0003e80000100a00 */
[----:B------:R-:W-:Y:S04]  /*ce550*/  STL.64 [R1+0x6488], R20 ;  /* 0x0064881401007387 */ /* 0x000fe80000100a00 */
[----:B0-----:R-:W2:Y:S04]  /*ce560*/  LDL.LU R24, [R1+0x10d0] ;  /* 0x0010d00001187983 */ /* 0x001ea80000300800 */
[----:B------:R-:W2:Y:S04]  /*ce570*/  LDL.LU R25, [R1+0x10d4] ;  /* 0x0010d40001197983 */ /* 0x000ea80000300800 */
[----:B------:R-:W3:Y:S04]  /*ce580*/  LDL.LU R26, [R1+0x10d8] ;  /* 0x0010d800011a7983 */ /* 0x000ee80000300800 */
[----:B------:R-:W3:Y:S01]  /*ce590*/  LDL.LU R27, [R1+0x10dc] ;  /* 0x0010dc00011b7983 */ /* 0x000ee20000300800 */
[----:B-1----:R-:W-:-:S02]  /*ce5a0*/  IMAD.MOV.U32 R22, RZ, RZ, R8 ;  /* 0x000000ffff167224 */ /* 0x002fc400078e0008 */
[----:B------:R-:W-:Y:S01]  /*ce5b0*/  IMAD.MOV.U32 R23, RZ, RZ, R11 ;  /* 0x000000ffff177224 */ /* 0x000fe200078e000b */
[----:B------:R-:W4:Y:S04]  /*ce5c0*/  LDL.LU R8, [R1+0x6520] ;  /* 0x0065200001087983 */ /* 0x000f280000300800 */
[----:B------:R-:W-:Y:S04]  /*ce5d0*/  STL.64 [R1+0x64a0], R22 ;  /* 0x0064a01601007387 */ /* 0x000fe80000100a00 */
[----:B---3--:R-:W-:Y:S04]  /*ce5e0*/  STL.64 [R1+0x6480], R26 ;  /* 0x0064801a01007387 */ /* 0x008fe80000100a00 */
[----:B--2---:R0:W-:Y:S04]  /*ce5f0*/  STL.64 [R1+0x6478], R24 ;  /* 0x0064781801007387 */ /* 0x0041e80000100a00 */
[----:B0-----:R-:W2:Y:S04]  /*ce600*/  LDL.LU R24, [R1+0x10e0] ;  /* 0x0010e00001187983 */ /* 0x001ea80000300800 */
[----:B------:R-:W2:Y:S04]  /*ce610*/  LDL.LU R25, [R1+0x10e4] ;  /* 0x0010e40001197983 */ /* 0x000ea80000300800 */
[----:B------:R-:W3:Y:S04]  /*ce620*/  LDL.LU R26, [R1+0x10e8] ;  /* 0x0010e800011a7983 */ /* 0x000ee80000300800 */
[----:B------:R-:W3:Y:S01]  /*ce630*/  LDL.LU R27, [R1+0x10ec] ;  /* 0x0010ec00011b7983 */ /* 0x000ee20000300800 */
[----:B------:R-:W-:-:S02]  /*ce640*/  IMAD.MOV.U32 R20, RZ, RZ, R7 ;  /* 0x000000ffff147224 */ /* 0x000fc400078e0007 */
[----:B------:R-:W-:-:S05]  /*ce650*/  IMAD.MOV.U32 R21, RZ, RZ, R6 ;  /* 0x000000ffff157224 */ /* 0x000fca00078e0006 */
        /* <DEDUP_REMOVED lines=89> */
[----:B----4-:R-:W-:Y:S01]  /*cebf0*/  IMAD R7, R7, 0x100, R0 ;  /* 0x0000010007077824 */ /* 0x010fe200078e0200 */
[----:B------:R-:W-:-:S02]  /*cec00*/  F2FP.F16.E5M2.UNPACK_B R4, R4 ;  /* 0x00000004ff04723e */ /* 0x000fc400020004ff */
[----:B------:R-:W-:Y:S01]  /*cec10*/  F2FP.F16.E5M2.UNPACK_B R5, R5 ;  /* 0x00000005ff05723e */ /* 0x000fe200020004ff */
[----:B---3--:R-:W-:Y:S01]  /*cec20*/  HMMA.16816.F32 R12, R12, R20, R24 ;  /* 0x000000140c0c723c */ /* 0x008fe20000001818 */
[----:B------:R-:W2:Y:S04]  /*cec30*/  LDL.LU.64 R26, [R1+0x64d8] ;  /* 0x0064d800011a7983 */ /* 0x000ea80000300a00 */
[----:B------:R-:W2:Y:S01]  /*cec40*/  LDL.LU.64 R24, [R1+0x64d0] ;  /* 0x0064d00001187983 */ /* 0x000ea20000300a00 */
[----:B------:R-:W-:Y:S02]  /*cec50*/  F2FP.F16.E5M2.UNPACK_B R6, R6 ;  /* 0x00000006ff06723e */ /* 0x000fe400020004ff */
        /* <DEDUP_REMOVED lines=53> */
[----:B------:R-:W3:Y:S04]  /*cefb0*/  LDL.LU R28, [R1+0x1b58] ;  /* 0x001b5800011c7983 */ /* 0x000ee80000300800 */
[----:B------:R-:W3:Y:S01]  /*cefc0*/  LDL.LU R29, [R1+0x1b5c] ;  /* 0x001b5c00011d7983 */ /* 0x000ee20000300800 */
[----:B--2---:R-:W-:-:S15]  /*cefd0*/  HMMA.16816.F32 R12, R4, R24, R16 ;  /* 0x00000018040c723c */ /* 0x004fde0000001810 */
[----:B------:R-:W-:-:S08]  /*cefe0*/  NOP ;  /* 0x0000000000007918 */ /* 0x000fd00000000000 */
[----:B------:R-:W-:Y:S04]  /*ceff0*/  STL.64 [R1+0xb0], R12 ;  /* 0x0000b00c01007387 */ /* 0x000fe80000100a00 */
[----:B------:R-:W-:Y:S04]  /*cf000*/  STL.64 [R1+0xb8], R14 ;  /* 0x0000b80e01007387 */ /* 0x000fe80000100a00 */
        /* <DEDUP_REMOVED lines=19> */
[----:B------:R-:W2:Y:S04]  /*cf140*/  LDL.LU R16, [R1+0x1080] ;  /* 0x0010800001107983 */ /* 0x000ea80000300800 */
[----:B------:R-:W2:Y:S04]  /*cf150*/  LDL.LU R17, [R1+0x1084] ;  /* 0x0010840001117983 */ /* 0x000ea80000300800 */
[----:B------:R-:W2:Y:S04]  /*cf160*/  LDL.LU R18, [R1+0x1088] ;  /* 0x0010880001127983 */ /* 0x000ea80000300800 */
[----:B------:R-:W2:Y:S04]  /*cf170*/  LDL.LU R19, [R1+0x108c] ;  /* 0x00108c0001137983 */ /* 0x000ea80000300800 */
[----:B0-----:R-:W3:Y:S04]  /*cf180*/  LDL.LU R8, [R1+0x1090] ;  /* 0x0010900001087983 */ /* 0x001ee80000300800 */
[----:B------:R-:W3:Y:S04]  /*cf190*/  LDL.LU R9, [R1+0x1094] ;  /* 0x0010940001097983 */ /* 0x000ee80000300800 */
[----:B------:R-:W3:Y:S04]  /*cf1a0*/  LDL.LU R10, [R1+0x1098] ;  /* 0x00109800010a7983 */ /* 0x000ee80000300800 */
[----:B------:R-:W3:Y:S04]  /*cf1b0*/  LDL.LU R11, [R1+0x109c] ;  /* 0x00109c00010b7983 */ /* 0x000ee80000300800 */
[----:B------:R-:W4:Y:S04]  /*cf1c0*/  LDL.LU R12, [R1+0x4ec4] ;  /* 0x004ec400010c7983 */ /* 0x000f280000300800 */
[----:B------:R-:W2:Y:S04]  /*cf1d0*/  LDL.LU R2, [R1+0x4ed0] ;  /* 0x004ed00001027983 */ /* 0x000ea80000300800 */
[----:B------:R-:W4:Y:S04]  /*cf1e0*/  LDL.LU R13, [R1+0x4ecc] ;  /* 0x004ecc00010d7983 */ /* 0x000f280000300800 */
[----:B------:R-:W2:Y:S04]  /*cf1f0*/  LDL.LU R3, [R1+0x4ed8] ;  /* 0x004ed80001037983 */ /* 0x000ea80000300800 */
        /* <DEDUP_REMOVED lines=32> */
[----:B------:R-:W2:Y:S04]  /*cf400*/  LDL.LU R0, [R1+0x1b3c] ;  /* 0x001b3c0001007983 */ /* 0x000ea80000300800 */
[----:B------:R-:W4:Y:S04]  /*cf410*/  LDL.LU.64 R18, [R1+0x6428] ;  /* 0x0064280001127983 */ /* 0x000f280000300a00 */
[----:B------:R-:W3:Y:S04]  /*cf420*/  LDL.LU.64 R16, [R1+0x6420] ;  /* 0x0064200001107983 */ /* 0x000ee80000300a00 */
        /* <DEDUP_REMOVED lines=19> */
[----:B------:R-:W2:Y:S04]  /*cf560*/  LDL.LU.64 R8, [R1+0x6400] ;  /* 0x0064000001087983 */ /* 0x000ea80000300a00 */
        /* <DEDUP_REMOVED lines=10> */
[----:B--2---:R-:W-:-:S03]  /*cf610*/  IMAD R12, R12, 0x100, R9 ;  /* 0x000001000c0c7824 */ /* 0x004fc600078e0209 */
[----:B------:R-:W2:Y:S01]  /*cf620*/  LDL.LU R9, [R1+0x63e8] ;  /* 0x0063e80001097983 */ /* 0x000ea20000300800 */
[----:B------:R-:W-:Y:S02]  /*cf630*/  IMAD R13, R13, 0x100, R2 ;  /* 0x000001000d0d7824 */ /* 0x000fe400078e0202 */
[----:B---3--:R-:W-:Y:S01]  /*cf640*/  IMAD R14, R14, 0x100, R3 ;  /* 0x000001000e0e7824 */ /* 0x008fe200078e0203 */
[----:B--2---:R-:W-:-:S15]  /*cf650*/  HMMA.16816.F32 R24, R4, R8, R24 ;  /* 0x000000080418723c */ /* 0x004fde0000001818 */
[----:B------:R-:W-:-:S08]  /*cf660*/  NOP ;  /* 0x0000000000007918 */ /* 0x000fd00000000000 */
[----:B------:R-:W-:Y:S04]  /*cf670*/  STL.64 [R1+0x50], R24 ;  /* 0x0000501801007387 */ /* 0x000fe80000100a00 */
[----:B------:R0:W-:Y:S04]  /*cf680*/  STL.64 [R1+0x58], R26 ;  /* 0x0000581a01007387 */ /* 0x0001e80000100a00 */
[----:B0-----:R-:W2:Y:S04]  /*cf690*/  LDL.LU.64 R26, [R1+0x63e0] ;  /* 0x0063e000011a7983 */ /* 0x001ea80000300a00 */
[----:B------:R-:W2:Y:S04]  /*cf6a0*/  LDL.LU.64 R24, [R1+0x63d8] ;  /* 0x0063d80001187983 */ /* 0x000ea80000300a00 */
        /* <DEDUP_REMOVED lines=8> */
[----:B0-----:R-:W3:Y:S04]  /*cf730*/  LDL.LU.64 R26, [R1+0x63c8] ;  /* 0x0063c800011a7983 */ /* 0x001ee80000300a00 */
[----:B------:R-:W3:Y:S01]  /*cf740*/  LDL.LU.64 R24, [R1+0x63c0] ;  /* 0x0063c00001187983 */ /* 0x000ee20000300a00 */
[----:B----4-:R-:W-:Y:S01]  /*cf750*/  IMAD R15, R15, 0x100, R10 ;  /* 0x000001000f0f7824 */ /* 0x010fe200078e020a */
[----:B------:R-:W-:-:S02]  /*cf760*/  F2FP.F16.E5M2.UNPACK_B R10, R11.H1 ;  /* 0x0000000bff0a723e */ /* 0x000fc400030004ff */
[----:B------:R-:W-:-:S03]  /*cf770*/  F2FP.F16.E5M2.UNPACK_B R11, R16.H1 ;  /* 0x00000010ff0b723e */ /* 0x000fc600030004ff */
[----:B------:R-:W-:Y:S04]  /*cf780*/  STL [R1+0x28], R10 ;  /* 0x0000280a01007387 */ /* 0x000fe80000100800 */
[----:B------:R-:W-:Y:S01]  /*cf790*/  STL [R1+0x2c], R11 ;  /* 0x00002c0b01007387 */ /* 0x000fe20000100800 */
[----:B---3--:R-:W-:Y:S03]  /*cf7a0*/  HMMA.16816.F32 R4, R4, R8, R24 ;  /* 0x000000080404723c */ /* 0x008fe60000001818 */
[----:B------:R-:W2:Y:S04]  /*cf7b0*/  LDL.LU.64 R26, [R1+0x63b8] ;  /* 0x0063b800011a7983 */ /* 0x000ea80000300a00 */
[----:B------:R-:W2:-:S15]  /*cf7c0*/  LDL.LU.64 R24, [R1+0x63b0] ;  /* 0x0063b00001187983 */ /* 0x000e9e0000300a00 */
[----:B------:R-:W-:-:S01]  /*cf7d0*/  NOP ;  /* 0x0000000000007918 */ /* 0x000fc20000000000 */
[----:B------:R0:W-:Y:S04]  /*cf7e0*/  STL.64 [R1+0x30], R4 ;  /* 0x0000300401007387 */ /* 0x0001e80000100a00 */
[----:B------:R1:W-:Y:S04]  /*cf7f0*/  STL.64 [R1+0x38], R6 ;  /* 0x0000380601007387 */ /* 0x0003e80000100a00 */
[----:B0-----:R-:W3:Y:S04]  /*cf800*/  LDL.LU R4, [R1+0xfe0] ;  /* 0x000fe00001047983 */ /* 0x001ee80000300800 */
[----:B------:R-:W3:Y:S04]  /*cf810*/  LDL.LU R5, [R1+0xfe4] ;  /* 0x000fe40001057983 */ /* 0x000ee80000300800 */
[----:B-1----:R-:W3:Y:S04]  /*cf820*/  LDL.LU R6, [R1+0xfe8] ;  /* 0x000fe80001067983 */ /* 0x002ee80000300800 */
[----:B------:R-:W3:Y:S01]  /*cf830*/  LDL.LU R7, [R1+0xfec] ;  /* 0x000fec0001077983 */ /* 0x000ee20000300800 */
[----:B------:R-:W-:-:S02]  /*cf840*/  F2FP.F16.E5M2.UNPACK_B R12, R12 ;  /* 0x0000000cff0c723e */ /* 0x000fc400020004ff */
[----:B------:R-:W-:Y:S02]  /*cf850*/  F2FP.F16.E5M2.UNPACK_B R13, R13 ;  /* 0x0000000dff0d723e */ /* 0x000fe400020004ff */
[----:B------:R-:W-:Y:S02]  /*cf860*/  F2FP.F16.E5M2.UNPACK_B R14, R14 ;  /* 0x0000000eff0e723e */ /* 0x000fe400020004ff */
[----:B------:R-:W-:Y:S02]  /*cf870*/  F2FP.F16.E5M2.UNPACK_B R15, R15 ;  /* 0x0000000fff0f723e */ /* 0x000fe400020004ff */
[----:B------:R-:W-:Y:S02]  /*cf880*/  F2FP.F16.E5M2.UNPACK_B R8, R17.H1 ;  /* 0x00000011ff08723e */ /* 0x000fe400030004ff */
[----:B------:R-:W-:-:S03]  /*cf890*/  F2FP.F16.E5M2.UNPACK_B R9, R0.H1 ;  /* 0x00000000ff09723e */ /* 0x000fc600030004ff */
[----:B---3--:R-:W-:-:S15]  /*cf8a0*/  HMMA.16816.F32 R4, R12, R10, R4 ;  /* 0x0000000a0c04723c */ /* 0x008fde0000001804 */
[----:B------:R-:W-:-:S08]  /*cf8b0*/  NOP ;  /* 0x0000000000007918 */ /* 0x000fd00000000000 */
[----:B------:R-:W-:Y:S04]  /*cf8c0*/  STL.64 [R1+0xfe0], R4 ;  /* 0x000fe00401007387 */ /* 0x000fe80000100a00 */
[----:B------:R0:W-:Y:S02]  /*cf8d0*/  STL.64 [R1+0xfe8], R6 ;  /* 0x000fe80601007387 */ /* 0x0001e40000100a00 */
[----:B0-----:R-:W-:Y:S02]  /*cf8e0*/  F2FP.F16.E5M2.UNPACK_B R6, R18.H1 ;  /* 0x00000012ff06723e */ /* 0x001fe400030004ff */
[----:B------:R-:W-:Y:S02]  /*cf8f0*/  F2FP.F16.E5M2.UNPACK_B R7, R19.H1 ;  /* 0x00000013ff07723e */ /* 0x000fe400030004ff */
[----:B------:R-:W-:Y:S06]  /*cf900*/  HMMA.16816.F32 R16, R12, R8, R20 ;  /* 0x000000080c10723c */ /* 0x000fec0000001814 */
[----:B------:R-:W-:Y:S04]  /*cf910*/  STL.64 [R1+0x20], R8 ;  /* 0x0000200801007387 */ /* 0x000fe80000100a00 */
[----:B------:R-:W-:-:S13]  /*cf920*/  STL [R1+0x18], R6 ;  /* 0x0000180601007387 */ /* 0x000fda0000100800 */
[----:B------:R-:W-:Y:S04]  /*cf930*/  STL.64 [R1+0xfd0], R16 ;  /* 0x000fd01001007387 */ /* 0x000fe80000100a00 */
[----:B------:R2:W-:Y:S02]  /*cf940*/  STL.64 [R1+0xfd8], R18 ;  /* 0x000fd81201007387 */ /* 0x0005e40000100a00 */
[----:B--2---:R-:W-:Y:S01]  /*cf950*/  HMMA.16816.F32 R16, R12, R6, R24 ;  /* 0x000000060c10723c */ /* 0x004fe20000001818 */
[----:B------:R-:W-:Y:S02]  /*cf960*/  F2FP.F16.E5M2.UNPACK_B R9, R28.H1 ;  /* 0x0000001cff09723e */ /* 0x000fe400030004ff */
[----:B------:R-:W-:-:S03]  /*cf970*/  F2FP.F16.E5M2.UNPACK_B R8, R29.H1 ;  /* 0x0000001dff08723e */ /* 0x000fc600030004ff */
[----:B------:R-:W-:Y:S01]  /*cf980*/  STL [R1+0x1c], R7 ;  /* 0x00001c0701007387 */ /* 0x000fe20000100800 */
[----:B------:R-:W-:Y:S02]  /*cf990*/  IMAD.MOV.U32 R4, RZ, RZ, R6 ;  /* 0x000000ffff047224 */ /* 0x000fe400078e0006 */
[----:B------:R-:W-:-:S14]  /*cf9a0*/  IMAD.MOV.U32 R3, RZ, RZ, R7 ;  /* 0x000000ffff037224 */ /* 0x000fdc00078e0007 */
[----:B------:R-:W-:Y:S04]  /*cf9b0*/  STL.64 [R1+0xfc0], R16 ;  /* 0x000fc01001007387 */ /* 0x000fe80000100a00 */
[----:B------:R-:W-:Y:S04]  /*cf9c0*/  STL.64 [R1+0xfc8], R18 ;  /* 0x000fc81201007387 */ /* 0x000fe80000100a00 */
[----:B------:R-:W-:Y:S04]  /*cf9d0*/  STL [R1+0x10], R9 ;  /* 0x0000100901007387 */ /* 0x000fe80000100800 */
[----:B------:R-:W-:Y:S04]  /*cf9e0*/  STL [R1+0x14], R8 ;  /* 0x0000140801007387 */ /* 0x000fe80000100800 */
[----:B------:R0:W-:Y:S04]  /*cf9f0*/  STL [R1+0x6328], R4 ;  /* 0x0063280401007387 */ /* 0x0001e80000100800 */
        /* <DEDUP_REMOVED lines=13> */
[----:B------:R-:W2:Y:S04]  /*cfad0*/  LDL.LU R26, [R1+0x1b88] ;  /* 0x001b8800011a7983 */ /* 0x000ea80000300800 */
[----:B------:R-:W2:Y:S04]  /*cfae0*/  LDL.LU R27, [R1+0x1b8c] ;  /* 0x001b8c00011b7983 */ /* 0x000ea80000300800 */
[----:B------:R-:W3:Y:S04]  /*cfaf0*/  LDL.LU R24, [R1+0x1ba8] ;  /* 0x001ba80001187983 */ /* 0x000ee80000300800 */
[----:B------:R-:W3:Y:S04]  /*cfb00*/  LDL.LU R25, [R1+0x1bac] ;  /* 0x001bac0001197983 */ /* 0x000ee80000300800 */
[----:B--2---:R-:W-:Y:S04]  /*cfb10*/  STL.64 [R1+0x6368], R26 ;  /* 0x0063681a01007387 */ /* 0x004fe80000100a00 */
[----:B---3--:R-:W-:Y:S04]  /*cfb20*/  STL.64 [R1+0x6360], R24 ;  /* 0x0063601801007387 */ /* 0x008fe80000100a00 */
[----:B------:R-:W-:Y:S04]  /*cfb30*/  STL.64 [R1+0x6348], R6 ;  /* 0x0063480601007387 */ /* 0x000fe80000100a00 */
        /* <DEDUP_REMOVED lines=29> */
[----:B--2---:R-:W-:Y:S04]  /*cfd10*/  STL.64 [R1+0x6390], R4 ;  /* 0x0063900401007387 */ /* 0x004fe80000100a00 */
[----:B------:R-:W2:Y:S04]  /*cfd20*/  LDL.LU R20, [R1+0x1bc8] ;  /* 0x001bc80001147983 */ /* 0x000ea80000300800 */
[----:B------:R-:W2:Y:S04]  /*cfd30*/  LDL.LU R21, [R1+0x1bcc] ;  /* 0x001bcc0001157983 */ /* 0x000ea80000300800 */
[----:B----4-:R-:W-:Y:S04]  /*cfd40*/  STL.64 [R1+0x63a8], R22 ;  /* 0x0063a81601007387 */ /* 0x010fe80000100a00 */
[----:B--2---:R0:W-:Y:S04]  /*cfd50*/  STL.64 [R1+0x63a0], R20 ;  /* 0x0063a01401007387 */ /* 0x0041e80000100a00 */
[----:B0-----:R-:W2:Y:S04]  /*cfd60*/  LDL.LU R20, [R1+0xfb0] ;  /* 0x000fb00001147983 */ /* 0x001ea80000300800 */
[----:B------:R-:W2:Y:S04]  /*cfd70*/  LDL.LU R21, [R1+0xfb4] ;  /* 0x000fb40001157983 */ /* 0x000ea80000300800 */
[----:B------:R-:W2:Y:S04]  /*cfd80*/  LDL.LU R22, [R1+0xfb8] ;  /* 0x000fb80001167983 */ /* 0x000ea80000300800 */
[----:B------:R-:W2:Y:S01]  /*cfd90*/  LDL.LU R23, [R1+0xfbc] ;  /* 0x000fbc0001177983 */ /* 0x000ea20000300800 */
[----:B------:R-:W-:-:S02]  /*cfda0*/  IMAD.MOV.U32 R6, RZ, RZ, R9 ;  /* 0x000000ffff067224 */ /* 0x000fc400078e0009 */
[----:B------:R-:W-:Y:S01]  /*cfdb0*/  IMAD.MOV.U32 R7, RZ, RZ, R8 ;  /* 0x000000ffff077224 */ /* 0x000fe200078e0008 */
[----:B------:R-:W3:Y:S04]  /*cfdc0*/  LDL.LU R18, [R1+0x1be8] ;  /* 0x001be80001127983 */ /* 0x000ee80000300800 */
[----:B------:R-:W4:Y:S04]  /*cfdd0*/  LDL.LU R19, [R1+0x1bec] ;  /* 0x001bec0001137983 */ /* 0x000f280000300800 */
[----:B------:R-:W3:Y:S01]  /*cfde0*/  LDL.LU R8, [R1+0x4ee8] ;  /* 0x004ee80001087983 */ /* 0x000ee20000300800 */
[----:B------:R-:W-:-:S03]  /*cfdf0*/  IMAD.MOV.U32 R2, RZ, RZ, R10 ;  /* 0x000000ffff027224 */ /* 0x000fc600078e000a */
[----:B------:R-:W3:Y:S01]  /*cfe00*/  LDL.LU R9, [R1+0x4ee4] ;  /* 0x004ee40001097983 */ /* 0x000ee20000300800 */
[----:B------:R-:W-:-:S03]  /*cfe10*/  IMAD.MOV.U32 R0, RZ, RZ, R11 ;  /* 0x000000ffff007224 */ /* 0x000fc600078e000b */
[----:B------:R-:W4:Y:S04]  /*cfe20*/  LDL.LU R10, [R1+0x4ef0] ;  /* 0x004ef000010a7983 */ /* 0x000f280000300800 */
[----:B------:R-:W4:Y:S04]  /*cfe30*/  LDL.LU R11, [R1+0x4eec] ;  /* 0x004eec00010b7983 */ /* 0x000f280000300800 */
[----:B------:R-:W4:Y:S04]  /*cfe40*/  LDL.LU R16, [R1+0x4ef8] ;  /* 0x004ef80001107983 */ /* 0x000f280000300800 */
[----:B------:R-:W4:Y:S01]  /*cfe50*/  LDL.LU R17, [R1+0x4ef4] ;  /* 0x004ef40001117983 */ /* 0x000f220000300800 */
[----:B--2---:R-:W-:Y:S03]  /*cfe60*/  HMMA.16816.F32 R4, R12, R6, R20 ;  /* 0x000000060c04723c */ /* 0x004fe60000001814 */
[----:B------:R-:W2:Y:S04]  /*cfe70*/  LDL.LU.64 R22, [R1+0x63a8] ;  /* 0x0063a80001167983 */ /* 0x000ea80000300a00 */
[----:B------:R-:W3:-:S15]  /*cfe80*/  LDL.LU.64 R20, [R1+0x63a0] ;  /* 0x0063a00001147983 */ /* 0x000ede0000300a00 */
[----:B------:R-:W-:-:S01]  /*cfe90*/  NOP ;  /* 0x0000000000007918 */ /* 0x000fc20000000000 */
[----:B------:R-:W-:Y:S04]  /*cfea0*/  STL.64 [R1+0xfb0], R4 ;  /* 0x000fb00401007387 */ /* 0x000fe80000100a00 */
[----:B------:R0:W-:Y:S04]  /*cfeb0*/  STL.64 [R1+0xfb8], R6 ;  /* 0x000fb80601007387 */ /* 0x0001e80000100a00 */
[----:B0-----:R-:W4:Y:S04]  /*cfec0*/  LDL.LU.64 R6, [R1+0x6398] ;  /* 0x0063980001067983 */ /* 0x001f280000300a00 */
[----:B------:R-:W4:Y:S01]  /*cfed0*/  LDL.LU.64 R4, [R1+0x6390] ;  /* 0x0063900001047983 */ /* 0x000f220000300a00 */
[----:B------:R-:W-:-:S02]  /*cfee0*/  F2FP.F16.E5M2.UNPACK_B R26, R26.H1 ;  /* 0x0000001aff1a723e */ /* 0x000fc400030004ff */
[----:B------:R-:W-:-:S03]  /*cfef0*/  F2FP.F16.E5M2.UNPACK_B R27, R27.H1 ;  /* 0x0000001bff1b723e */ /* 0x000fc600030004ff */
        /* <DEDUP_REMOVED lines=9> */
[----:B------:R-:W-:-:S03]  /*cff90*/  F2FP.F16.E5M2.UNPACK_B R25, R25.H1 ;  /* 0x00000019ff19723e */ /* 0x000fc600030004ff */
[----:B------:R-:W-:Y:S04]  /*cffa0*/  STL [R1], R24 ;  /* 0x0000001801007387 */ /* 0x000fe80000100800 */
[----:B------:R4:W-:Y:S02]  /*cffb0*/  STL [R1+0x4], R25 ;  /* 0x0000041901007387 */ /* 0x0009e40000100800 */
[----:B----4-:R-:W-:Y:S02]  /*cffc0*/  HMMA.16816.F32 R24, R12, R24, R4 ;  /* 0x000000180c18723c */ /* 0x010fe40000001804 */
[----:B------:R-:W4:Y:S04]  /*cffd0*/  LDL.LU.64 R6, [R1+0x6378] ;  /* 0x0063780001067983 */ /* 0x000f280000300a00 */
[----:B------:R-:W4:Y:S01]  /*cffe0*/  LDL.LU.64 R4, [R1+0x6370] ;  /* 0x0063700001047983 */ /* 0x000f220000300a00 */
[----:B------:R-:W-:-:S02]  /*cfff0*/  F2FP.F16.E5M2.UNPACK_B R28, R28.H1 ;  /* 0x0000001cff1c723e */ /* 0x000fc400030004ff */
[----:B------:R-:W-:-:S14]  /*d0000*/  F2FP.F16.E5M2.UNPACK_B R29, R29.H1 ;  /* 0x0000001dff1d723e */ /* 0x000fdc00030004ff */
[----:B------:R-:W-:Y:S04]  /*d0010*/  STL.64 [R1+0xf90], R24 ;  /* 0x000f901801007387 */ /* 0x000fe80000100a00 */
[----:B------:R0:W-:Y:S04]  /*d0020*/  STL.64 [R1+0xf98], R26 ;  /* 0x000f981a01007387 */ /* 0x0001e80000100a00 */
[----:B0-----:R-:W2:Y:S04]  /*d0030*/  LDL.LU.64 R26, [R1+0x6368] ;  /* 0x00636800011a7983 */ /* 0x001ea80000300a00 */
[----:B------:R-:W3:Y:S01]  /*d0040*/  LDL.LU.64 R24, [R1+0x6360] ;  /* 0x0063600001187983 */ /* 0x000ee20000300a00 */
[----:B----4-:R-:W-:-:S15]  /*d0050*/  HMMA.16816.F32 R4, R12, R28, R4 ;  /* 0x0000001c0c04723c */ /* 0x010fde0000001804 */
[----:B------:R-:W-:-:S08]  /*d0060*/  NOP ;  /* 0x0000000000007918 */ /* 0x000fd00000000000 */
[----:B------:R-:W-:Y:S04]  /*d0070*/  STL.64 [R1+0xf80], R4 ;  /* 0x000f800401007387 */ /* 0x000fe80000100a00 */
[----:B------:R0:W-:Y:S04]  /*d0080*/  STL.64 [R1+0xf88], R6 ;  /* 0x000f880601007387 */ /* 0x0001e80000100a00 */
[----:B0-----:R-:W4:Y:S04]  /*d0090*/  LDL.LU.64 R6, [R1+0x6358] ;  /* 0x0063580001067983 */ /* 0x001f280000300a00 */
[----:B------:R-:W4:Y:S01]  /*d00a0*/  LDL.LU.64 R4, [R1+0x6350] ;  /* 0x0063500001047983 */ /* 0x000f220000300a00 */
[----:B--2---:R-:W-:-:S02]  /*d00b0*/  F2FP.F16.E5M2.UNPACK_B R26, R26.H1 ;  /* 0x0000001aff1a723e */ /* 0x004fc400030004ff */
[----:B------:R-:W-:Y:S01]  /*d00c0*/  F2FP.F16.E5M2.UNPACK_B R27, R27.H1 ;  /* 0x0000001bff1b723e */ /* 0x000fe200030004ff */
[----:B------:R-:W-:Y:S06]  /*d00d0*/  STL.64 [R1+0x6298], R28 ;  /* 0x0062981c01007387 */ /* 0x000fec0000100a00 */
[----:B----4-:R-:W-:-:S15]  /*d00e0*/  HMMA.16816.F32 R4, R12, R26, R4 ;  /* 0x0000001a0c04723c */ /* 0x010fde0000001804 */
[----:B------:R-:W-:-:S08]  /*d00f0*/  NOP ;  /* 0x0000000000007918 */ /* 0x000fd00000000000 */
[----:B------:R-:W-:Y:S04]  /*d0100*/  STL.64 [R1+0xf70], R4 ;  /* 0x000f700401007387 */ /* 0x000fe80000100a00 */
[----:B------:R0:W-:Y:S04]  /*d0110*/  STL.64 [R1+0xf78], R6 ;  /* 0x000f780601007387 */ /* 0x0001e80000100a00 */
[----:B0-----:R-:W2:Y:S04]  /*d0120*/  LDL.LU.64 R6, [R1+0x6348] ;  /* 0x0063480001067983 */ /* 0x001ea80000300a00 */
[----:B------:R-:W2:Y:S01]  /*d0130*/  LDL.LU.64 R4, [R1+0x6340] ;  /* 0x0063400001047983 */ /* 0x000ea20000300a00 */
[----:B---3--:R-:W-:-:S02]  /*d0140*/  F2FP.F16.E5M2.UNPACK_B R24, R24.H1 ;  /* 0x00000018ff18723e */ /* 0x008fc400030004ff */
[----:B------:R-:W-:-:S07]  /*d0150*/  F2FP.F16.E5M2.UNPACK_B R25, R25.H1 ;  /* 0x00000019ff19723e */ /* 0x000fce00030004ff */
[----:B--2---:R-:W-:-:S15]  /*d0160*/  HMMA.16816.F32 R4, R12, R24, R4 ;  /* 0x000000180c04723c */ /* 0x004fde0000001804 */
[----:B------:R-:W-:-:S08]  /*d0170*/  NOP ;  /* 0x0000000000007918 */ /* 0x000fd00000000000 */
[----:B------:R-:W-:Y:S04]  /*d0180*/  STL.64 [R1+0xf60], R4 ;  /* 0x000f600401007387 */ /* 0x000fe80000100a00 */
[----:B------:R0:W-:Y:S04]  /*d0190*/  STL.64 [R1+0xf68], R6 ;  /* 0x000f680601007387 */ /* 0x0001e80000100a00 */
[----:B0-----:R-:W2:Y:S04]  /*d01a0*/  LDL.LU.64 R6, [R1+0x6338] ;  /* 0x0063380001067983 */ /* 0x001ea80000300a00 */
[----:B------:R-:W2:Y:S01]  /*d01b0*/  LDL.LU.64 R4, [R1+0x6330] ;  /* 0x0063300001047983 */ /* 0x000ea20000300a00 */
[----:B------:R-:W-:-:S02]  /*d01c0*/  F2FP.F16.E5M2.UNPACK_B R22, R22.H1 ;  /* 0x00000016ff16723e */ /* 0x000fc400030004ff */
[----:B------:R-:W-:Y:S01]  /*d01d0*/  F2FP.F16.E5M2.UNPACK_B R23, R23.H1 ;  /* 0x00000017ff17723e */ /* 0x000fe200030004ff */
        /* <DEDUP_REMOVED lines=8> */
[----:B------:R0:W-:Y:S04]  /*d0260*/  STL.64 [R1+0xf50], R4 ;  /* 0x000f500401007387 */ /* 0x0001e80000100a00 */
[----:B------:R-:W-:Y:S04]  /*d0270*/  STL.64 [R1+0xf58], R6 ;  /* 0x000f580601007387 */ /* 0x000fe80000100a00 */
[----:B0-----:R-:W2:Y:S01]  /*d0280*/  LDL.LU R4, [R1+0x6328] ;  /* 0x0063280001047983 */ /* 0x001ea20000300800 */
[----:B------:R-:W-:Y:S02]  /*d0290*/  F2FP.F16.E5M2.UNPACK_B R20, R20.H1 ;  /* 0x00000014ff14723e */ /* 0x000fe400030004ff */
[----:B------:R-:W-:-:S07]  /*d02a0*/  F2FP.F16.E5M2.UNPACK_B R21, R21.H1 ;  /* 0x00000015ff15723e */ /* 0x000fce00030004ff */
[----:B---3--:R-:W-:Y:S01]  /*d02b0*/  HMMA.16816.F32 R24, R12, R20, R24 ;  /* 0x000000140c18723c */ /* 0x008fe20000001818 */
[----:B------:R0:W-:Y:S05]  /*d02c0*/  STL.64 [R1+0x6270], R22 ;  /* 0x0062701601007387 */ /* 0x0001ea0000100a00 */
[----:B------:R1:W-:Y:S01]  /*d02d0*/  STL.64 [R1+0x6268], R20 ;  /* 0x0062681401007387 */ /* 0x0003e20000100a00 */
[----:B------:R-:W-:Y:S02]  /*d02e0*/  IMAD R8, R9, 0x100, R8 ;  /* 0x0000010009087824 */ /* 0x000fe400078e0208 */
[----:B------:R-:W-:-:S14]  /*d02f0*/  IMAD R9, R11, 0x100, R10 ;  /* 0x000001000b097824 */ /* 0x000fdc00078e020a */
[----:B------:R-:W-:Y:S04]  /*d0300*/  STL.64 [R1+0xf40], R24 ;  /* 0x000f401801007387 */ /* 0x000fe80000100a00 */
[----:B------:R-:W-:Y:S04]  /*d0310*/  STL.64 [R1+0xf48], R26 ;  /* 0x000f481a01007387 */ /* 0x000fe80000100a00 */
[----:B0-----:R-:W3:Y:S01]  /*d0320*/  LDL.64 R22, [R1+0x20] ;  /* 0x0000200001167983 */ /* 0x001ee20000100a00 */
[----:B--2---:R-:W-:-:S03]  /*d0330*/  IMAD.MOV.U32 R28, RZ, RZ, R4 ;  /* 0x000000ffff1c7224 */ /* 0x004fc600078e0004 */
[----:B------:R-:W2:Y:S04]  /*d0340*/  LDL.LU R4, [R1+0x4f00] ;  /* 0x004f000001047983 */ /* 0x000ea80000300800 */
[----:B------:R-:W4:Y:S01]  /*d0350*/  LDL.LU R11, [R1+0x4efc] ;  /* 0x004efc00010b7983 */ /* 0x000f220000300800 */
[----:B------:R-:W-:Y:S02]  /*d0360*/  IMAD R10, R17, 0x100, R16 ;  /* 0x00000100110a7824 */ /* 0x000fe400078e0210 */
[----:B-1----:R-:W-:Y:S02]  /*d0370*/  IMAD.MOV.U32 R20, RZ, RZ, R2 ;  /* 0x000000ffff147224 */ /* 0x002fe400078e0002 */
[----:B------:R-:W-:Y:S02]  /*d0380*/  IMAD.MOV.U32 R21, RZ, RZ, R0 ;  /* 0x000000ffff157224 */ /* 0x000fe400078e0000 */
[----:B------:R-:W-:Y:S01]  /*d0390*/  IMAD.MOV.U32 R29, RZ, RZ, R3 ;  /* 0x000000ffff1d7224 */ /* 0x000fe200078e0003 */
[----:B----4-:R-:W-:Y:S04]  /*d03a0*/  STL.64 [R1+0x6320], R10 ;  /* 0x0063200a01007387 */ /* 0x010fe80000100a00 */
[----:B------:R0:W-:Y:S04]  /*d03b0*/  STL.64 [R1+0x6318], R8 ;  /* 0x0063180801007387 */ /* 0x0001e80000100a00 */
[----:B0-----:R-:W4:Y:S04]  /*d03c0*/  LDL.LU R8, [R1+0xf30] ;  /* 0x000f300001087983 */ /* 0x001f280000300800 */
[----:B------:R-:W4:Y:S04]  /*d03d0*/  LDL.LU R9, [R1+0xf34] ;  /* 0x000f340001097983 */ /* 0x000f280000300800 */
[----:B------:R-:W4:Y:S04]  /*d03e0*/  LDL.LU R10, [R1+0xf38] ;  /* 0x000f3800010a7983 */ /* 0x000f280000300800 */
[----:B------:R-:W4:Y:S04]  /*d03f0*/  LDL.LU R11, [R1+0xf3c] ;  /* 0x000f3c00010b7983 */ /* 0x000f280000300800 */
        /* <DEDUP_REMOVED lines=27> */
[----:B------:R-:W-:Y:S01]  /*d05b0*/  F2FP.F16.E5M2.UNPACK_B R19, R19.H1 ;  /* 0x00000013ff13723e */ /* 0x000fe200030004ff */
[----:B---3--:R-:W-:Y:S04]  /*d05c0*/  STL.64 [R1+0x6310], R22 ;  /* 0x0063101601007387 */ /* 0x008fe80000100a00 */
[----:B--2---:R0:W-:Y:S04]  /*d05d0*/  STL.64 [R1+0x6308], R20 ;  /* 0x0063081401007387 */ /* 0x0041e80000100a00 */
[----:B0-----:R-:W2:Y:S04]  /*d05e0*/  LDL.LU R20, [R1+0x1020] ;  /* 0x0010200001147983 */ /* 0x001ea80000300800 */
[----:B------:R-:W2:Y:S04]  /*d05f0*/  LDL.LU R21, [R1+0x1024] ;  /* 0x0010240001157983 */ /* 0x000ea80000300800 */
[----:B------:R-:W2:Y:S04]  /*d0600*/  LDL.LU R22, [R1+0x1028] ;  /* 0x0010280001167983 */ /* 0x000ea80000300800 */
[----:B------:R-:W2:Y:S01]  /*d0610*/  LDL.LU R23, [R1+0x102c] ;  /* 0x00102c0001177983 */ /* 0x000ea20000300800 */
[----:B------:R-:W-:-:S02]  /*d0620*/  F2FP.F16.E5M2.UNPACK_B R16, R16.H1 ;  /* 0x00000010ff10723e */ /* 0x000fc400030004ff */
[----:B----4-:R-:W-:Y:S01]  /*d0630*/  F2FP.F16.E5M2.UNPACK_B R17, R17.H1 ;  /* 0x00000011ff11723e */ /* 0x010fe200030004ff */
[C---:B------:R-:W-:Y:S01]  /*d0640*/  HMMA.16816.F32 R8, R12.reuse, R18, R8 ;  /* 0x000000120c08723c */ /* 0x040fe20000001808 */
[----:B------:R-:W3:Y:S04]  /*d0650*/  LDL.LU R24, [R1+0xf00] ;  /* 0x000f000001187983 */ /* 0x000ee80000300800 */
[----:B------:R-:W3:Y:S04]  /*d0660*/  LDL.LU R25, [R1+0xf04] ;  /* 0x000f040001197983 */ /* 0x000ee80000300800 */
[----:B------:R-:W3:Y:S04]  /*d0670*/  LDL.LU R26, [R1+0xf08] ;  /* 0x000f0800011a7983 */ /* 0x000ee80000300800 */
[----:B------:R-:W3:Y:S10]  /*d0680*/  LDL.LU R27, [R1+0xf0c] ;  /* 0x000f0c00011b7983 */ /* 0x000ef40000300800 */
        /* <DEDUP_REMOVED lines=13> */
[----:B------:R-:W-:Y:S02]  /*d0760*/  STL [R1+0x6230], R17 ;  /* 0x0062301101007387 */ /* 0x000fe40000100800 */
[----:B--2---:R-:W-:-:S15]  /*d0770*/  HMMA.16816.F32 R20, R12, R6, R20 ;  /* 0x000000060c14723c */ /* 0x004fde0000001814 */
[----:B------:R-:W-:-:S08]  /*d0780*/  NOP ;  /* 0x0000000000007918 */ /* 0x000fd00000000000 */
[----:B------:R-:W-:Y:S04]  /*d0790*/  STL.64 [R1+0xf30], R20 ;  /* 0x000f301401007387 */ /* 0x000fe80000100a00 */
[----:B------:R0:W-:Y:S04]  /*d07a0*/  STL.64 [R1+0xf38], R22 ;  /* 0x000f381601007387 */ /* 0x0001e80000100a00 */
[----:B0-----:R-:W2:Y:S04]  /*d07b0*/  LDL.LU.64 R22, [R1+0x6300] ;  /* 0x0063000001167983 */ /* 0x001ea80000300a00 */
[----:B------:R-:W2:Y:S01]  /*d07c0*/  LDL.LU.64 R20, [R1+0x62f8] ;  /* 0x0062f80001147983 */ /* 0x000ea20000300a00 */
[----:B----4-:R-:W-:Y:S01]  /*d07d0*/  IMAD R11, R11, 0x100, R4 ;  /* 0x000001000b0b7824 */ /* 0x010fe200078e0204 */
[----:B------:R-:W-:-:S02]  /*d07e0*/  F2FP.F16.E5M2.UNPACK_B R4, R5.H1 ;  /* 0x00000005ff04723e */ /* 0x000fc400030004ff */
        /* <DEDUP_REMOVED lines=17> */
[----:B------:R-:W2:-:S15]  /*d0900*/  LDL.LU.64 R20, [R1+0x62d8] ;  /* 0x0062d80001147983 */ /* 0x000e9e0000300a00 */
[----:B------:R-:W-:-:S01]  /*d0910*/  NOP ;  /* 0x0000000000007918 */ /* 0x000fc20000000000 */
[----:B------:R0:W-:Y:S04]  /*d0920*/  STL.64 [R1+0x1000], R12 ;  /* 0x0010000c01007387 */ /* 0x0001e80000100a00 */
[----:B------:R1:W-:Y:S04]  /*d0930*/  STL.64 [R1+0x1008], R14 ;  /* 0x0010080e01007387 */ /* 0x0003e80000100a00 */
[----:B0-----:R-:W2:Y:S04]  /*d0940*/  LDL.LU R12, [R1+0xf20] ;  /* 0x000f2000010c7983 */ /* 0x001ea80000300800 */
[----:B------:R-:W2:Y:S04]  /*d0950*/  LDL.LU R13, [R1+0xf24] ;  /* 0x000f2400010d7983 */ /* 0x000ea80000300800 */
[----:B-1----:R-:W2:Y:S04]  /*d0960*/  LDL.LU R14, [R1+0xf28] ;  /* 0x000f2800010e7983 */ /* 0x002ea80000300800 */
[----:B------:R-:W2:Y:S01]  /*d0970*/  LDL.LU R15, [R1+0xf2c] ;  /* 0x000f2c00010f7983 */ /* 0x000ea20000300800 */
[----:B---3--:R-:W-:-:S02]  /*d0980*/  F2FP.F16.E5M2.UNPACK_B R8, R8 ;  /* 0x00000008ff08723e */ /* 0x008fc400020004ff */
[----:B------:R-:W-:Y:S02]  /*d0990*/  F2FP.F16.E5M2.UNPACK_B R9, R9 ;  /* 0x00000009ff09723e */ /* 0x000fe400020004ff */
[----:B------:R-:W-:Y:S02]  /*d09a0*/  F2FP.F16.E5M2.UNPACK_B R10, R10 ;  /* 0x0000000aff0a723e */ /* 0x000fe400020004ff */
[----:B------:R-:W-:Y:S01]  /*d09b0*/  F2FP.F16.E5M2.UNPACK_B R11, R11 ;  /* 0x0000000bff0b723e */ /* 0x000fe200020004ff */
[----:B------:R-:W-:Y:S04]  /*d09c0*/  STL [R1+0x620c], R2 ;  /* 0x00620c0201007387 */ /* 0x000fe80000100800 */
[----:B------:R0:W-:Y:S02]  /*d09d0*/  STL [R1+0x6208], R3 ;  /* 0x0062080301007387 */ /* 0x0001e40000100800 */
[C---:B----4-:R-:W-:Y:S06]  /*d09e0*/  HMMA.16816.F32 R4, R8.reuse, R22, R4 ;  /* 0x000000160804723c */ /* 0x050fec0000001804 */
[----:B--2---:R-:W-:Y:S01]  /*d09f0*/  HMMA.16816.F32 R12, R8, R20, R12 ;  /* 0x00000014080c723c */ /* 0x004fe2000000180c */
[----:B------:R-:W-:-:S02]  /*d0a00*/  IMAD.MOV.U32 R0, RZ, RZ, R23 ;  /* 0x000000ffff007224 */ /* 0x000fc400078e0017 */
[----:B0-----:R-:W-:-:S15]  /*d0a10*/  IMAD.MOV.U32 R3, RZ, RZ, R22 ;  /* 0x000000ffff037224 */ /* 0x001fde00078e0016 */
[----:B------:R-:W-:-:S05]  /*d0a20*/  NOP ;  /* 0x0000000000007918 */ /* 0x000fca0000000000 */
[----:B------:R-:W-:Y:S04]  /*d0a30*/  STL.64 [R1+0xf20], R12 ;  /* 0x000f200c01007387 */ /* 0x000fe80000100a00 */
[----:B------:R0:W-:Y:S02]  /*d0a40*/  STL.64 [R1+0xf28], R14 ;  /* 0x000f280e01007387 */ /* 0x0001e40000100a00 */
[C---:B0-----:R-:W-:Y:S02]  /*d0a50*/  HMMA.16816.F32 R12, R8.reuse, R28, R24 ;  /* 0x0000001c080c723c */ /* 0x041fe40000001818 */
[----:B------:R0:W-:Y:S04]  /*d0a60*/  STL.64 [R1+0xf10], R4 ;  /* 0x000f100401007387 */ /* 0x0001e80000100a00 */
[----:B------:R1:W-:Y:S04]  /*d0a70*/  STL.64 [R1+0xf18], R6 ;  /* 0x000f180601007387 */ /* 0x0003e80000100a00 */
[----:B------:R-:W-:Y:S04]  /*d0a80*/  STL [R1+0x6214], R0 ;  /* 0x0062140001007387 */ /* 0x000fe80000100800 */
[----:B------:R-:W-:Y:S04]  /*d0a90*/  STL [R1+0x6210], R3 ;  /* 0x0062100301007387 */ /* 0x000fe80000100800 */
[----:B0-----:R-:W2:Y:S05]  /*d0aa0*/  LDL.LU R4, [R1+0xe40] ;  /* 0x000e400001047983 */ /* 0x001eaa0000300800 */
        /* <DEDUP_REMOVED lines=21> */
[----:B----4-:R0:W-:Y:S04]  /*d0c00*/  STL.64 [R1+0x62b8], R22 ;  /* 0x0062b81601007387 */ /* 0x0101e80000100a00 */
[----:B------:R-:W4:Y:S04]  /*d0c10*/  LDL.64 R14, [R1+0x10] ;  /* 0x00001000010e7983 */ /* 0x000f280000100a00 */
[----:B0-----:R-:W3:Y:S04]  /*d0c20*/  LDL R22, [R1+0x8] ;  /* 0x0000080001167983 */ /* 0x001ee80000100800 */
[----:B------:R-:W3:Y:S04]  /*d0c30*/  LDL R23, [R1+0xc] ;  /* 0x00000c0001177983 */ /* 0x000ee80000100800 */
[----:B--2---:R0:W-:Y:S04]  /*d0c40*/  STL.64 [R1+0x62b0], R20 ;  /* 0x0062b01401007387 */ /* 0x0041e80000100a00 */
[----:B---3--:R1:W-:Y:S04]  /*d0c50*/  STL.64 [R1+0x62d0], R22 ;  /* 0x0062d01601007387 */ /* 0x0083e80000100a00 */
[----:B0-----:R-:W4:Y:S04]  /*d0c60*/  LDL.LU R20, [R1+0xef0] ;  /* 0x000ef00001147983 */ /* 0x001f280000300800 */
[----:B------:R-:W4:Y:S04]  /*d0c70*/  LDL.LU R21, [R1+0xef4] ;  /* 0x000ef40001157983 */ /* 0x000f280000300800 */
[----:B-1----:R-:W4:Y:S04]  /*d0c80*/  LDL.LU R22, [R1+0xef8] ;  /* 0x000ef80001167983 */ /* 0x002f280000300800 */
[----:B------:R-:W4:Y:S04]  /*d0c90*/  LDL.LU R23, [R1+0xefc] ;  /* 0x000efc0001177983 */ /* 0x000f280000300800 */
[----:B------:R-:W2:Y:S04]  /*d0ca0*/  LDL.64 R28, [R1] ;  /* 0x00000000011c7983 */ /* 0x000ea80000100a00 */
        /* <DEDUP_REMOVED lines=16> */
[----:B------:R-:W-:Y:S03]  /*d0db0*/  HMMA.16816.F32 R20, R8, R14, R20 ;  /* 0x0000000e0814723c */ /* 0x000fe60000001814 */
        /* <DEDUP_REMOVED lines=16> */
[----:B------:R-:W-:Y:S04]  /*d0ec0*/  STL.64 [R1+0xef0], R20 ;  /* 0x000ef01401007387 */ /* 0x000fe80000100a00 */
[----:B------:R0:W-:Y:S04]  /*d0ed0*/  STL.64 [R1+0xef8], R22 ;  /* 0x000ef81601007387 */ /* 0x0001e80000100a00 */
[----:B0-----:R-:W3:Y:S01]  /*d0ee0*/  LDL.LU.64 R22, [R1+0x62d0] ;  /* 0x0062d00001167983 */ /* 0x001ee20000300a00 */
[----:B------:R-:W-:-:S02]  /*d0ef0*/  IMAD.MOV.U32 R3, RZ, RZ, R14 ;  /* 0x000000ffff037224 */ /* 0x000fc400078e000e */
[----:B------:R-:W-:Y:S01]  /*d0f00*/  IMAD.MOV.U32 R2, RZ, RZ, R15 ;  /* 0x000000ffff027224 */ /* 0x000fe200078e000f */
[----:B------:R-:W4:Y:S04]  /*d0f10*/  LDL.LU R14, [R1+0x4f14] ;  /* 0x004f1400010e7983 */ /* 0x000f280000300800 */
[----:B------:R-:W4:Y:S04]  /*d0f20*/  LDL.LU R15, [R1+0x4f1c] ;  /* 0x004f1c00010f7983 */ /* 0x000f280000300800 */
[----:B------:R-:W-:Y:S01]  /*d0f30*/  STL [R1+0x6218], R3 ;  /* 0x0062180301007387 */ /* 0x000fe20000100800 */
[----:B---3--:R-:W-:Y:S03]  /*d0f40*/  HMMA.16816.F32 R20, R8, R22, R24 ;  /* 0x000000160814723c */ /* 0x008fe60000001818 */
[----:B------:R-:W3:Y:S04]  /*d0f50*/  LDL.LU.64 R26, [R1+0x62c8] ;  /* 0x0062c800011a7983 */ /* 0x000ee80000300a00 */
[----:B------:R-:W3:-:S15]  /*d0f60*/  LDL.LU.64 R24, [R1+0x62c0] ;  /* 0x0062c00001187983 */ /* 0x000ede0000300a00 */
[----:B------:R-:W-:-:S01]  /*d0f70*/  NOP ;  /* 0x0000000000007918 */ /* 0x000fc20000000000 */
[----:B------:R-:W-:Y:S04]  /*d0f80*/  STL.64 [R1+0xee0], R20 ;  /* 0x000ee01401007387 */ /* 0x000fe80000100a00 */
[----:B------:R0:W-:Y:S04]  /*d0f90*/  STL.64 [R1+0xee8], R22 ;  /* 0x000ee81601007387 */ /* 0x0001e80000100a00 */
[----:B0-----:R-:W2:Y:S04]  /*d0fa0*/  LDL.LU.64 R22, [R1+0x62b8] ;  /* 0x0062b80001167983 */ /* 0x001ea80000300a00 */
        /* <DEDUP_REMOVED lines=40> */
[----:B------:R-:W-:Y:S01]  /*d1230*/  STL [R1+0x6140], R23 ;  /* 0x0061401701007387 */ /* 0x000fe20000100800 */
[----:B---3--:R-:W-:-:S15]  /*d1240*/  HMMA.16816.F32 R4, R8, R20, R4 ;  /* 0x000000140804723c */ /* 0x008fde0000001804 */
[----:B------:R-:W-:-:S08]  /*d1250*/  NOP ;  /* 0x0000000000007918 */ /* 0x000fd00000000000 */
[----:B------:R-:W-:Y:S04]  /*d1260*/  STL.64 [R1+0x1460], R4 ;  /* 0x0014600401007387 */ /* 0x000fe80000100a00 */
[----:B------:R0:W-:Y:S04]  /*d1270*/  STL.64 [R1+0x1468], R6 ;  /* 0x0014680601007387 */ /* 0x0001e80000100a00 */
[----:B0-----:R-:W2:Y:S04]  /*d1280*/  LDL.LU.64 R6, [R1+0x6250] ;  /* 0x0062500001067983 */ /* 0x001ea80000300a00 */
[----:B------:R-:W2:Y:S04]  /*d1290*/  LDL.LU.64 R4, [R1+0x6248] ;  /* 0x0062480001047983 */ /* 0x000ea80000300a00 */
[----:B------:R-:W-:Y:S04]  /*d12a0*/  STL [R1+0x61a0], R22 ;  /* 0x0061a01601007387 */ /* 0x000fe80000100800 */
[----:B------:R0:W-:Y:S01]  /*d12b0*/  STL.64 [R1+0x6198], R20 ;  /* 0x0061981401007387 */ /* 0x0001e20000100a00 */
[----:B----4-:R-:W-:-:S02]  /*d12c0*/  IMAD R12, R12, 0x100, R16 ;  /* 0x000001000c0c7824 */ /* 0x010fc400078e0210 */
[----:B------:R-:W-:Y:S01]  /*d12d0*/  IMAD R13, R13, 0x100, R17 ;  /* 0x000001000d0d7824 */ /* 0x000fe200078e0211 */
        /* <DEDUP_REMOVED lines=16> */
[----:B0-----:R-:W3:Y:S04]  /*d13e0*/  LDL.LU.64 R6, [R1+0x6228] ;  /* 0x0062280001067983 */ /* 0x001ee80000300a00 */
[----:B------:R-:W2:Y:S04]  /*d13f0*/  LDL.LU.64 R4, [R1+0x6220] ;  /* 0x0062200001047983 */ /* 0x000ea80000300a00 */
[----:B------:R0:W-:Y:S04]  /*d1400*/  STL [R1+0x6124], R16 ;  /* 0x0061241001007387 */ /* 0x0001e80000100800 */
[----:B0-----:R-:W4:Y:S04]  /*d1410*/  LDL.LU R16, [R1+0x4f20] ;  /* 0x004f200001107983 */ /* 0x001f280000300800 */
[----:B------:R0:W-:Y:S04]  /*d1420*/  STL [R1+0x6120], R17 ;  /* 0x0061201101007387 */ /* 0x0001e80000100800 */
[----:B0-----:R-:W3:Y:S04]  /*d1430*/  LDL.LU R17, [R1+0x4f18] ;  /* 0x004f180001117983 */ /* 0x001ee80000300800 */
[----:B------:R0:W-:Y:S01]  /*d1440*/  STL.64 [R1+0x6138], R18 ;  /* 0x0061381201007387 */ /* 0x0001e20000100a00 */
[----:B------:R-:W-:-:S02]  /*d1450*/  F2FP.F16.E5M2.UNPACK_B R12, R12 ;  /* 0x0000000cff0c723e */ /* 0x000fc400020004ff */
[----:B------:R-:W-:Y:S01]  /*d1460*/  F2FP.F16.E5M2.UNPACK_B R13, R13 ;  /* 0x0000000dff0d723e */ /* 0x000fe200020004ff */
[----:B----4-:R-:W-:Y:S02]  /*d1470*/  IMAD R15, R15, 0x100, R16 ;  /* 0x000001000f0f7824 */ /* 0x010fe400078e0210 */
[----:B---3--:R-:W-:Y:S02]  /*d1480*/  IMAD R14, R14, 0x100, R17 ;  /* 0x000001000e0e7824 */ /* 0x008fe400078e0211 */
[----:B0-----:R-:W-:Y:S01]  /*d1490*/  HMMA.16816.F32 R16, R8, R6, R20 ;  /* 0x000000060810723c */ /* 0x001fe20000001814 */
[----:B------:R-:W-:Y:S02]  /*d14a0*/  F2FP.F16.E5M2.UNPACK_B R15, R15 ;  /* 0x0000000fff0f723e */ /* 0x000fe400020004ff */
[----:B------:R-:W-:-:S05]  /*d14b0*/  F2FP.F16.E5M2.UNPACK_B R14, R14 ;  /* 0x0000000eff0e723e */ /* 0x000fca00020004ff */
[----:B------:R-:W-:-:S15]  /*d14c0*/  STL.64 [R1+0x6200], R14 ;  /* 0x0062000e01007387 */ /* 0x000fde0000100a00 */
[----:B------:R0:W-:Y:S04]  /*d14d0*/  STL.64 [R1+0x1430], R16 ;  /* 0x0014301001007387 */ /* 0x0001e80000100a00 */
[----:B------:R-:W-:Y:S04]  /*d14e0*/  STL.64 [R1+0x1438], R18 ;  /* 0x0014381201007387 */ /* 0x000fe80000100a00 */
[----:B------:R2:W-:Y:S04]  /*d14f0*/  STL.64 [R1+0x61f8], R12 ;  /* 0x0061f80c01007387 */ /* 0x0005e80000100a00 */
[----:B0-----:R-:W3:Y:S01]  /*d1500*/  LDL.LU R16, [R1+0xd90] ;  /* 0x000d900001107983 */ /* 0x001ee20000300800 */
        /* <DEDUP_REMOVED lines=11> */
[----:B---3--:R0:W-:Y:S02]  /*d15c0*/  STL.64 [R1+0x6180], R26 ;  /* 0x0061801a01007387 */ /* 0x0081e40000100a00 */
[----:B0-----:R-:W-:-:S02]  /*d15d0*/  IMAD.MOV.U32 R26, RZ, RZ, R3 ;  /* 0x000000ffff1a7224 */ /* 0x001fc400078e0003 */
[----:B------:R-:W-:Y:S01]  /*d15e0*/  IMAD.MOV.U32 R27, RZ, RZ, R0 ;  /* 0x000000ffff1b7224 */ /* 0x000fe200078e0000 */
[----:B------:R-:W3:Y:S04]  /*d15f0*/  LDL.LU R3, [R1+0x6218] ;  /* 0x0062180001037983 */ /* 0x000ee80000300800 */
        /* <DEDUP_REMOVED lines=10> */
[----:B----4-:R0:W-:Y:S04]  /*d16a0*/  STL.64 [R1+0x61a8], R20 ;  /* 0x0061a81401007387 */ /* 0x0101e80000100a00 */
[----:B0-----:R-:W4:Y:S04]  /*d16b0*/  LDL.64 R20, [R1+0x18] ;  /* 0x0000180001147983 */ /* 0x001f280000100a00 */
[----:B------:R-:W-:Y:S04]  /*d16c0*/  STL.64 [R1+0x61e0], R22 ;  /* 0x0061e01601007387 */ /* 0x000fe80000100a00 */
[----:B----4-:R-:W-:Y:S04]  /*d16d0*/  STL.64 [R1+0x61d8], R20 ;  /* 0x0061d81401007387 */ /* 0x010fe80000100a00 */
[----:B------:R0:W-:Y:S04]  /*d16e0*/  STL.64 [R1+0x6178], R24 ;  /* 0x0061781801007387 */ /* 0x0001e80000100a00 */
[----:B0-----:R-:W4:Y:S04]  /*d16f0*/  LDL.64 R24, [R1+0x8] ;  /* 0x0000080001187983 */ /* 0x001f280000100a00 */
[----:B------:R-:W-:Y:S04]  /*d1700*/  STL.64 [R1+0x61c0], R26 ;  /* 0x0061c01a01007387 */ /* 0x000fe80000100a00 */
[----:B----4-:R0:W-:Y:S04]  /*d1710*/  STL.64 [R1+0x61b8], R24 ;  /* 0x0061b81801007387 */ /* 0x0101e80000100a00 */
[----:B0-----:R-:W4:Y:S04]  /*d1720*/  LDL.LU R24, [R1+0xdf0] ;  /* 0x000df00001187983 */ /* 0x001f280000300800 */
[----:B------:R-:W4:Y:S04]  /*d1730*/  LDL.LU R25, [R1+0xdf4] ;  /* 0x000df40001197983 */ /* 0x000f280000300800 */
[----:B------:R-:W2:Y:S04]  /*d1740*/  LDL.LU R26, [R1+0xdf8] ;  /* 0x000df800011a7983 */ /* 0x000ea80000300800 */
[----:B------:R-:W2:Y:S01]  /*d1750*/  LDL.LU R27, [R1+0xdfc] ;  /* 0x000dfc00011b7983 */ /* 0x000ea20000300800 */
[----:B---3--:R-:W-:-:S03]  /*d1760*/  IMAD.MOV.U32 R22, RZ, RZ, R3 ;  /* 0x000000ffff167224 */ /* 0x008fc600078e0003 */
        /* <DEDUP_REMOVED lines=11> */
[----:B------:R-:W3:Y:S04]  /*d1820*/  LDL.64 R20, [R1+0x28] ;  /* 0x0000280001147983 */ /* 0x000ee80000100a00 */
        /* <DEDUP_REMOVED lines=31> */
[----:B------:R-:W4:Y:S04]  /*d1a20*/  LDL.LU.64 R14, [R1+0x6200] ;  /* 0x00620000010e7983 */ /* 0x000f280000300a00 */
[----:B------:R-:W4:Y:S04]  /*d1a30*/  LDL.LU.64 R12, [R1+0x61f8] ;  /* 0x0061f800010c7983 */ /* 0x000f280000300a00 */
[----:B------:R0:W-:Y:S01]  /*d1a40*/  STL.64 [R1+0xe30], R8 ;  /* 0x000e300801007387 */ /* 0x0001e20000100a00 */
[----:B------:R-:W-:-:S03]  /*d1a50*/  IMAD.MOV.U32 R23, RZ, RZ, R0 ;  /* 0x000000ffff177224 */ /* 0x000fc600078e0000 */
[----:B------:R1:W-:Y:S01]  /*d1a60*/  STL.64 [R1+0xe38], R10 ;  /* 0x000e380a01007387 */ /* 0x0003e20000100a00 */
[----:B------:R-:W-:-:S03]  /*d1a70*/  IMAD.MOV.U32 R0, RZ, RZ, R21 ;  /* 0x000000ffff007224 */ /* 0x000fc600078e0015 */
[----:B0-----:R-:W3:Y:S04]  /*d1a80*/  LDL.LU R8, [R1+0xd80] ;  /* 0x000d800001087983 */ /* 0x001ee80000300800 */
[----:B------:R-:W3:Y:S04]  /*d1a90*/  LDL.LU R9, [R1+0xd84] ;  /* 0x000d840001097983 */ /* 0x000ee80000300800 */
[----:B-1----:R-:W3:Y:S04]  /*d1aa0*/  LDL.LU R10, [R1+0xd88] ;  /* 0x000d8800010a7983 */ /* 0x002ee80000300800 */
[----:B------:R-:W3:Y:S01]  /*d1ab0*/  LDL.LU R11, [R1+0xd8c] ;  /* 0x000d8c00010b7983 */ /* 0x000ee20000300800 */
[----:B----4-:R-:W-:-:S15]  /*d1ac0*/  HMMA.16816.F32 R4, R12, R20, R4 ;  /* 0x000000140c04723c */ /* 0x010fde0000001804 */
[----:B------:R-:W-:-:S08]  /*d1ad0*/  NOP ;  /* 0x0000000000007918 */ /* 0x000fd00000000000 */
[----:B------:R0:W-:Y:S02]  /*d1ae0*/  STL.64 [R1+0xe20], R4 ;  /* 0x000e200401007387 */ /* 0x0001e40000100a00 */
[----:B0-----:R-:W-:Y:S02]  /*d1af0*/  IMAD.MOV.U32 R4, RZ, RZ, R20 ;  /* 0x000000ffff047224 */ /* 0x001fe400078e0014 */
[----:B--2---:R-:W-:Y:S01]  /*d1b00*/  HMMA.16816.F32 R20, R12, R22, R24 ;  /* 0x000000160c14723c */ /* 0x004fe20000001818 */
[----:B------:R-:W-:Y:S04]  /*d1b10*/  STL.64 [R1+0xe28], R6 ;  /* 0x000e280601007387 */ /* 0x000fe80000100a00 */
[----:B------:R-:W2:Y:S04]  /*d1b20*/  LDL.LU.64 R26, [R1+0x61f0] ;  /* 0x0061f000011a7983 */ /* 0x000ea80000300a00 */
[----:B------:R-:W2:-:S14]  /*d1b30*/  LDL.LU.64 R24, [R1+0x61e8] ;  /* 0x0061e80001187983 */ /* 0x000e9c0000300a00 */
        /* <DEDUP_REMOVED lines=13> */
[----:B------:R-:W3:Y:S04]  /*d1c10*/  LDL.LU.64 R26, [R1+0x61c0] ;  /* 0x0061c000011a7983 */ /* 0x000ee80000300a00 */
[----:B------:R-:W2:-:S15]  /*d1c20*/  LDL.LU.64 R24, [R1+0x61b8] ;  /* 0x0061b80001187983 */ /* 0x000e9e0000300a00 */
[----:B------:R-:W-:-:S03]  /*d1c30*/  NOP ;  /* 0x0000000000007918 */ /* 0x000fc60000000000 */
[----:B------:R-:W-:Y:S04]  /*d1c40*/  STL.64 [R1+0x13f0], R20 ;  /* 0x0013f01401007387 */ /* 0x000fe80000100a00 */
[----:B------:R0:W-:Y:S04]  /*d1c50*/  STL.64 [R1+0x13f8], R22 ;  /* 0x0013f81601007387 */ /* 0x0001e80000100a00 */
[----:B0-----:R-:W4:Y:S04]  /*d1c60*/  LDL.LU.64 R22, [R1+0x61b0] ;  /* 0x0061b00001167983 */ /* 0x001f280000300a00 */
[----:B------:R-:W4:Y:S01]  /*d1c70*/  LDL.LU.64 R20, [R1+0x61a8] ;  /* 0x0061a80001147983 */ /* 0x000f220000300a00 */
[----:B--2---:R-:W-:Y:S01]  /*d1c80*/  IMAD.MOV.U32 R7, RZ, RZ, R25 ;  /* 0x000000ffff077224 */ /* 0x004fe200078e0019 */
[----:B----4-:R-:W-:-:S15]  /*d1c90*/  HMMA.16816.F32 R20, R12, R24, R20 ;  /* 0x000000180c14723c */ /* 0x010fde0000001814 */
[----:B------:R-:W-:-:S08]  /*d1ca0*/  NOP ;  /* 0x0000000000007918 */ /* 0x000fd00000000000 */
[----:B------:R-:W-:Y:S04]  /*d1cb0*/  STL.64 [R1+0x13e0], R20 ;  /* 0x0013e01401007387 */ /* 0x000fe80000100a00 */
[----:B------:R0:W-:Y:S02]  /*d1cc0*/  STL.64 [R1+0x13e8], R22 ;  /* 0x0013e81601007387 */ /* 0x0001e40000100a00 */
[----:B0-----:R-:W-:Y:S02]  /*d1cd0*/  IMAD.MOV.U32 R23, RZ, RZ, R24 ;  /* 0x000000ffff177224 */ /* 0x001fe400078e0018 */
[----:B------:R-:W2:Y:S01]  /*d1ce0*/  LDL.LU R22, [R1+0x61a0] ;  /* 0x0061a00001167983 */ /* 0x000ea20000300800 */
[----:B---3--:R-:W-:Y:S03]  /*d1cf0*/  HMMA.16816.F32 R24, R12, R26, R16 ;  /* 0x0000001a0c18723c */ /* 0x008fe60000001810 */
[----:B------:R-:W3:Y:S04]  /*d1d00*/  LDL.LU.64 R20, [R1+0x6198] ;  /* 0x0061980001147983 */ /* 0x000ee80000300a00 */
[----:B------:R-:W4:Y:S04]  /*d1d10*/  LDL.LU.64 R18, [R1+0x6190] ;  /* 0x0061900001127983 */ /* 0x000f280000300a00 */
[----:B------:R-:W4:-:S12]  /*d1d20*/  LDL.LU.64 R16, [R1+0x6188] ;  /* 0x0061880001107983 */ /* 0x000f180000300a00 */
        /* <DEDUP_REMOVED lines=11> */
[----:B----4-:R-:W-:-:S15]  /*d1de0*/  HMMA.16816.F32 R16, R12, R26, R16 ;  /* 0x0000001a0c10723c */ /* 0x010fde0000001810 */
[----:B------:R-:W-:-:S08]  /*d1df0*/  NOP ;  /* 0x0000000000007918 */ /* 0x000fd00000000000 */
        /* <DEDUP_REMOVED lines=11> */
[----:B------:R-:W2:Y:S04]  /*d1eb0*/  LDL.LU R23, [R1+0x6140] ;  /* 0x0061400001177983 */ /* 0x000ea80000300800 */
[----:B------:R-:W-:Y:S04]  /*d1ec0*/  STL.64 [R1+0x6080], R26 ;  /* 0x0060801a01007387 */ /* 0x000fe80000100a00 */
[----:B------:R0:W-:Y:S04]  /*d1ed0*/  STL.64 [R1+0x6078], R24 ;  /* 0x0060781801007387 */ /* 0x0001e80000100a00 */
[----:B0-----:R-:W4:Y:S04]  /*d1ee0*/  LDL.LU R24, [R1+0xb60] ;  /* 0x000b600001187983 */ /* 0x001f280000300800 */
[----:B------:R-:W4:Y:S04]  /*d1ef0*/  LDL.LU R25, [R1+0xb64] ;  /* 0x000b640001197983 */ /* 0x000f280000300800 */
[----:B------:R-:W3:Y:S04]  /*d1f00*/  LDL.LU R26, [R1+0xb68] ;  /* 0x000b6800011a7983 */ /* 0x000ee80000300800 */
[----:B------:R-:W3:Y:S01]  /*d1f10*/  LDL.LU R27, [R1+0xb6c] ;  /* 0x000b6c00011b7983 */ /* 0x000ee20000300800 */
[----:B--2---:R-:W-:Y:S03]  /*d1f20*/  HMMA.16816.F32 R16, R12, R22, R16 ;  /* 0x000000160c10723c */ /* 0x004fe60000001810 */
[----:B---3--:R-:W-:Y:S04]  /*d1f30*/  STL.64 [R1+0x60a8], R26 ;  /* 0x0060a81a01007387 */ /* 0x008fe80000100a00 */
[----:B----4-:R-:W-:-:S15]  /*d1f40*/  STL.64 [R1+0x60a0], R24 ;  /* 0x0060a01801007387 */ /* 0x010fde0000100a00 */
[----:B------:R-:W-:-:S01]  /*d1f50*/  NOP ;  /* 0x0000000000007918 */ /* 0x000fc20000000000 */
[----:B------:R-:W-:Y:S04]  /*d1f60*/  STL.64 [R1+0x1390], R16 ;  /* 0x0013901001007387 */ /* 0x000fe80000100a00 */
[----:B------:R0:W-:Y:S04]  /*d1f70*/  STL.64 [R1+0x1398], R18 ;  /* 0x0013981201007387 */ /* 0x0001e80000100a00 */
[----:B0-----:R-:W2:Y:S04]  /*d1f80*/  LDL.LU.64 R18, [R1+0x6138] ;  /* 0x0061380001127983 */ /* 0x001ea80000300a00 */
[----:B------:R-:W3:Y:S01]  /*d1f90*/  LDL.64 R24, [R1+0x20] ;  /* 0x0000200001187983 */ /* 0x000ee20000100a00 */
[----:B------:R-:W-:Y:S01]  /*d1fa0*/  HMMA.16816.F32 R8, R12, R20, R8 ;  /* 0x000000140c08723c */ /* 0x000fe20000001808 */
[----:B------:R-:W-:-:S02]  /*d1fb0*/  IMAD.MOV.U32 R26, RZ, RZ, R6 ;  /* 0x000000ffff1a7224 */ /* 0x000fc400078e0006 */
[----:B------:R-:W-:-:S05]  /*d1fc0*/  IMAD.MOV.U32 R27, RZ, RZ, R5 ;  /* 0x000000ffff1b7224 */ /* 0x000fca00078e0005 */
[----:B------:R0:W-:Y:S02]  /*d1fd0*/  STL.64 [R1+0x60d0], R26 ;  /* 0x0060d01a01007387 */ /* 0x0001e40000100a00 */
[----:B0-----:R-:W-:Y:S02]  /*d1fe0*/  IMAD.MOV.U32 R26, RZ, RZ, R4 ;  /* 0x000000ffff1a7224 */ /* 0x001fe400078e0004 */
[----:B------:R-:W-:-:S11]  /*d1ff0*/  IMAD.MOV.U32 R27, RZ, RZ, R0 ;  /* 0x000000ffff1b7224 */ /* 0x000fd600078e0000 */
[----:B------:R-:W-:Y:S04]  /*d2000*/  STL.64 [R1+0x1380], R8 ;  /* 0x0013800801007387 */ /* 0x000fe80000100a00 */
[----:B------:R-:W-:Y:S04]  /*d2010*/  STL.64 [R1+0x1388], R10 ;  /* 0x0013880a01007387 */ /* 0x000fe80000100a00 */
[----:B---3--:R0:W-:Y:S04]  /*d2020*/  STL.64 [R1+0x60c8], R24 ;  /* 0x0060c81801007387 */ /* 0x0081e80000100a00 */
[----:B------:R1:W-:Y:S04]  /*d2030*/  STL.64 [R1+0x60e8], R26 ;  /* 0x0060e81a01007387 */ /* 0x0003e80000100a00 */
[----:B0-----:R-:W3:Y:S04]  /*d2040*/  LDL.LU R24, [R1+0xbb0] ;  /* 0x000bb00001187983 */ /* 0x001ee80000300800 */
[----:B------:R-:W3:Y:S04]  /*d2050*/  LDL.LU R25, [R1+0xbb4] ;  /* 0x000bb40001197983 */ /* 0x000ee80000300800 */
[----:B-1----:R-:W4:Y:S04]  /*d2060*/  LDL.LU R26, [R1+0xbb8] ;  /* 0x000bb800011a7983 */ /* 0x002f280000300800 */
[----:B------:R-:W4:Y:S01]  /*d2070*/  LDL.LU R27, [R1+0xbbc] ;  /* 0x000bbc00011b7983 */ /* 0x000f220000300800 */
[----:B------:R-:W-:-:S03]  /*d2080*/  IMAD.MOV.U32 R29, RZ, RZ, R7 ;  /* 0x000000ffff1d7224 */ /* 0x000fc600078e0007 */
        /* <DEDUP_REMOVED lines=23> */
[----:B----4-:R-:W-:Y:S04]  /*d2200*/  STL.64 [R1+0x6108], R26 ;  /* 0x0061081a01007387 */ /* 0x010fe80000100a00 */
[----:B------:R0:W-:Y:S04]  /*d2210*/  STL.64 [R1+0x6100], R24 ;  /* 0x0061001801007387 */ /* 0x0001e80000100a00 */
[----:B0-----:R-:W4:Y:S04]  /*d2220*/  LDL.LU R24, [R1+0xd60] ;  /* 0x000d600001187983 */ /* 0x001f280000300800 */
[----:B------:R-:W4:Y:S04]  /*d2230*/  LDL.LU R25, [R1+0xd64] ;  /* 0x000d640001197983 */ /* 0x000f280000300800 */
[----:B------:R-:W4:Y:S04]  /*d2240*/  LDL.LU R26, [R1+0xd68] ;  /* 0x000d6800011a7983 */ /* 0x000f280000300800 */
[----:B------:R-:W4:Y:S04]  /*d2250*/  LDL.LU R27, [R1+0xd6c] ;  /* 0x000d6c00011b7983 */ /* 0x000f280000300800 */
[----:B------:R0:W-:Y:S04]  /*d2260*/  STL.64 [R1+0x6060], R22 ;  /* 0x0060601601007387 */ /* 0x0001e80000100a00 */
[----:B0-----:R-:W2:Y:S04]  /*d2270*/  LDL.64 R22, [R1+0x10] ;  /* 0x0000100001167983 */ /* 0x001ea80000100a00 */
[----:B------:R0:W-:Y:S04]  /*d2280*/  STL.64 [R1+0x6058], R20 ;  /* 0x0060581401007387 */ /* 0x0001e80000100a00 */
[----:B--2---:R1:W-:Y:S04]  /*d2290*/  STL.64 [R1+0x60b0], R22 ;  /* 0x0060b01601007387 */ /* 0x0043e80000100a00 */
[----:B0-----:R-:W2:Y:S04]  /*d22a0*/  LDL.LU R20, [R1+0xb80] ;  /* 0x000b800001147983 */ /* 0x001ea80000300800 */
[----:B------:R-:W2:Y:S04]  /*d22b0*/  LDL.LU R21, [R1+0xb84] ;  /* 0x000b840001157983 */ /* 0x000ea80000300800 */
[----:B-1----:R-:W3:Y:S04]  /*d22c0*/  LDL.LU R22, [R1+0xb88] ;  /* 0x000b880001167983 */ /* 0x002ee80000300800 */
[----:B------:R-:W3:Y:S01]  /*d22d0*/  LDL.LU R23, [R1+0xb8c] ;  /* 0x000b8c0001177983 */ /* 0x000ee20000300800 */
[----:B------:R-:W-:Y:S03]  /*d22e0*/  HMMA.16816.F32 R4, R12, R18, R4 ;  /* 0x000000120c04723c */ /* 0x000fe60000001804 */
        /* <DEDUP_REMOVED lines=18> */
[----:B------:R-:W3:Y:S04]  /*d2410*/  LDL.LU R16, [R1+0x6124] ;  /* 0x0061240001107983 */ /* 0x000ee80000300800 */
[----:B------:R-:W3:Y:S02]  /*d2420*/  LDL.LU R17, [R1+0x6120] ;  /* 0x0061200001117983 */ /* 0x000ee40000300800 */
[----:B---3--:R-:W-:-:S15]  /*d2430*/  HMMA.16816.F32 R4, R12, R16, R4 ;  /* 0x000000100c04723c */ /* 0x008fde0000001804 */
[----:B------:R-:W-:-:S08]  /*d2440*/  NOP ;  /* 0x0000000000007918 */ /* 0x000fd00000000000 */
[----:B------:R-:W-:Y:S04]  /*d2450*/  STL.64 [R1+0x1360], R4 ;  /* 0x0013600401007387 */ /* 0x000fe80000100a00 */
[----:B------:R0:W-:Y:S04]  /*d2460*/  STL.64 [R1+0x1368], R6 ;  /* 0x0013680601007387 */ /* 0x0001e80000100a00 */
[----:B0-----:R-:W4:Y:S04]  /*d2470*/  LDL.LU.64 R6, [R1+0x6118] ;  /* 0x0061180001067983 */ /* 0x001f280000300a00 */
[----:B------:R-:W3:Y:S04]  /*d2480*/  LDL.LU.64 R4, [R1+0x6110] ;  /* 0x0061100001047983 */ /* 0x000ee80000300a00 */
[----:B------:R0:W-:Y:S04]  /*d2490*/  STL [R1+0x6024], R16 ;  /* 0x0060241001007387 */ /* 0x0001e80000100800 */
[----:B0-----:R-:W2:Y:S04]  /*d24a0*/  LDL.LU R16, [R1+0x4f38] ;  /* 0x004f380001107983 */ /* 0x001ea80000300800 */
[----:B------:R-:W-:Y:S01]  /*d24b0*/  STL [R1+0x6020], R17 ;  /* 0x0060201101007387 */ /* 0x000fe20000100800 */
[----:B----4-:R-:W-:-:S15]  /*d24c0*/  HMMA.16816.F32 R24, R12, R6, R24 ;  /* 0x000000060c18723c */ /* 0x010fde0000001818 */
[----:B------:R-:W-:-:S08]  /*d24d0*/  NOP ;  /* 0x0000000000007918 */ /* 0x000fd00000000000 */
[----:B------:R-:W-:Y:S04]  /*d24e0*/  STL.64 [R1+0x1350], R24 ;  /* 0x0013501801007387 */ /* 0x000fe80000100a00 */
[----:B------:R0:W-:Y:S04]  /*d24f0*/  STL.64 [R1+0x1358], R26 ;  /* 0x0013581a01007387 */ /* 0x0001e80000100a00 */
[----:B0-----:R-:W3:Y:S04]  /*d2500*/  LDL.LU.64 R26, [R1+0x6108] ;  /* 0x00610800011a7983 */ /* 0x001ee80000300a00 */
[----:B------:R-:W3:Y:S04]  /*d2510*/  LDL.LU.64 R24, [R1+0x6100] ;  /* 0x0061000001187983 */ /* 0x000ee80000300a00 */
        /* <DEDUP_REMOVED lines=8> */
[----:B--2---:R-:W-:-:S02]  /*d25a0*/  IMAD R10, R10, 0x100, R16 ;  /* 0x000001000a0a7824 */ /* 0x004fc400078e0210 */
[----:B------:R-:W-:Y:S01]  /*d25b0*/  IMAD R11, R0, 0x100, R11 ;  /* 0x00000100000b7824 */ /* 0x000fe200078e020b */
[----:B------:R-:W-:Y:S02]  /*d25c0*/  F2FP.F16.E5M2.UNPACK_B R8, R8 ;  /* 0x00000008ff08723e */ /* 0x000fe400020004ff */
[----:B------:R-:W-:Y:S02]  /*d25d0*/  F2FP.F16.E5M2.UNPACK_B R9, R9 ;  /* 0x00000009ff09723e */ /* 0x000fe400020004ff */
[----:B------:R-:W-:Y:S01]  /*d25e0*/  F2FP.F16.E5M2.UNPACK_B R10, R10 ;  /* 0x0000000aff0a723e */ /* 0x000fe200020004ff */
[----:B---3--:R-:W-:Y:S01]  /*d25f0*/  HMMA.16816.F32 R12, R12, R2, R24 ;  /* 0x000000020c0c723c */ /* 0x008fe20000001818 */
[----:B------:R-:W2:Y:S01]  /*d2600*/  LDL.LU.64 R26, [R1+0x60e8] ;  /* 0x0060e800011a7983 */ /* 0x000ea20000300a00 */
[----:B------:R-:W-:-:S15]  /*d2610*/  F2FP.F16.E5M2.UNPACK_B R11, R11 ;  /* 0x0000000bff0b723e */ /* 0x000fde00020004ff */
[----:B------:R-:W-:-:S06]  /*d2620*/  NOP ;  /* 0x0000000000007918 */ /* 0x000fcc0000000000 */
        /* <DEDUP_REMOVED lines=23> */
[----:B------:R-:W3:-:S15]  /*d27a0*/  LDL.LU.64 R22, [R1+0x60b0] ;  /* 0x0060b00001167983 */ /* 0x000ede0000300a00 */
[----:B------:R-:W-:-:S05]  /*d27b0*/  NOP ;  /* 0x0000000000007918 */ /* 0x000fca0000000000 */
[----:B------:R-:W-:Y:S04]  /*d27c0*/  STL.64 [R1+0x1320], R24 ;  /* 0x0013201801007387 */ /* 0x000fe80000100a00 */
[----:B------:R0:W-:Y:S04]  /*d27d0*/  STL.64 [R1+0x1328], R26 ;  /* 0x0013281a01007387 */ /* 0x0001e80000100a00 */
[----:B0-----:R-:W2:Y:S04]  /*d27e0*/  LDL.LU.64 R26, [R1+0x60a8] ;  /* 0x0060a800011a7983 */ /* 0x001ea80000300a00 */
[----:B------:R-:W2:Y:S01]  /*d27f0*/  LDL.LU.64 R24, [R1+0x60a0] ;  /* 0x0060a00001187983 */ /* 0x000ea20000300a00 */
[----:B---3--:R-:W-:Y:S06]  /*d2800*/  HMMA.16816.F32 R12, R8, R22, R12 ;  /* 0x00000016080c723c */ /* 0x008fec000000180c */
[----:B------:R-:W-:-:S05]  /*d2810*/  IMAD.MOV.U32 R0, RZ, RZ, R23 ;  /* 0x000000ffff007224 */ /* 0x000fca00078e0017 */
[----:B------:R-:W-:-:S12]  /*d2820*/  STL [R1+0x6000], R0 ;  /* 0x0060000001007387 */ /* 0x000fd80000100800 */
[----:B------:R-:W-:Y:S04]  /*d2830*/  STL.64 [R1+0x1310], R12 ;  /* 0x0013100c01007387 */ /* 0x000fe80000100a00 */
[----:B------:R2:W-:Y:S04]  /*d2840*/  STL.64 [R1+0x1318], R14 ;  /* 0x0013180e01007387 */ /* 0x0005e80000100a00 */
[----:B------:R-:W3:Y:S01]  /*d2850*/  LDL.LU R20, [R1+0xb20] ;  /* 0x000b200001147983 */ /* 0x000ee20000300800 */
        /* <DEDUP_REMOVED lines=23> */
[----:B------:R-:W3:Y:S04]  /*d29d0*/  LDL.64 R28, [R1] ;  /* 0x00000000011c7983 */ /* 0x000ee80000100a00 */
[----:B------:R-:W4:Y:S04]  /*d29e0*/  LDL.LU R16, [R1+0x4f48] ;  /* 0x004f480001107983 */ /* 0x000f280000300800 */
[----:B------:R-:W2:Y:S04]  /*d29f0*/  LDL.LU R12, [R1+0x4f44] ;  /* 0x004f4400010c7983 */ /* 0x000ea80000300800 */
[----:B------:R-:W4:Y:S04]  /*d2a00*/  LDL.LU R17, [R1+0x4f50] ;  /* 0x004f500001117983 */ /* 0x000f280000300800 */
        /* <DEDUP_REMOVED lines=13> */
[----:B------:R-:W2:Y:S04]  /*d2ae0*/  LDL.LU R6, [R1+0x4f58] ;  /* 0x004f580001067983 */ /* 0x000ea80000300800 */
[----:B------:R-:W4:Y:S04]  /*d2af0*/  LDL.LU R14, [R1+0x4f54] ;  /* 0x004f5400010e7983 */ /* 0x000f280000300800 */
[----:B------:R-:W2:Y:S01]  /*d2b00*/  LDL.LU R7, [R1+0x4f60] ;  /* 0x004f600001077983 */ /* 0x000ea20000300800 */
[----:B------:R-:W-:Y:S03]  /*d2b10*/  HMMA.16816.F32 R20, R8, R28, R20 ;  /* 0x0000001c0814723c */ /* 0x000fe60000001814 */
[----:B--2---:R-:W-:Y:S04]  /*d2b20*/  STL.64 [R1+0x6018], R6 ;  /* 0x0060180601007387 */ /* 0x004fe80000100a00 */
[----:B------:R0:W-:Y:S04]  /*d2b30*/  STL.64 [R1+0x6010], R4 ;  /* 0x0060100401007387 */ /* 0x0001e80000100a00 */
[----:B0-----:R-:W2:Y:S04]  /*d2b40*/  LDL.LU R4, [R1+0xae0] ;  /* 0x000ae00001047983 */ /* 0x001ea80000300800 */
[----:B------:R-:W2:Y:S04]  /*d2b50*/  LDL.LU R5, [R1+0xae4] ;  /* 0x000ae40001057983 */ /* 0x000ea80000300800 */
[----:B------:R-:W3:Y:S04]  /*d2b60*/  LDL.LU R6, [R1+0xae8] ;  /* 0x000ae80001067983 */ /* 0x000ee80000300800 */
[----:B------:R-:W3:Y:S01]  /*d2b70*/  LDL.LU R7, [R1+0xaec] ;  /* 0x000aec0001077983 */ /* 0x000ee20000300800 */
[----:B------:R-:W-:-:S03]  /*d2b80*/  IMAD.MOV.U32 R0, RZ, RZ, R29 ;  /* 0x000000ffff007224 */ /* 0x000fc600078e001d */
[----:B---3--:R-:W-:Y:S04]  /*d2b90*/  STL.64 [R1+0x6030], R6 ;  /* 0x0060300601007387 */ /* 0x008fe80000100a00 */
[----:B--2---:R0:W-:Y:S04]  /*d2ba0*/  STL.64 [R1+0x6028], R4 ;  /* 0x0060280401007387 */ /* 0x0041e80000100a00 */
        /* <DEDUP_REMOVED lines=8> */
[----:B------:R-:W4:Y:S04]  /*d2c30*/  LDL.LU.64 R20, [R1+0x6090] ;  /* 0x0060900001147983 */ /* 0x000f280000300a00 */
[----:B------:R-:W2:Y:S02]  /*d2c40*/  LDL.LU.64 R28, [R1+0x6088] ;  /* 0x00608800011c7983 */ /* 0x000ea40000300a00 */
        /* <DEDUP_REMOVED lines=42> */
[----:B--2---:R-:W-:Y:S01]  /*d2ef0*/  HMMA.16816.F32 R4, R8, R18, R4 ;  /* 0x000000120804723c */ /* 0x004fe20000001804 */
[----:B----4-:R-:W-:-:S02]  /*d2f00*/  IMAD R12, R12, 0x100, R16 ;  /* 0x000001000c0c7824 */ /* 0x010fc400078e0210 */
[----:B------:R-:W-:-:S15]  /*d2f10*/  IMAD R13, R13, 0x100, R17 ;  /* 0x000001000d0d7824 */ /* 0x000fde00078e0211 */
[----:B------:R-:W-:-:S05]  /*d2f20*/  NOP ;  /* 0x0000000000007918 */ /* 0x000fca0000000000 */
        /* <DEDUP_REMOVED lines=14> */
[----:B0-----:R-:W4:Y:S04]  /*d3010*/  LDL.LU R16, [R1+0xd40] ;  /* 0x000d400001107983 */ /* 0x001f280000300800 */
[----:B------:R-:W4:Y:S04]  /*d3020*/  LDL.LU R17, [R1+0xd44] ;  /* 0x000d440001117983 */ /* 0x000f280000300800 */
[----:B------:R-:W4:Y:S04]  /*d3030*/  LDL.LU R18, [R1+0xd48] ;  /* 0x000d480001127983 */ /* 0x000f280000300800 */
[----:B------:R-:W4:Y:S01]  /*d3040*/  LDL.LU R19, [R1+0xd4c] ;  /* 0x000d4c0001137983 */ /* 0x000f220000300800 */
[----:B--2---:R-:W-:-:S02]  /*d3050*/  IMAD R14, R14, 0x100, R6 ;  /* 0x000001000e0e7824 */ /* 0x004fc400078e0206 */
[----:B---3--:R-:W-:Y:S01]  /*d3060*/  IMAD R15, R15, 0x100, R7 ;  /* 0x000001000f0f7824 */ /* 0x008fe200078e0207 */
[----:B------:R-:W4:Y:S04]  /*d3070*/  LDL.LU R6, [R1+0x6008] ;  /* 0x0060080001067983 */ /* 0x000f280000300800 */
[----:B------:R-:W4:Y:S02]  /*d3080*/  LDL.LU R7, [R1+0x6004] ;  /* 0x0060040001077983 */ /* 0x000f240000300800 */
[----:B----4-:R-:W-:Y:S06]  /*d3090*/  HMMA.16816.F32 R16, R8, R6, R16 ;  /* 0x000000060810723c */ /* 0x010fec0000001810 */
[----:B------:R-:W-:-:S15]  /*d30a0*/  STL [R1+0x5f08], R7 ;  /* 0x005f080701007387 */ /* 0x000fde0000100800 */
[----:B------:R-:W-:-:S02]  /*d30b0*/  NOP ;  /* 0x0000000000007918 */ /* 0x000fc40000000000 */
[----:B------:R-:W-:Y:S04]  /*d30c0*/  STL.64 [R1+0x1270], R16 ;  /* 0x0012701001007387 */ /* 0x000fe80000100a00 */
[----:B------:R0:W-:Y:S04]  /*d30d0*/  STL.64 [R1+0x1278], R18 ;  /* 0x0012781201007387 */ /* 0x0001e80000100a00 */
[----:B------:R-:W-:Y:S04]  /*d30e0*/  STL [R1+0x5ff8], R6 ;  /* 0x005ff80601007387 */ /* 0x000fe80000100800 */
[----:B------:R1:W-:Y:S01]  /*d30f0*/  STL.64 [R1+0x5ff0], R4 ;  /* 0x005ff00401007387 */ /* 0x0003e20000100a00 */
[C---:B0-----:R-:W-:Y:S06]  /*d3100*/  HMMA.16816.F32 R16, R8.reuse, R4, R20 ;  /* 0x000000040810723c */ /* 0x041fec0000001814 */
[----:B-1----:R-:W-:-:S15]  /*d3110*/  HMMA.16816.F32 R4, R8, R2, R24 ;  /* 0x000000020804723c */ /* 0x002fde0000001818 */
[----:B------:R-:W-:-:S02]  /*d3120*/  NOP ;  /* 0x0000000000007918 */ /* 0x000fc40000000000 */
        /* <DEDUP_REMOVED lines=33> */
[----:B------:R-:W4:Y:S01]  /*d3340*/  LDL R26, [R1+0x10] ;  /* 0x00001000011a7983 */ /* 0x000f220000100800 */
[----:B------:R-:W-:-:S03]  /*d3350*/  IMAD.MOV.U32 R27, RZ, RZ, R0 ;  /* 0x000000ffff1b7224 */ /* 0x000fc600078e0000 */
        /* <DEDUP_REMOVED lines=10> */
[----:B------:R-:W2:Y:S04]  /*d3400*/  LDL R26, [R1+0x20] ;  /* 0x00002000011a7983 */ /* 0x000ea80000100800 */
        /* <DEDUP_REMOVED lines=28> */
[----:B------:R-:W-:-:S02]  /*d35d0*/  F2FP.F16.E5M2.UNPACK_B R12, R12 ;  /* 0x0000000cff0c723e */ /* 0x000fc400020004ff */
[----:B------:R-:W-:Y:S02]  /*d35e0*/  F2FP.F16.E5M2.UNPACK_B R13, R13 ;  /* 0x0000000dff0d723e */ /* 0x000fe400020004ff */
[----:B------:R-:W-:Y:S02]  /*d35f0*/  F2FP.F16.E5M2.UNPACK_B R14, R14 ;  /* 0x0000000eff0e723e */ /* 0x000fe400020004ff */
[----:B------:R-:W-:Y:S01]  /*d3600*/  F2FP.F16.E5M2.UNPACK_B R15, R15 ;  /* 0x0000000fff0f723e */ /* 0x000fe200020004ff */
        /* <DEDUP_REMOVED lines=10> */
[----:B------:R-:W-:Y:S01]  /*d36b0*/  HMMA.16816.F32 R4, R12, R24, R4 ;  /* 0x000000180c04723c */ /* 0x000fe20000001804 */
[----:B------:R-:W-:-:S05]  /*d36c0*/  IMAD.MOV.U32 R27, RZ, RZ, R0 ;  /* 0x000000ffff1b7224 */ /* 0x000fca00078e0000 */
[----:B------:R-:W-:Y:S01]  /*d36d0*/  IMAD.MOV.U32 R0, RZ, RZ, R25 ;  /* 0x000000ffff007224 */ /* 0x000fe200078e0019 */
[----:B--2---:R-:W-:Y:S04]  /*d36e0*/  STL.64 [R1+0x5f18], R10 ;  /* 0x005f180a01007387 */ /* 0x004fe80000100a00 */
[----:B----4-:R0:W-:Y:S04]  /*d36f0*/  STL.64 [R1+0x5f10], R8 ;  /* 0x005f100801007387 */ /* 0x0101e80000100a00 */
[----:B0-----:R-:W2:Y:S04]  /*d3700*/  LDL.LU R8, [R1+0xa10] ;  /* 0x000a100001087983 */ /* 0x001ea80000300800 */
[----:B------:R-:W2:Y:S04]  /*d3710*/  LDL.LU R9, [R1+0xa14] ;  /* 0x000a140001097983 */ /* 0x000ea80000300800 */
[----:B------:R-:W2:Y:S04]  /*d3720*/  LDL.LU R10, [R1+0xa18] ;  /* 0x000a1800010a7983 */ /* 0x000ea80000300800 */
[----:B------:R-:W2:Y:S04]  /*d3730*/  LDL.LU R11, [R1+0xa1c] ;  /* 0x000a1c00010b7983 */ /* 0x000ea80000300800 */
[----:B------:R-:W-:Y:S04]  /*d3740*/  STL.64 [R1+0xac0], R4 ;  /* 0x000ac00401007387 */ /* 0x000fe80000100a00 */
[----:B------:R0:W-:Y:S02]  /*d3750*/  STL.64 [R1+0xac8], R6 ;  /* 0x000ac80601007387 */ /* 0x0001e40000100a00 */
[----:B0-----:R-:W-:-:S02]  /*d3760*/  IMAD.MOV.U32 R7, RZ, RZ, R24 ;  /* 0x000000ffff077224 */ /* 0x001fc400078e0018 */
[----:B------:R-:W4:Y:S01]  /*d3770*/  LDL.LU R6, [R1+0x5ff8] ;  /* 0x005ff80001067983 */ /* 0x000f220000300800 */
[----:B------:R-:W-:Y:S03]  /*d3780*/  HMMA.16816.F32 R24, R12, R26, R20 ;  /* 0x0000001a0c18723c */ /* 0x000fe60000001814 */
[----:B------:R-:W4:Y:S04]  /*d3790*/  LDL.LU.64 R4, [R1+0x5ff0] ;  /* 0x005ff00001047983 */ /* 0x000f280000300a00 */
[----:B------:R-:W3:Y:S04]  /*d37a0*/  LDL.LU.64 R22, [R1+0x5fe8] ;  /* 0x005fe80001167983 */ /* 0x000ee80000300a00 */
[----:B------:R-:W3:-:S12]  /*d37b0*/  LDL.LU.64 R20, [R1+0x5fe0] ;  /* 0x005fe00001147983 */ /* 0x000ed80000300a00 */
        /* <DEDUP_REMOVED lines=79> */
[----:B0-----:R-:W2:Y:S04]  /*d3cb0*/  LDL.LU.64 R10, [R1+0x5f18] ;  /* 0x005f1800010a7983 */ /* 0x001ea80000300a00 */
[----:B------:R-:W4:Y:S04]  /*d3cc0*/  LDL.LU.64 R8, [R1+0x5f10] ;  /* 0x005f100001087983 */ /* 0x000f280000300a00 */
[----:B---3--:R-:W-:Y:S04]  /*d3cd0*/  STL [R1+0x5e14], R16 ;  /* 0x005e141001007387 */ /* 0x008fe80000100800 */
[----:B------:R-:W-:Y:S01]  /*d3ce0*/  STL [R1+0x5e10], R17 ;  /* 0x005e101101007387 */ /* 0x000fe20000100800 */
[----:B----4-:R-:W-:-:S02]  /*d3cf0*/  IMAD R8, R8, 0x100, R22 ;  /* 0x0000010008087824 */ /* 0x010fc400078e0216 */
[----:B------:R-:W-:Y:S02]  /*d3d00*/  IMAD R9, R9, 0x100, R23 ;  /* 0x0000010009097824 */ /* 0x000fe400078e0217 */
[----:B------:R-:W-:-:S15]  /*d3d10*/  HMMA.16816.F32 R20, R12, R16, R24 ;  /* 0x000000100c14723c */ /* 0x000fde0000001818 */
[----:B------:R-:W-:-:S08]  /*d3d20*/  NOP ;  /* 0x0000000000007918 */ /* 0x000fd00000000000 */
[----:B------:R0:W-:Y:S04]  /*d3d30*/  STL.64 [R1+0x11a0], R20 ;  /* 0x0011a01401007387 */ /* 0x0001e80000100a00 */
[----:B------:R1:W-:Y:S04]  /*d3d40*/  STL.64 [R1+0x11a8], R22 ;  /* 0x0011a81601007387 */ /* 0x0003e80000100a00 */
        /* <DEDUP_REMOVED lines=9> */
[----:B---3--:R-:W-:Y:S04]  /*d3de0*/  STL.64 [R1+0x5e78], R20 ;  /* 0x005e781401007387 */ /* 0x008fe80000100a00 */
        /* <DEDUP_REMOVED lines=30> */
[----:B----4-:R0:W-:Y:S02]  /*d3fd0*/  STL.64 [R1+0x5ec8], R18 ;  /* 0x005ec81201007387 */ /* 0x0101e40000100a00 */
[----:B0-----:R-:W-:-:S02]  /*d3fe0*/  IMAD.MOV.U32 R18, RZ, RZ, R7 ;  /* 0x000000ffff127224 */ /* 0x001fc400078e0007 */
[----:B------:R-:W-:Y:S01]  /*d3ff0*/  IMAD.MOV.U32 R19, RZ, RZ, R0 ;  /* 0x000000ffff137224 */ /* 0x000fe200078e0000 */
[----:B------:R-:W4:Y:S04]  /*d4000*/  LDL.LU R7, [R1+0x5f08] ;  /* 0x005f080001077983 */ /* 0x000f280000300800 */
[----:B--2---:R0:W-:Y:S04]  /*d4010*/  STL.64 [R1+0x5ec0], R16 ;  /* 0x005ec01001007387 */ /* 0x0041e80000100a00 */
[----:B------:R1:W-:Y:S04]  /*d4020*/  STL.64 [R1+0x5ee0], R18 ;  /* 0x005ee01201007387 */ /* 0x0003e80000100a00 */
        /* <DEDUP_REMOVED lines=16> */
[----:B------:R-:W2:Y:S04]  /*d4130*/  LDL.64 R20, [R1+0x8] ;  /* 0x0000080001147983 */ /* 0x000ea80000100a00 */
[----:B------:R-:W-:Y:S01]  /*d4140*/  STL.64 [R1+0x5ed8], R22 ;  /* 0x005ed81601007387 */ /* 0x000fe20000100a00 */
[----:B------:R-:W-:-:S02]  /*d4150*/  IMAD R10, R10, 0x100, R28 ;  /* 0x000001000a0a7824 */ /* 0x000fc400078e021c */
[----:B------:R-:W-:Y:S01]  /*d4160*/  IMAD R11, R11, 0x100, R29 ;  /* 0x000001000b0b7824 */ /* 0x000fe200078e021d */
[C---:B----4-:R-:W-:Y:S01]  /*d4170*/  HMMA.16816.F32 R16, R12.reuse, R6, R16 ;  /* 0x000000060c10723c */ /* 0x050fe20000001810 */
[----:B--2---:R0:W-:Y:S04]  /*d4180*/  STL.64 [R1+0x5ed0], R20 ;  /* 0x005ed01401007387 */ /* 0x0041e80000100a00 */
[----:B0-----:R-:W2:Y:S04]  /*d4190*/  LDL.LU R20, [R1+0x9e0] ;  /* 0x0009e00001147983 */ /* 0x001ea80000300800 */
[----:B------:R-:W2:Y:S04]  /*d41a0*/  LDL.LU R21, [R1+0x9e4] ;  /* 0x0009e40001157983 */ /* 0x000ea80000300800 */
[----:B------:R-:W2:Y:S04]  /*d41b0*/  LDL.LU R22, [R1+0x9e8] ;  /* 0x0009e80001167983 */ /* 0x000ea80000300800 */
[----:B------:R-:W2:Y:S04]  /*d41c0*/  LDL.LU R23, [R1+0x9ec] ;  /* 0x0009ec0001177983 */ /* 0x000ea80000300800 */
[----:B------:R-:W3:Y:S04]  /*d41d0*/  LDL.64 R28, [R1] ;  /* 0x00000000011c7983 */ /* 0x000ee80000100a00 */
[----:B------:R-:W4:Y:S04]  /*d41e0*/  LDL.LU R24, [R1+0x980] ;  /* 0x0009800001187983 */ /* 0x000f280000300800 */
[----:B------:R-:W4:Y:S04]  /*d41f0*/  LDL.LU R25, [R1+0x984] ;  /* 0x0009840001197983 */ /* 0x000f280000300800 */
[----:B------:R-:W4:Y:S04]  /*d4200*/  LDL.LU R26, [R1+0x988] ;  /* 0x00098800011a7983 */ /* 0x000f280000300800 */
[----:B------:R-:W4:Y:S04]  /*d4210*/  LDL.LU R27, [R1+0x98c] ;  /* 0x00098c00011b7983 */ /* 0x000f280000300800 */
        /* <DEDUP_REMOVED lines=9> */
[----:B------:R-:W2:Y:S04]  /*d42b0*/  LDL.LU.64 R16, [R1+0x5ee8] ;  /* 0x005ee80001107983 */ /* 0x000ea80000300a00 */
[----:B------:R0:W-:Y:S04]  /*d42c0*/  STL.64 [R1+0x5e08], R6 ;  /* 0x005e080601007387 */ /* 0x0001e80000100a00 */
[----:B0-----:R-:W3:Y:S04]  /*d42d0*/  LDL.64 R6, [R1+0x20] ;  /* 0x0000200001067983 */ /* 0x001ee80000100a00 */
[----:B------:R-:W-:Y:S01]  /*d42e0*/  STL.64 [R1+0x5e00], R4 ;  /* 0x005e000401007387 */ /* 0x000fe20000100a00 */
[----:B--2---:R-:W-:Y:S03]  /*d42f0*/  HMMA.16816.F32 R12, R12, R2, R16 ;  /* 0x000000020c0c723c */ /* 0x004fe60000001810 */
[----:B------:R-:W2:Y:S01]  /*d4300*/  LDL.LU.64 R18, [R1+0x5ee0] ;  /* 0x005ee00001127983 */ /* 0x000ea20000300a00 */
[----:B------:R-:W-:-:S02]  /*d4310*/  F2FP.F16.E5M2.UNPACK_B R8, R8 ;  /* 0x00000008ff08723e */ /* 0x000fc400020004ff */
[----:B------:R-:W-:Y:S02]  /*d4320*/  F2FP.F16.E5M2.UNPACK_B R9, R9 ;  /* 0x00000009ff09723e */ /* 0x000fe400020004ff */
[----:B------:R-:W-:Y:S02]  /*d4330*/  F2FP.F16.E5M2.UNPACK_B R10, R10 ;  /* 0x0000000aff0a723e */ /* 0x000fe400020004ff */
[----:B------:R-:W-:-:S13]  /*d4340*/  F2FP.F16.E5M2.UNPACK_B R11, R11 ;  /* 0x0000000bff0b723e */ /* 0x000fda00020004ff */
[----:B------:R0:W-:Y:S04]  /*d4350*/  STL.64 [R1+0x9f0], R12 ;  /* 0x0009f00c01007387 */ /* 0x0001e80000100a00 */
[----:B------:R1:W-:Y:S04]  /*d4360*/  STL.64 [R1+0x9f8], R14 ;  /* 0x0009f80e01007387 */ /* 0x0003e80000100a00 */
[----:B0-----:R-:W4:Y:S04]  /*d4370*/  LDL.64 R12, [R1+0x18] ;  /* 0x00001800010c7983 */ /* 0x001f280000100a00 */
[----:B-1----:R-:W4:Y:S01]  /*d4380*/  LDL.64 R14, [R1+0x10] ;  /* 0x00001000010e7983 */ /* 0x002f220000100a00 */
        /* <DEDUP_REMOVED lines=30> */
[----:B------:R-:W-:-:S03]  /*d4570*/  IMAD.MOV.U32 R5, RZ, RZ, R13 ;  /* 0x000000ffff057224 */ /* 0x000fc600078e000d */
        /* <DEDUP_REMOVED lines=15> */
[----:B------:R-:W4:Y:S01]  /*d4670*/  LDL.LU.64 R20, [R1+0x5e78] ;  /* 0x005e780001147983 */ /* 0x000f220000300a00 */
[----:B------:R-:W-:Y:S01]  /*d4680*/  IMAD.MOV.U32 R15, RZ, RZ, R29 ;  /* 0x000000ffff0f7224 */ /* 0x000fe200078e001d */
[----:B--2---:R-:W-:-:S15]  /*d4690*/  HMMA.16816.F32 R16, R8, R28, R16 ;  /* 0x0000001c0810723c */ /* 0x004fde0000001810 */
[----:B------:R-:W-:-:S08]  /*d46a0*/  NOP ;  /* 0x0000000000007918 */ /* 0x000fd00000000000 */
[----:B------:R0:W-:Y:S04]  /*d46b0*/  STL.64 [R1+0x1130], R16 ;  /* 0x0011301001007387 */ /* 0x0001e80000100a00 */
[----:B------:R1:W-:Y:S01]  /*d46c0*/  STL.64 [R1+0x1138], R18 ;  /* 0x0011381201007387 */ /* 0x0003e20000100a00 */
[----:B0-----:R-:W-:-:S03]  /*d46d0*/  IMAD.MOV.U32 R16, RZ, RZ, R28 ;  /* 0x000000ffff107224 */ /* 0x001fc600078e001c */
[----:B-1----:R-:W2:Y:S04]  /*d46e0*/  LDL.LU.64 R18, [R1+0x5e70] ;  /* 0x005e700001127983 */ /* 0x002ea80000300a00 */
[----:B------:R-:W3:Y:S02]  /*d46f0*/  LDL.LU.64 R28, [R1+0x5e68] ;  /* 0x005e6800011c7983 */ /* 0x000ee40000300a00 */
[----:B---3--:R-:W-:-:S15]  /*d4700*/  HMMA.16816.F32 R24, R8, R28, R24 ;  /* 0x0000001c0818723c */ /* 0x008fde0000001818 */
[----:B------:R-:W-:-:S08]  /*d4710*/  NOP ;  /* 0x0000000000007918 */ /* 0x000fd00000000000 */
        /* <DEDUP_REMOVED lines=18> */
[----:B0-----:R-:W4:Y:S04]  /*d4840*/  LDL.LU R24, [R1+0x940] ;  /* 0x0009400001187983 */ /* 0x001f280000300800 */
[----:B------:R-:W4:Y:S04]  /*d4850*/  LDL.LU R25, [R1+0x944] ;  /* 0x0009440001197983 */ /* 0x000f280000300800 */
[----:B------:R-:W4:Y:S04]  /*d4860*/  LDL.LU R26, [R1+0x948] ;  /* 0x00094800011a7983 */ /* 0x000f280000300800 */
[----:B------:R-:W4:Y:S01]  /*d4870*/  LDL.LU R27, [R1+0x94c] ;  /* 0x00094c00011b7983 */ /* 0x000f220000300800 */
[C---:B---3--:R-:W-:Y:S06]  /*d4880*/  HMMA.16816.F32 R4, R8.reuse, R22, R4 ;  /* 0x000000160804723c */ /* 0x048fec0000001804 */
        /* <DEDUP_REMOVED lines=8> */
[----:B0-----:R-:W2:Y:S04]  /*d4910*/  LDL.LU R24, [R1+0x8a0] ;  /* 0x0008a00001187983 */ /* 0x001ea80000300800 */
[----:B------:R-:W2:Y:S04]  /*d4920*/  LDL.LU R25, [R1+0x8a4] ;  /* 0x0008a40001197983 */ /* 0x000ea80000300800 */
[----:B-1----:R-:W3:Y:S04]  /*d4930*/  LDL.LU R26, [R1+0x8a8] ;  /* 0x0008a800011a7983 */ /* 0x002ee80000300800 */
[----:B------:R-:W3:Y:S04]  /*d4940*/  LDL.LU R27, [R1+0x8ac] ;  /* 0x0008ac00011b7983 */ /* 0x000ee80000300800 */
[----:B---3--:R0:W-:Y:S04]  /*d4950*/  STL.64 [R1+0x5d58], R26 ;  /* 0x005d581a01007387 */ /* 0x0081e80000100a00 */
[----:B--2---:R-:W-:Y:S01]  /*d4960*/  STL.64 [R1+0x5d50], R24 ;  /* 0x005d501801007387 */ /* 0x004fe20000100a00 */
[----:B0-----:R-:W-:-:S02]  /*d4970*/  IMAD.MOV.U32 R26, RZ, RZ, R16 ;  /* 0x000000ffff1a7224 */ /* 0x001fc400078e0010 */
[----:B------:R-:W-:-:S05]  /*d4980*/  IMAD.MOV.U32 R27, RZ, RZ, R15 ;  /* 0x000000ffff1b7224 */ /* 0x000fca00078e000f */
[----:B------:R-:W-:Y:S04]  /*d4990*/  STL.64 [R1+0x5d70], R26 ;  /* 0x005d701a01007387 */ /* 0x000fe80000100a00 */
[----:B------:R-:W-:Y:S04]  /*d49a0*/  STL.64 [R1+0x5d38], R22 ;  /* 0x005d381601007387 */ /* 0x000fe80000100a00 */
[----:B------:R0:W-:Y:S04]  /*d49b0*/  STL.64 [R1+0x5d30], R20 ;  /* 0x005d301401007387 */ /* 0x0001e80000100a00 */
        /* <DEDUP_REMOVED lines=23> */
[----:B----4-:R-:W-:-:S05]  /*d4b30*/  IMAD.MOV.U32 R25, RZ, RZ, R5 ;  /* 0x000000ffff197224 */ /* 0x010fca00078e0005 */
[----:B------:R-:W-:Y:S04]  /*d4b40*/  STL.64 [R1+0x5db8], R24 ;  /* 0x005db81801007387 */ /* 0x000fe80000100a00 */
        /* <DEDUP_REMOVED lines=50> */
[----:B------:R-:W-:Y:S01]  /*d4e70*/  HMMA.16816.F32 R4, R8, R18, R4 ;  /* 0x000000120804723c */ /* 0x000fe20000001804 */
        /* <DEDUP_REMOVED lines=12> */
[----:B------:R-:W4:Y:S04]  /*d4f40*/  LDL.LU R16, [R1+0x5e14] ;  /* 0x005e140001107983 */ /* 0x000f280000300800 */
[----:B------:R-:W4:Y:S02]  /*d4f50*/  LDL.LU R17, [R1+0x5e10] ;  /* 0x005e100001117983 */ /* 0x000f240000300800 */
[----:B----4-:R-:W-:-:S15]  /*d4f60*/  HMMA.16816.F32 R4, R8, R16, R4 ;  /* 0x000000100804723c */ /* 0x010fde0000001804 */
        /* <DEDUP_REMOVED lines=25> */
[----:B------:R-:W4:Y:S01]  /*d5100*/  LDL.LU R7, [R1+0x90c] ;  /* 0x00090c0001077983 */ /* 0x000f220000300800 */
[----:B--2---:R-:W-:Y:S03]  /*d5110*/  HMMA.16816.F32 R8, R8, R2, R24 ;  /* 0x000000020808723c */ /* 0x004fe60000001818 */
[----:B------:R-:W2:Y:S04]  /*d5120*/  LDL.LU.64 R26, [R1+0x5dd8] ;  /* 0x005dd800011a7983 */ /* 0x000ea80000300a00 */
[----:B------:R-:W4:Y:S01]  /*d5130*/  LDL.LU.64 R24, [R1+0x5dd0] ;  /* 0x005dd00001187983 */ /* 0x000f220000300a00 */
        /* <DEDUP_REMOVED lines=12> */
[----:B----4-:R-:W-:Y:S06]  /*d5200*/  HMMA.16816.F32 R4, R12, R24, R4 ;  /* 0x000000180c04723c */ /* 0x010fec0000001804 */
[----:B------:R-:W-:-:S15]  /*d5210*/  IMAD.MOV.U32 R0, RZ, RZ, R25 ;  /* 0x000000ffff007224 */ /* 0x000fde00078e0019 */
[----:B------:R-:W-:-:S02]  /*d5220*/  NOP ;  /* 0x0000000000007918 */ /* 0x000fc40000000000 */
[----:B------:R0:W-:Y:S02]  /*d5230*/  STL.64 [R1+0x900], R4 ;  /* 0x0009000401007387 */ /* 0x0001e40000100a00 */
[----:B0-----:R-:W-:Y:S02]  /*d5240*/  IMAD.MOV.U32 R4, RZ, RZ, R24 ;  /* 0x000000ffff047224 */ /* 0x001fe400078e0018 */
[----:B--2---:R-:W-:Y:S01]  /*d5250*/  HMMA.16816.F32 R24, R12, R26, R20 ;  /* 0x0000001a0c18723c */ /* 0x004fe20000001814 */
[----:B------:R-:W-:Y:S04]  /*d5260*/  STL.64 [R1+0x908], R6 ;  /* 0x0009080601007387 */ /* 0x000fe80000100a00 */
[----:B------:R-:W2:Y:S04]  /*d5270*/  LDL.LU.64 R22, [R1+0x5dc8] ;  /* 0x005dc80001167983 */ /* 0x000ea80000300a00 */
[----:B------:R-:W2:-:S14]  /*d5280*/  LDL.LU.64 R20, [R1+0x5dc0] ;  /* 0x005dc00001147983 */ /* 0x000e9c0000300a00 */
        /* <DEDUP_REMOVED lines=46> */
[----:B0-----:R-:W4:Y:S04]  /*d5570*/  LDL.64 R26, [R1+0x20] ;  /* 0x00002000011a7983 */ /* 0x001f280000100a00 */
[----:B------:R-:W-:Y:S04]  /*d5580*/  STL.64 [R1+0xed0], R8 ;  /* 0x000ed00801007387 */ /* 0x000fe80000100a00 */
[----:B------:R-:W-:Y:S04]  /*d5590*/  STL.64 [R1+0xed8], R10 ;  /* 0x000ed80a01007387 */ /* 0x000fe80000100a00 */
[----:B------:R0:W-:Y:S02]  /*d55a0*/  STL.64 [R1+0x5c48], R24 ;  /* 0x005c481801007387 */ /* 0x0001e40000100a00 */
[----:B0-----:R-:W-:-:S02]  /*d55b0*/  IMAD.MOV.U32 R24, RZ, RZ, R4 ;  /* 0x000000ffff187224 */ /* 0x001fc400078e0004 */
        /* <DEDUP_REMOVED lines=61> */
[----:B---3--:R-:W-:-:S02]  /*d5990*/  IMAD R8, R8, 0x100, R16 ;  /* 0x0000010008087824 */ /* 0x008fc400078e0210 */
[----:B------:R-:W-:Y:S01]  /*d59a0*/  IMAD R9, R9, 0x100, R17 ;  /* 0x0000010009097824 */ /* 0x000fe200078e0211 */
        /* <DEDUP_REMOVED lines=48> */
[----:B------:R-:W-:Y:S04]  /*d5cb0*/  STL.64 [R1+0x830], R12 ;  /* 0x0008300c01007387 */ /* 0x000fe80000100a00 */
[----:B------:R2:W-:Y:S01]  /*d5cc0*/  STL.64 [R1+0x838], R14 ;  /* 0x0008380e01007387 */ /* 0x0005e20000100a00 */
[C---:B----4-:R-:W-:Y:S06]  /*d5cd0*/  HMMA.16816.F32 R4, R8.reuse, R24, R4 ;  /* 0x000000180804723c */ /* 0x050fec0000001804 */
[----:B--2---:R-:W-:-:S15]  /*d5ce0*/  HMMA.16816.F32 R12, R8, R26, R20 ;  /* 0x0000001a080c723c */ /* 0x004fde0000001814 */
        /* <DEDUP_REMOVED lines=20> */
[----:B0-----:R-:W4:Y:S04]  /*d5e30*/  LDL R22, [R1] ;  /* 0x0000000001167983 */ /* 0x001f280000100800 */
[----:B------:R-:W4:Y:S04]  /*d5e40*/  LDL R23, [R1+0x4] ;  /* 0x0000040001177983 */ /* 0x000f280000100800 */
[----:B--2---:R0:W-:Y:S01]  /*d5e50*/  STL.64 [R1+0x5c58], R20 ;  /* 0x005c581401007387 */ /* 0x0041e20000100a00 */
[----:B------:R-:W-:-:S03]  /*d5e60*/  IMAD.MOV.U32 R0, RZ, RZ, R27 ;  /* 0x000000ffff007224 */ /* 0x000fc600078e001b */
[----:B----4-:R1:W-:Y:S04]  /*d5e70*/  STL.64 [R1+0x5c78], R22 ;  /* 0x005c781601007387 */ /* 0x0103e80000100a00 */
[----:B------:R-:W2:Y:S04]  /*d5e80*/  LDL.LU R24, [R1+0x7c0] ;  /* 0x0007c00001187983 */ /* 0x000ea80000300800 */
[----:B------:R-:W2:Y:S04]  /*d5e90*/  LDL.LU R25, [R1+0x7c4] ;  /* 0x0007c40001197983 */ /* 0x000ea80000300800 */
[----:B------:R-:W4:Y:S04]  /*d5ea0*/  LDL.LU R26, [R1+0x7c8] ;  /* 0x0007c800011a7983 */ /* 0x000f280000300800 */
[----:B------:R-:W4:Y:S04]  /*d5eb0*/  LDL.LU R27, [R1+0x7cc] ;  /* 0x0007cc00011b7983 */ /* 0x000f280000300800 */
[----:B0-----:R-:W3:Y:S04]  /*d5ec0*/  LDL.LU R20, [R1+0x7e0] ;  /* 0x0007e00001147983 */ /* 0x001ee80000300800 */
[----:B------:R-:W3:Y:S04]  /*d5ed0*/  LDL.LU R21, [R1+0x7e4] ;  /* 0x0007e40001157983 */ /* 0x000ee80000300800 */
[----:B-1----:R-:W2:Y:S04]  /*d5ee0*/  LDL.LU R22, [R1+0x7e8] ;  /* 0x0007e80001167983 */ /* 0x002ea80000300800 */
[----:B------:R-:W2:Y:S04]  /*d5ef0*/  LDL.LU R23, [R1+0x7ec] ;  /* 0x0007ec0001177983 */ /* 0x000ea80000300800 */
[----:B--2---:R0:W-:Y:S04]  /*d5f00*/  STL.64 [R1+0x5c88], R22 ;  /* 0x005c881601007387 */ /* 0x0041e80000100a00 */
[----:B0-----:R-:W2:Y:S04]  /*d5f10*/  LDL R22, [R1+0x10] ;  /* 0x0000100001167983 */ /* 0x001ea80000100800 */
[----:B------:R-:W2:Y:S04]  /*d5f20*/  LDL R23, [R1+0x14] ;  /* 0x0000140001177983 */ /* 0x000ea80000100800 */
[----:B---3--:R0:W-:Y:S04]  /*d5f30*/  STL.64 [R1+0x5c80], R20 ;  /* 0x005c801401007387 */ /* 0x0081e80000100a00 */
[----:B0-----:R-:W3:Y:S04]  /*d5f40*/  LDL R20, [R1+0x18] ;  /* 0x0000180001147983 */ /* 0x001ee80000100800 */
[----:B------:R-:W3:Y:S04]  /*d5f50*/  LDL R21, [R1+0x1c] ;  /* 0x00001c0001157983 */ /* 0x000ee80000100800 */
[----:B--2---:R-:W-:Y:S04]  /*d5f60*/  STL.64 [R1+0x5ca0], R22 ;  /* 0x005ca01601007387 */ /* 0x004fe80000100a00 */
[----:B------:R-:W2:Y:S04]  /*d5f70*/  LDL.64 R14, [R1+0x8] ;  /* 0x00000800010e7983 */ /* 0x000ea80000100a00 */
[----:B----4-:R-:W-:Y:S04]  /*d5f80*/  STL.64 [R1+0x5c70], R26 ;  /* 0x005c701a01007387 */ /* 0x010fe80000100a00 */
        /* <DEDUP_REMOVED lines=40> */
[----:B------:R-:W-:Y:S04]  /*d6210*/  STL [R1+0x5bdc], R0 ;  /* 0x005bdc0001007387 */ /* 0x000fe80000100800 */
        /* <DEDUP_REMOVED lines=19> */
[----:B------:R-:W3:Y:S04]  /*d6350*/  LDL.LU R14, [R1+0x4fd4] ;  /* 0x004fd400010e7983 */ /* 0x000ee80000300800 */
        /* <DEDUP_REMOVED lines=14> */
[----:B------:R-:W2:Y:S04]  /*d6440*/  LDL.LU.64 R24, [R1+0x5c48] ;  /* 0x005c480001187983 */ /* 0x000ea80000300a00 */
[----:B------:R0:W-:Y:S04]  /*d6450*/  STL.64 [R1+0x5b60], R28 ;  /* 0x005b601c01007387 */ /* 0x0001e80000100a00 */
[----:B0-----:R-:W3:Y:S04]  /*d6460*/  LDL.LU R28, [R1+0x4fd8] ;  /* 0x004fd800011c7983 */ /* 0x001ee80000300800 */
[----:B------:R-:W3:Y:S01]  /*d6470*/  LDL.LU R29, [R1+0x4fe0] ;  /* 0x004fe000011d7983 */ /* 0x000ee20000300800 */
        /* <DEDUP_REMOVED lines=31> */
[----:B------:R0:W-:Y:S01]  /*d6670*/  STL.64 [R1+0x5b30], R20 ;  /* 0x005b301401007387 */ /* 0x0001e20000100a00 */
[----:B------:R-:W-:-:S02]  /*d6680*/  IMAD R12, R12, 0x100, R16 ;  /* 0x000001000c0c7824 */ /* 0x000fc400078e0210 */
[----:B------:R-:W-:Y:S01]  /*d6690*/  IMAD R13, R13, 0x100, R17 ;  /* 0x000001000d0d7824 */ /* 0x000fe200078e0211 */
        /* <DEDUP_REMOVED lines=23> */
[----:B------:R-:W2:Y:S02]  /*d6810*/  LDL.LU R19, [R1+0xccc] ;  /* 0x000ccc0001137983 */ /* 0x000ea40000300800 */
[----:B--2---:R-:W-:Y:S06]  /*d6820*/  HMMA.16816.F32 R16, R8, R6, R16 ;  /* 0x000000060810723c */ /* 0x004fec0000001810 */
[----:B------:R-:W-:Y:S04]  /*d6830*/  STL [R1+0x5af4], R6 ;  /* 0x005af40601007387 */ /* 0x000fe80000100800 */
[----:B------:R-:W-:-:S13]  /*d6840*/  STL [R1+0x5af0], R7 ;  /* 0x005af00701007387 */ /* 0x000fda0000100800 */
[----:B------:R-:W-:Y:S04]  /*d6850*/  STL.64 [R1+0xe50], R16 ;  /* 0x000e501001007387 */ /* 0x000fe80000100a00 */
[----:B------:R4:W-:Y:S04]  /*d6860*/  STL.64 [R1+0xe58], R18 ;  /* 0x000e581201007387 */ /* 0x0009e80000100a00 */
[----:B---3--:R-:W-:Y:S04]  /*d6870*/  STL [R1+0x5af8], R5 ;  /* 0x005af80501007387 */ /* 0x008fe80000100800 */
[----:B------:R0:W-:Y:S01]  /*d6880*/  STL [R1+0x5bd8], R4 ;  /* 0x005bd80401007387 */ /* 0x0001e20000100800 */
[C---:B----4-:R-:W-:Y:S06]  /*d6890*/  HMMA.16816.F32 R16, R8.reuse, R4, R20 ;  /* 0x000000040810723c */ /* 0x050fec0000001814 */
[----:B0-----:R-:W-:-:S15]  /*d68a0*/  HMMA.16816.F32 R4, R8, R2, R24 ;  /* 0x000000020804723c */ /* 0x001fde0000001818 */
        /* <DEDUP_REMOVED lines=22> */
[----:B0-----:R-:W3:Y:S01]  /*d6a10*/  LDL R22, [R1+0x8] ;  /* 0x0000080001167983 */ /* 0x001ee20000100800 */
[----:B------:R-:W-:-:S03]  /*d6a20*/  IMAD.MOV.U32 R23, RZ, RZ, R0 ;  /* 0x000000ffff177224 */ /* 0x000fc600078e0000 */
[----:B------:R-:W4:Y:S04]  /*d6a30*/  LDL.LU R0, [R1+0x5bdc] ;  /* 0x005bdc0001007983 */ /* 0x000f280000300800 */
[----:B------:R-:W4:Y:S04]  /*d6a40*/  LDL R10, [R1+0x18] ;  /* 0x00001800010a7983 */ /* 0x000f280000100800 */
[----:B------:R-:W4:Y:S04]  /*d6a50*/  LDL R11, [R1+0x1c] ;  /* 0x00001c00010b7983 */ /* 0x000f280000100800 */
[----:B--2---:R0:W-:Y:S04]  /*d6a60*/  STL.64 [R1+0x5b78], R20 ;  /* 0x005b781401007387 */ /* 0x0041e80000100a00 */
[----:B0-----:R-:W2:Y:S04]  /*d6a70*/  LDL.64 R20, [R1+0x10] ;  /* 0x0000100001147983 */ /* 0x001ea80000100a00 */
        /* <DEDUP_REMOVED lines=8> */
[----:B---3--:R0:W-:Y:S04]  /*d6b00*/  STL.64 [R1+0x5bc0], R22 ;  /* 0x005bc01601007387 */ /* 0x0081e80000100a00 */
[----:B0-----:R-:W3:Y:S04]  /*d6b10*/  LDL R22, [R1+0x20] ;  /* 0x0000200001167983 */ /* 0x001ee80000100800 */
[----:B--2---:R0:W-:Y:S04]  /*d6b20*/  STL.64 [R1+0x5bb8], R20 ;  /* 0x005bb81401007387 */ /* 0x0041e80000100a00 */
[----:B------:R-:W2:Y:S04]  /*d6b30*/  LDL.64 R28, [R1] ;  /* 0x00000000011c7983 */ /* 0x000ea80000100a00 */
[----:B------:R-:W4:Y:S04]  /*d6b40*/  LDL.LU R24, [R1+0x6e0] ;  /* 0x0006e00001187983 */ /* 0x000f280000300800 */
[----:B------:R-:W4:Y:S04]  /*d6b50*/  LDL.LU R25, [R1+0x6e4] ;  /* 0x0006e40001197983 */ /* 0x000f280000300800 */
[----:B------:R-:W3:Y:S04]  /*d6b60*/  LDL.LU R26, [R1+0x6e8] ;  /* 0x0006e800011a7983 */ /* 0x000ee80000300800 */
[----:B------:R-:W3:Y:S04]  /*d6b70*/  LDL.LU R27, [R1+0x6ec] ;  /* 0x0006ec00011b7983 */ /* 0x000ee80000300800 */
[----:B------:R-:W2:Y:S04]  /*d6b80*/  LDL.LU R4, [R1+0x740] ;  /* 0x0007400001047983 */ /* 0x000ea80000300800 */
[----:B------:R-:W2:Y:S04]  /*d6b90*/  LDL.LU R5, [R1+0x744] ;  /* 0x0007440001057983 */ /* 0x000ea80000300800 */
[----:B------:R-:W2:Y:S04]  /*d6ba0*/  LDL.LU R6, [R1+0x748] ;  /* 0x0007480001067983 */ /* 0x000ea80000300800 */
[----:B------:R-:W2:Y:S04]  /*d6bb0*/  LDL.LU R7, [R1+0x74c] ;  /* 0x00074c0001077983 */ /* 0x000ea80000300800 */
[----:B0-----:R-:W2:Y:S04]  /*d6bc0*/  LDL.64 R20, [R1+0x28] ;  /* 0x0000280001147983 */ /* 0x001ea80000100a00 */
        /* <DEDUP_REMOVED lines=26> */
[----:B--2---:R-:W-:Y:S01]  /*d6d70*/  HMMA.16816.F32 R4, R12, R20, R4 ;  /* 0x000000140c04723c */ /* 0x004fe20000001804 */
[----:B------:R-:W-:-:S05]  /*d6d80*/  IMAD.MOV.U32 R23, RZ, RZ, R0 ;  /* 0x000000ffff177224 */ /* 0x000fca00078e0000 */
[----:B------:R-:W-:Y:S01]  /*d6d90*/  IMAD.MOV.U32 R0, RZ, RZ, R21 ;  /* 0x000000ffff007224 */ /* 0x000fe200078e0015 */
        /* <DEDUP_REMOVED lines=8> */
[----:B------:R0:W-:Y:S04]  /*d6e20*/  STL.64 [R1+0x930], R4 ;  /* 0x0009300401007387 */ /* 0x0001e80000100a00 */
[----:B------:R1:W-:Y:S04]  /*d6e30*/  STL.64 [R1+0x938], R6 ;  /* 0x0009380601007387 */ /* 0x0003e80000100a00 */
[----:B0-----:R-:W4:Y:S01]  /*d6e40*/  LDL.LU R4, [R1+0x5bd8] ;  /* 0x005bd80001047983 */ /* 0x001f220000300800 */
[----:B-1----:R-:W-:-:S02]  /*d6e50*/  IMAD.MOV.U32 R7, RZ, RZ, R20 ;  /* 0x000000ffff077224 */ /* 0x002fc400078e0014 */
[----:B------:R-:W-:Y:S01]  /*d6e60*/  HMMA.16816.F32 R20, R12, R22, R24 ;  /* 0x000000160c14723c */ /* 0x000fe20000001818 */
[----:B------:R-:W2:Y:S04]  /*d6e70*/  LDL.LU.64 R26, [R1+0x5bd0] ;  /* 0x005bd000011a7983 */ /* 0x000ea80000300a00 */
[----:B------:R-:W2:-:S15]  /*d6e80*/  LDL.LU.64 R24, [R1+0x5bc8] ;  /* 0x005bc80001187983 */ /* 0x000e9e0000300a00 */
        /* <DEDUP_REMOVED lines=18> */
[----:B------:R-:W-:-:S05]  /*d6fb0*/  IMAD.MOV.U32 R10, RZ, RZ, R21 ;  /* 0x000000ffff0a7224 */ /* 0x000fca00078e0015 */
[----:B------:R-:W-:Y:S04]  /*d6fc0*/  STL.64 [R1+0x5b08], R10 ;  /* 0x005b080a01007387 */ /* 0x000fe80000100a00 */
[----:B------:R0:W-:Y:S04]  /*d6fd0*/  STL.64 [R1+0x5b00], R8 ;  /* 0x005b000801007387 */ /* 0x0001e80000100a00 */
[----:B0-----:R-:W2:Y:S04]  /*d6fe0*/  LDL.LU R8, [R1+0x690] ;  /* 0x0006900001087983 */ /* 0x001ea80000300800 */
[----:B------:R-:W2:Y:S04]  /*d6ff0*/  LDL.LU R9, [R1+0x694] ;  /* 0x0006940001097983 */ /* 0x000ea80000300800 */
[----:B------:R-:W2:Y:S04]  /*d7000*/  LDL.LU R10, [R1+0x698] ;  /* 0x00069800010a7983 */ /* 0x000ea80000300800 */
[----:B------:R-:W2:Y:S01]  /*d7010*/  LDL.LU R11, [R1+0x69c] ;  /* 0x00069c00010b7983 */ /* 0x000ea20000300800 */
[----:B---3--:R-:W-:Y:S03]  /*d7020*/  HMMA.16816.F32 R20, R12, R22, R24 ;  /* 0x000000160c14723c */ /* 0x008fe60000001818 */
[----:B------:R-:W3:Y:S04]  /*d7030*/  LDL.LU.64 R26, [R1+0x5b90] ;  /* 0x005b9000011a7983 */ /* 0x000ee80000300a00 */
[----:B------:R-:W3:-:S15]  /*d7040*/  LDL.LU.64 R24, [R1+0x5b88] ;  /* 0x005b880001187983 */ /* 0x000ede0000300a00 */
[----:B------:R-:W-:-:S01]  /*d7050*/  NOP ;  /* 0x0000000000007918 */ /* 0x000fc20000000000 */
[----:B------:R-:W-:Y:S04]  /*d7060*/  STL.64 [R1+0x970], R20 ;  /* 0x0009701401007387 */ /* 0x000fe80000100a00 */
[----:B------:R0:W-:Y:S04]  /*d7070*/  STL.64 [R1+0x978], R22 ;  /* 0x0009781601007387 */ /* 0x0001e80000100a00 */
[----:B0-----:R-:W4:Y:S04]  /*d7080*/  LDL.LU.64 R22, [R1+0x5b80] ;  /* 0x005b800001167983 */ /* 0x001f280000300a00 */
[----:B------:R-:W4:Y:S01]  /*d7090*/  LDL.LU.64 R20, [R1+0x5b78] ;  /* 0x005b780001147983 */ /* 0x000f220000300a00 */
[----:B------:R-:W-:-:S02]  /*d70a0*/  IMAD.MOV.U32 R5, RZ, RZ, R28 ;  /* 0x000000ffff057224 */ /* 0x000fc400078e001c */
[----:B------:R-:W-:Y:S01]  /*d70b0*/  IMAD.MOV.U32 R6, RZ, RZ, R29 ;  /* 0x000000ffff067224 */ /* 0x000fe200078e001d */
[----:B----4-:R-:W-:-:S15]  /*d70c0*/  HMMA.16816.F32 R20, R12, R28, R20 ;  /* 0x0000001c0c14723c */ /* 0x010fde0000001814 */
[----:B------:R-:W-:-:S08]  /*d70d0*/  NOP ;  /* 0x0000000000007918 */ /* 0x000fd00000000000 */
[----:B------:R-:W-:Y:S04]  /*d70e0*/  STL.64 [R1+0x980], R20 ;  /* 0x0009801401007387 */ /* 0x000fe80000100a00 */
[----:B------:R0:W-:Y:S04]  /*d70f0*/  STL.64 [R1+0x988], R22 ;  /* 0x0009881601007387 */ /* 0x0001e80000100a00 */
[----:B0-----:R-:W4:Y:S04]  /*d7100*/  LDL.LU.64 R22, [R1+0x5b70] ;  /* 0x005b700001167983 */ /* 0x001f280000300a00 */
[----:B------:R-:W4:Y:S04]  /*d7110*/  LDL.LU.64 R20, [R1+0x5b68] ;  /* 0x005b680001147983 */ /* 0x000f280000300a00 */
        /* <DEDUP_REMOVED lines=46> */
[----:B------:R-:W4:Y:S01]  /*d7400*/  LDL.LU.64 R8, [R1+0x5b00] ;  /* 0x005b000001087983 */ /* 0x000f220000300a00 */
[----:B---3--:R-:W-:Y:S03]  /*d7410*/  HMMA.16816.F32 R24, R12, R16, R24 ;  /* 0x000000100c18723c */ /* 0x008fe60000001818 */
[----:B------:R-:W3:-:S15]  /*d7420*/  LDL.LU R20, [R1+0x5e0] ;  /* 0x0005e00001147983 */ /* 0x000ede0000300800 */
[----:B------:R-:W-:-:S05]  /*d7430*/  NOP ;  /* 0x0000000000007918 */ /* 0x000fca0000000000 */
[----:B------:R0:W-:Y:S04]  /*d7440*/  STL.64 [R1+0xa20], R24 ;  /* 0x000a201801007387 */ /* 0x0001e80000100a00 */
[----:B------:R1:W-:Y:S04]  /*d7450*/  STL.64 [R1+0xa28], R26 ;  /* 0x000a281a01007387 */ /* 0x0003e80000100a00 */
[----:B------:R-:W3:Y:S01]  /*d7460*/  LDL.LU R21, [R1+0x5e4] ;  /* 0x0005e40001157983 */ /* 0x000ee20000300800 */
[----:B----4-:R-:W-:Y:S02]  /*d7470*/  IMAD R8, R8, 0x100, R22 ;  /* 0x0000010008087824 */ /* 0x010fe400078e0216 */
[----:B------:R-:W-:Y:S01]  /*d7480*/  IMAD R9, R9, 0x100, R23 ;  /* 0x0000010009097824 */ /* 0x000fe200078e0217 */
[----:B------:R-:W4:Y:S04]  /*d7490*/  LDL.LU R22, [R1+0x5e8] ;  /* 0x0005e80001167983 */ /* 0x000f280000300800 */
[----:B------:R-:W4:Y:S04]  /*d74a0*/  LDL.LU R23, [R1+0x5ec] ;  /* 0x0005ec0001177983 */ /* 0x000f280000300800 */
[----:B0-----:R-:W2:Y:S04]  /*d74b0*/  LDL.LU R24, [R1+0x600] ;  /* 0x0006000001187983 */ /* 0x001ea80000300800 */
[----:B------:R-:W2:Y:S04]  /*d74c0*/  LDL.LU R25, [R1+0x604] ;  /* 0x0006040001197983 */ /* 0x000ea80000300800 */
[----:B-1----:R-:W3:Y:S04]  /*d74d0*/  LDL.LU R26, [R1+0x608] ;  /* 0x00060800011a7983 */ /* 0x002ee80000300800 */
[----:B------:R-:W3:Y:S04]  /*d74e0*/  LDL.LU R27, [R1+0x60c] ;  /* 0x00060c00011b7983 */ /* 0x000ee80000300800 */
[----:B---3--:R0:W-:Y:S02]  /*d74f0*/  STL.64 [R1+0x5a50], R26 ;  /* 0x005a501a01007387 */ /* 0x0081e40000100a00 */
[----:B0-----:R-:W-:-:S02]  /*d7500*/  IMAD.MOV.U32 R26, RZ, RZ, R5 ;  /* 0x000000ffff1a7224 */ /* 0x001fc400078e0005 */
[----:B------:R-:W-:Y:S01]  /*d7510*/  IMAD.MOV.U32 R27, RZ, RZ, R6 ;  /* 0x000000ffff1b7224 */ /* 0x000fe200078e0006 */
[----:B------:R-:W3:Y:S04]  /*d7520*/  LDL.LU R5, [R1+0x5af8] ;  /* 0x005af80001057983 */ /* 0x000ee80000300800 */
[----:B------:R-:W3:Y:S04]  /*d7530*/  LDL.LU R6, [R1+0x5af4] ;  /* 0x005af40001067983 */ /* 0x000ee80000300800 */
[----:B--2---:R-:W-:Y:S04]  /*d7540*/  STL.64 [R1+0x5a48], R24 ;  /* 0x005a481801007387 */ /* 0x004fe80000100a00 */
[----:B----4-:R-:W-:Y:S04]  /*d7550*/  STL.64 [R1+0x5a30], R22 ;  /* 0x005a301601007387 */ /* 0x010fe80000100a00 */
[----:B------:R0:W-:Y:S04]  /*d7560*/  STL.64 [R1+0x5a28], R20 ;  /* 0x005a281401007387 */ /* 0x0001e80000100a00 */
[----:B0-----:R-:W2:Y:S04]  /*d7570*/  LDL.LU R20, [R1+0x5f0] ;  /* 0x0005f00001147983 */ /* 0x001ea80000300800 */
[----:B------:R-:W2:Y:S04]  /*d7580*/  LDL.LU R21, [R1+0x5f4] ;  /* 0x0005f40001157983 */ /* 0x000ea80000300800 */
[----:B------:R-:W4:Y:S04]  /*d7590*/  LDL.LU R22, [R1+0x5f8] ;  /* 0x0005f80001167983 */ /* 0x000f280000300800 */
[----:B------:R-:W4:Y:S04]  /*d75a0*/  LDL.LU R23, [R1+0x5fc] ;  /* 0x0005fc0001177983 */ /* 0x000f280000300800 */
[----:B------:R-:W3:Y:S04]  /*d75b0*/  LDL.64 R24, [R1+0x8] ;  /* 0x0000080001187983 */ /* 0x000ee80000100a00 */
[----:B------:R-:W-:Y:S04]  /*d75c0*/  STL.64 [R1+0x5a80], R26 ;  /* 0x005a801a01007387 */ /* 0x000fe80000100a00 */
[----:B---3--:R-:W-:Y:S04]  /*d75d0*/  STL.64 [R1+0x5a78], R24 ;  /* 0x005a781801007387 */ /* 0x008fe80000100a00 */
[----:B----4-:R-:W-:Y:S04]  /*d75e0*/  STL.64 [R1+0x5a60], R22 ;  /* 0x005a601601007387 */ /* 0x010fe80000100a00 */
        /* <DEDUP_REMOVED lines=8> */
[----:B------:R0:W-:Y:S02]  /*d7670*/  STL.64 [R1+0x5ab0], R26 ;  /* 0x005ab01a01007387 */ /* 0x0001e40000100a00 */
[----:B0-----:R-:W-:Y:S02]  /*d7680*/  IMAD.MOV.U32 R26, RZ, RZ, R7 ;  /* 0x000000ffff1a7224 */ /* 0x001fe400078e0007 */
[----:B------:R-:W-:Y:S01]  /*d7690*/  IMAD.MOV.U32 R27, RZ, RZ, R0 ;  /* 0x000000ffff1b7224 */ /* 0x000fe200078e0000 */
[----:B----4-:R-:W-:Y:S04]  /*d76a0*/  STL.64 [R1+0x5aa8], R24 ;  /* 0x005aa81801007387 */ /* 0x010fe80000100a00 */
[----:B---3--:R-:W-:Y:S04]  /*d76b0*/  STL.64 [R1+0x5a70], R22 ;  /* 0x005a701601007387 */ /* 0x008fe80000100a00 */
[----:B--2---:R0:W-:Y:S04]  /*d76c0*/  STL.64 [R1+0x5a68], R20 ;  /* 0x005a681401007387 */ /* 0x0041e80000100a00 */
[----:B0-----:R-:W2:Y:S04]  /*d76d0*/  LDL.LU R20, [R1+0x620] ;  /* 0x0006200001147983 */ /* 0x001ea80000300800 */
[----:B------:R-:W2:Y:S04]  /*d76e0*/  LDL.LU R21, [R1+0x624] ;  /* 0x0006240001157983 */ /* 0x000ea80000300800 */
[----:B------:R-:W3:Y:S04]  /*d76f0*/  LDL.LU R22, [R1+0x628] ;  /* 0x0006280001167983 */ /* 0x000ee80000300800 */
[----:B------:R-:W3:Y:S04]  /*d7700*/  LDL.LU R23, [R1+0x62c] ;  /* 0x00062c0001177983 */ /* 0x000ee80000300800 */
[----:B------:R0:W-:Y:S04]  /*d7710*/  STL.64 [R1+0x5ac8], R26 ;  /* 0x005ac81a01007387 */ /* 0x0001e80000100a00 */
[----:B------:R-:W4:Y:S04]  /*d7720*/  LDL.LU R24, [R1+0x670] ;  /* 0x0006700001187983 */ /* 0x000f280000300800 */
[----:B------:R-:W4:Y:S04]  /*d7730*/  LDL.LU R25, [R1+0x674] ;  /* 0x0006740001197983 */ /* 0x000f280000300800 */
[----:B0-----:R-:W2:Y:S04]  /*d7740*/  LDL.LU R26, [R1+0x678] ;  /* 0x00067800011a7983 */ /* 0x001ea80000300800 */
[----:B------:R-:W2:Y:S04]  /*d7750*/  LDL.LU R27, [R1+0x67c] ;  /* 0x00067c00011b7983 */ /* 0x000ea80000300800 */
        /* <DEDUP_REMOVED lines=28> */
[----:B------:R-:W-:-:S03]  /*d7920*/  IMAD R10, R10, 0x100, R7 ;  /* 0x000001000a0a7824 */ /* 0x000fc600078e0207 */
[----:B----4-:R-:W-:Y:S04]  /*d7930*/  STL.64 [R1+0x5ac0], R22 ;  /* 0x005ac01601007387 */ /* 0x010fe80000100a00 */
[----:B---3--:R0:W-:Y:S04]  /*d7940*/  STL.64 [R1+0x5ab8], R20 ;  /* 0x005ab81401007387 */ /* 0x0081e80000100a00 */
[----:B0-----:R-:W3:Y:S04]  /*d7950*/  LDL.LU R20, [R1+0x660] ;  /* 0x0006600001147983 */ /* 0x001ee80000300800 */
[----:B------:R-:W3:Y:S04]  /*d7960*/  LDL.LU R21, [R1+0x664] ;  /* 0x0006640001157983 */ /* 0x000ee80000300800 */
[----:B------:R-:W3:Y:S04]  /*d7970*/  LDL.LU R22, [R1+0x668] ;  /* 0x0006680001167983 */ /* 0x000ee80000300800 */
[----:B------:R-:W3:Y:S04]  /*d7980*/  LDL.LU R23, [R1+0x66c] ;  /* 0x00066c0001177983 */ /* 0x000ee80000300800 */
[----:B------:R-:W-:Y:S04]  /*d7990*/  STL [R1+0x5a04], R16 ;  /* 0x005a041001007387 */ /* 0x000fe80000100800 */
[----:B------:R0:W-:Y:S04]  /*d79a0*/  STL [R1+0x5a00], R17 ;  /* 0x005a001101007387 */ /* 0x0001e80000100800 */
[----:B0-----:R-:W4:Y:S04]  /*d79b0*/  LDL.64 R16, [R1+0x20] ;  /* 0x0000200001107983 */ /* 0x001f280000100a00 */
        /* <DEDUP_REMOVED lines=20> */
[----:B------:R-:W3:Y:S01]  /*d7b00*/  LDL.LU.64 R26, [R1+0x5ac8] ;  /* 0x005ac800011a7983 */ /* 0x000ee20000300a00 */
[----:B------:R-:W-:Y:S01]  /*d7b10*/  IMAD R11, R0, 0x100, R11 ;  /* 0x00000100000b7824 */ /* 0x000fe200078e020b */
[----:B------:R-:W-:-:S02]  /*d7b20*/  F2FP.F16.E5M2.UNPACK_B R8, R8 ;  /* 0x00000008ff08723e */ /* 0x000fc400020004ff */
[----:B------:R-:W-:Y:S02]  /*d7b30*/  F2FP.F16.E5M2.UNPACK_B R9, R9 ;  /* 0x00000009ff09723e */ /* 0x000fe400020004ff */
[----:B------:R-:W-:Y:S02]  /*d7b40*/  F2FP.F16.E5M2.UNPACK_B R10, R10 ;  /* 0x0000000aff0a723e */ /* 0x000fe400020004ff */
[----:B------:R-:W-:-:S12]  /*d7b50*/  F2FP.F16.E5M2.UNPACK_B R11, R11 ;  /* 0x0000000bff0b723e */ /* 0x000fd800020004ff */
[----:B------:R0:W-:Y:S04]  /*d7b60*/  STL.64 [R1+0x780], R12 ;  /* 0x0007800c01007387 */ /* 0x0001e80000100a00 */
[----:B------:R1:W-:Y:S04]  /*d7b70*/  STL.64 [R1+0x788], R14 ;  /* 0x0007880e01007387 */ /* 0x0003e80000100a00 */
[----:B0-----:R-:W2:Y:S04]  /*d7b80*/  LDL.LU R12, [R1+0x5c0] ;  /* 0x0005c000010c7983 */ /* 0x001ea80000300800 */
[----:B------:R-:W2:Y:S04]  /*d7b90*/  LDL.LU R13, [R1+0x5c4] ;  /* 0x0005c400010d7983 */ /* 0x000ea80000300800 */
[----:B-1----:R-:W2:Y:S04]  /*d7ba0*/  LDL.LU R14, [R1+0x5c8] ;  /* 0x0005c800010e7983 */ /* 0x002ea80000300800 */
[----:B------:R-:W2:Y:S01]  /*d7bb0*/  LDL.LU R15, [R1+0x5cc] ;  /* 0x0005cc00010f7983 */ /* 0x000ea20000300800 */
[----:B---3--:R-:W-:Y:S03]  /*d7bc0*/  HMMA.16816.F32 R24, R8, R26, R20 ;  /* 0x0000001a0818723c */ /* 0x008fe60000001814 */
[----:B------:R-:W3:Y:S04]  /*d7bd0*/  LDL.LU.64 R22, [R1+0x5ac0] ;  /* 0x005ac00001167983 */ /* 0x000ee80000300a00 */
[----:B------:R-:W3:-:S15]  /*d7be0*/  LDL.LU.64 R20, [R1+0x5ab8] ;  /* 0x005ab80001147983 */ /* 0x000ede0000300a00 */
[----:B------:R-:W-:-:S01]  /*d7bf0*/  NOP ;  /* 0x0000000000007918 */ /* 0x000fc20000000000 */
[----:B------:R-:W-:Y:S04]  /*d7c00*/  STL.64 [R1+0xa30], R24 ;  /* 0x000a301801007387 */ /* 0x000fe80000100a00 */
[----:B------:R0:W-:Y:S04]  /*d7c10*/  STL.64 [R1+0xa38], R26 ;  /* 0x000a381a01007387 */ /* 0x0001e80000100a00 */
[----:B0-----:R-:W2:Y:S04]  /*d7c20*/  LDL.LU.64 R26, [R1+0x5ab0] ;  /* 0x005ab000011a7983 */ /* 0x001ea80000300a00 */
[----:B------:R-:W3:Y:S01]  /*d7c30*/  LDL.LU.64 R24, [R1+0x5aa8] ;  /* 0x005aa80001187983 */ /* 0x000ee20000300a00 */
[----:B----4-:R-:W-:-:S15]  /*d7c40*/  HMMA.16816.F32 R4, R8, R16, R4 ;  /* 0x000000100804723c */ /* 0x010fde0000001804 */
[----:B------:R-:W-:-:S08]  /*d7c50*/  NOP ;  /* 0x0000000000007918 */ /* 0x000fd00000000000 */
[----:B------:R-:W-:Y:S04]  /*d7c60*/  STL.64 [R1+0xa40], R4 ;  /* 0x000a400401007387 */ /* 0x000fe80000100a00 */
[----:B------:R-:W-:Y:S01]  /*d7c70*/  STL.64 [R1+0xa48], R6 ;  /* 0x000a480601007387 */ /* 0x000fe20000100a00 */
        /* <DEDUP_REMOVED lines=57> */
[----:B------:R-:W2:Y:S04]  /*d8010*/  LDL.LU R27, [R1+0x54c] ;  /* 0x00054c00011b7983 */ /* 0x000ea80000300800 */
[----:B--2---:R0:W-:Y:S04]  /*d8020*/  STL.64 [R1+0x5988], R26 ;  /* 0x0059881a01007387 */ /* 0x0041e80000100a00 */
[----:B----4-:R1:W-:Y:S01]  /*d8030*/  STL.64 [R1+0x5980], R24 ;  /* 0x0059801801007387 */ /* 0x0103e20000100a00 */
[----:B0-----:R-:W-:-:S02]  /*d8040*/  IMAD.MOV.U32 R26, RZ, RZ, R6 ;  /* 0x000000ffff1a7224 */ /* 0x001fc400078e0006 */
[----:B------:R-:W-:-:S05]  /*d8050*/  IMAD.MOV.U32 R27, RZ, RZ, R5 ;  /* 0x000000ffff1b7224 */ /* 0x000fca00078e0005 */
[----:B------:R0:W-:Y:S04]  /*d8060*/  STL.64 [R1+0x5998], R26 ;  /* 0x0059981a01007387 */ /* 0x0001e80000100a00 */
[----:B-1----:R-:W2:Y:S04]  /*d8070*/  LDL.LU R24, [R1+0x5d0] ;  /* 0x0005d00001187983 */ /* 0x002ea80000300800 */
[----:B------:R-:W2:Y:S04]  /*d8080*/  LDL.LU R25, [R1+0x5d4] ;  /* 0x0005d40001197983 */ /* 0x000ea80000300800 */
[----:B0-----:R-:W2:Y:S04]  /*d8090*/  LDL.LU R26, [R1+0x5d8] ;  /* 0x0005d800011a7983 */ /* 0x001ea80000300800 */
[----:B------:R-:W2:Y:S01]  /*d80a0*/  LDL.LU R27, [R1+0x5dc] ;  /* 0x0005dc00011b7983 */ /* 0x000ea20000300800 */
[C---:B---3--:R-:W-:Y:S06]  /*d80b0*/  HMMA.16816.F32 R12, R8.reuse, R20, R12 ;  /* 0x00000014080c723c */ /* 0x048fec000000180c */
[----:B--2---:R-:W-:-:S15]  /*d80c0*/  HMMA.16816.F32 R24, R8, R22, R24 ;  /* 0x000000160818723c */ /* 0x004fde0000001818 */
[----:B------:R-:W-:-:S08]  /*d80d0*/  NOP ;  /* 0x0000000000007918 */ /* 0x000fd00000000000 */
[----:B------:R-:W-:Y:S04]  /*d80e0*/  STL.64 [R1+0xe10], R24 ;  /* 0x000e101801007387 */ /* 0x000fe80000100a00 */
[----:B------:R0:W-:Y:S04]  /*d80f0*/  STL.64 [R1+0xe18], R26 ;  /* 0x000e181a01007387 */ /* 0x0001e80000100a00 */
[----:B------:R-:W-:Y:S04]  /*d8100*/  STL.64 [R1+0xb20], R12 ;  /* 0x000b200c01007387 */ /* 0x000fe80000100a00 */
[----:B------:R-:W-:Y:S04]  /*d8110*/  STL.64 [R1+0xb28], R14 ;  /* 0x000b280e01007387 */ /* 0x000fe80000100a00 */
[----:B0-----:R-:W2:Y:S01]  /*d8120*/  LDL.64 R26, [R1+0x28] ;  /* 0x00002800011a7983 */ /* 0x001ea20000100a00 */
[----:B------:R-:W-:-:S02]  /*d8130*/  IMAD.MOV.U32 R0, RZ, RZ, R17 ;  /* 0x000000ffff007224 */ /* 0x000fc400078e0011 */
[----:B------:R-:W-:Y:S02]  /*d8140*/  IMAD.MOV.U32 R24, RZ, RZ, R4 ;  /* 0x000000ffff187224 */ /* 0x000fe400078e0004 */
[----:B------:R-:W-:Y:S01]  /*d8150*/  IMAD.MOV.U32 R25, RZ, RZ, R0 ;  /* 0x000000ffff197224 */ /* 0x000fe200078e0000 */
        /* <DEDUP_REMOVED lines=17> */
[----:B------:R-:W-:-:S03]  /*d8270*/  IMAD.MOV.U32 R28, RZ, RZ, R16 ;  /* 0x000000ffff1c7224 */ /* 0x000fc600078e0010 */
        /* <DEDUP_REMOVED lines=17> */
[----:B------:R-:W3:Y:S04]  /*d8390*/  LDL.LU R26, [R1+0xc88] ;  /* 0x000c8800011a7983 */ /* 0x000ee80000300800 */
[----:B------:R-:W3:Y:S04]  /*d83a0*/  LDL.LU R27, [R1+0xc8c] ;  /* 0x000c8c00011b7983 */ /* 0x000ee80000300800 */
[----:B------:R0:W-:Y:S04]  /*d83b0*/  STL.64 [R1+0x5940], R22 ;  /* 0x0059401601007387 */ /* 0x0001e80000100a00 */
[----:B0-----:R-:W2:Y:S04]  /*d83c0*/  LDL.64 R22, [R1+0x10] ;  /* 0x0000100001167983 */ /* 0x001ea80000100a00 */
[----:B------:R0:W-:Y:S04]  /*d83d0*/  STL.64 [R1+0x5938], R20 ;  /* 0x0059381401007387 */ /* 0x0001e80000100a00 */
[----:B--2---:R1:W-:Y:S04]  /*d83e0*/  STL.64 [R1+0x5990], R22 ;  /* 0x0059901601007387 */ /* 0x0043e80000100a00 */
[----:B0-----:R-:W2:Y:S04]  /*d83f0*/  LDL.LU R20, [R1+0x560] ;  /* 0x0005600001147983 */ /* 0x001ea80000300800 */
[----:B------:R-:W2:Y:S04]  /*d8400*/  LDL.LU R21, [R1+0x564] ;  /* 0x0005640001157983 */ /* 0x000ea80000300800 */
[----:B-1----:R-:W4:Y:S04]  /*d8410*/  LDL.LU R22, [R1+0x568] ;  /* 0x0005680001167983 */ /* 0x002f280000300800 */
[----:B------:R-:W4:Y:S01]  /*d8420*/  LDL.LU R23, [R1+0x56c] ;  /* 0x00056c0001177983 */ /* 0x000f220000300800 */
[----:B------:R-:W-:Y:S03]  /*d8430*/  HMMA.16816.F32 R4, R8, R18, R4 ;  /* 0x000000120804723c */ /* 0x000fe60000001804 */
[----:B----4-:R-:W-:Y:S04]  /*d8440*/  STL.64 [R1+0x59a8], R22 ;  /* 0x0059a81601007387 */ /* 0x010fe80000100a00 */
[----:B--2---:R0:W-:Y:S04]  /*d8450*/  STL.64 [R1+0x59a0], R20 ;  /* 0x0059a01401007387 */ /* 0x0041e80000100a00 */
[----:B0-----:R-:W2:Y:S04]  /*d8460*/  LDL.LU R20, [R1+0x570] ;  /* 0x0005700001147983 */ /* 0x001ea80000300800 */
[----:B------:R-:W2:Y:S04]  /*d8470*/  LDL.LU R21, [R1+0x574] ;  /* 0x0005740001157983 */ /* 0x000ea80000300800 */
[----:B------:R-:W4:Y:S04]  /*d8480*/  LDL.LU R22, [R1+0x578] ;  /* 0x0005780001167983 */ /* 0x000f280000300800 */
[----:B------:R-:W4:Y:S01]  /*d8490*/  LDL.LU R23, [R1+0x57c] ;  /* 0x00057c0001177983 */ /* 0x000f220000300800 */
[----:B------:R-:W-:-:S02]  /*d84a0*/  IMAD R12, R12, 0x100, R16 ;  /* 0x000001000c0c7824 */ /* 0x000fc400078e0210 */
[----:B------:R-:W-:Y:S01]  /*d84b0*/  IMAD R13, R13, 0x100, R17 ;  /* 0x000001000d0d7824 */ /* 0x000fe200078e0211 */
        /* <DEDUP_REMOVED lines=16> */
[----:B0-----:R-:W3:Y:S04]  /*d85c0*/  LDL.LU.64 R6, [R1+0x59f8] ;  /* 0x0059f80001067983 */ /* 0x001ee80000300a00 */
[----:B------:R-:W4:Y:S04]  /*d85d0*/  LDL.LU.64 R4, [R1+0x59f0] ;  /* 0x0059f00001047983 */ /* 0x000f280000300a00 */
[----:B------:R0:W-:Y:S04]  /*d85e0*/  STL [R1+0x5904], R16 ;  /* 0x0059041001007387 */ /* 0x0001e80000100800 */
[----:B0-----:R-:W2:Y:S04]  /*d85f0*/  LDL.LU R16, [R1+0x5018] ;  /* 0x0050180001107983 */ /* 0x001ea80000300800 */
[----:B------:R-:W-:Y:S01]  /*d8600*/  STL [R1+0x5900], R17 ;  /* 0x0059001101007387 */ /* 0x000fe20000100800 */
        /* <DEDUP_REMOVED lines=21> */
[----:B------:R-:W-:-:S03]  /*d8760*/  F2FP.F16.E5M2.UNPACK_B R15, R15 ;  /* 0x0000000fff0f723e */ /* 0x000fc600020004ff */
[----:B------:R-:W3:-:S15]  /*d8770*/  LDL.LU.64 R24, [R1+0x59c0] ;  /* 0x0059c00001187983 */ /* 0x000ede0000300a00 */
[----:B------:R-:W-:-:S03]  /*d8780*/  NOP ;  /* 0x0000000000007918 */ /* 0x000fc60000000000 */
        /* <DEDUP_REMOVED lines=10> */
[----:B0-----:R-:W3:Y:S04]  /*d8830*/  LDL.LU.64 R22, [R1+0x59b8] ;  /* 0x0059b80001167983 */ /* 0x001ee80000300a00 */
[----:B------:R-:W3:Y:S01]  /*d8840*/  LDL.LU.64 R20, [R1+0x59b0] ;  /* 0x0059b00001147983 */ /* 0x000ee20000300a00 */
[----:B------:R-:W-:-:S05]  /*d8850*/  IMAD.MOV.U32 R0, RZ, RZ, R27 ;  /* 0x000000ffff007224 */ /* 0x000fca00078e001b */
[----:B------:R-:W-:Y:S01]  /*d8860*/  STL [R1+0x58e0], R0 ;  /* 0x0058e00001007387 */ /* 0x000fe20000100800 */
[----:B---3--:R-:W-:Y:S03]  /*d8870*/  HMMA.16816.F32 R24, R12, R24, R20 ;  /* 0x000000180c18723c */ /* 0x008fe60000001814 */
[----:B------:R-:W2:Y:S04]  /*d8880*/  LDL.LU.64 R22, [R1+0x59a8] ;  /* 0x0059a80001167983 */ /* 0x000ea80000300a00 */
[----:B------:R-:W2:-:S15]  /*d8890*/  LDL.LU.64 R20, [R1+0x59a0] ;  /* 0x0059a00001147983 */ /* 0x000e9e0000300a00 */
[----:B------:R-:W-:-:S01]  /*d88a0*/  NOP ;  /* 0x0000000000007918 */ /* 0x000fc20000000000 */
[----:B------:R-:W-:Y:S04]  /*d88b0*/  STL.64 [R1+0xb50], R24 ;  /* 0x000b501801007387 */ /* 0x000fe80000100a00 */
[----:B------:R0:W-:Y:S04]  /*d88c0*/  STL.64 [R1+0xb58], R26 ;  /* 0x000b581a01007387 */ /* 0x0001e80000100a00 */
[----:B0-----:R-:W2:Y:S02]  /*d88d0*/  LDL.LU.64 R26, [R1+0x5998] ;  /* 0x00599800011a7983 */ /* 0x001ea40000300a00 */
[----:B--2---:R-:W-:Y:S02]  /*d88e0*/  HMMA.16816.F32 R24, R12, R26, R20 ;  /* 0x0000001a0c18723c */ /* 0x004fe40000001814 */
[----:B------:R-:W4:-:S15]  /*d88f0*/  LDL.LU.64 R22, [R1+0x5990] ;  /* 0x0059900001167983 */ /* 0x000f1e0000300a00 */
[----:B------:R-:W-:-:S06]  /*d8900*/  NOP ;  /* 0x0000000000007918 */ /* 0x000fcc0000000000 */
[----:B------:R-:W-:Y:S04]  /*d8910*/  STL.64 [R1+0xb60], R24 ;  /* 0x000b601801007387 */ /* 0x000fe80000100a00 */
[----:B------:R0:W-:Y:S04]  /*d8920*/  STL.64 [R1+0xb68], R26 ;  /* 0x000b681a01007387 */ /* 0x0001e80000100a00 */
[----:B0-----:R-:W2:Y:S04]  /*d8930*/  LDL.LU.64 R26, [R1+0x5988] ;  /* 0x00598800011a7983 */ /* 0x001ea80000300a00 */
[----:B------:R-:W2:Y:S01]  /*d8940*/  LDL.LU.64 R24, [R1+0x5980] ;  /* 0x0059800001187983 */ /* 0x000ea20000300a00 */
[----:B----4-:R-:W-:Y:S06]  /*d8950*/  HMMA.16816.F32 R8, R12, R22, R8 ;  /* 0x000000160c08723c */ /* 0x010fec0000001808 */
        /* <DEDUP_REMOVED lines=137> */
[----:B------:R-:W-:Y:S04]  /*d91f0*/  STL [R1+0x57ec], R6 ;  /* 0x0057ec0601007387 */ /* 0x000fe80000100800 */
[----:B------:R-:W-:-:S13]  /*d9200*/  STL [R1+0x57e8], R7 ;  /* 0x0057e80701007387 */ /* 0x000fda0000100800 */
[----:B------:R-:W-:Y:S04]  /*d9210*/  STL.64 [R1+0xc60], R16 ;  /* 0x000c601001007387 */ /* 0x000fe80000100a00 */
[----:B------:R0:W-:Y:S04]  /*d9220*/  STL.64 [R1+0xc68], R18 ;  /* 0x000c681201007387 */ /* 0x0001e80000100a00 */
[----:B------:R1:W-:Y:S01]  /*d9230*/  STL.64 [R1+0x5870], R4 ;  /* 0x0058700401007387 */ /* 0x0003e20000100a00 */
        /* <DEDUP_REMOVED lines=20> */
[----:B0-----:R-:W4:Y:S01]  /*d9380*/  LDL R26, [R1] ;  /* 0x00000000011a7983 */ /* 0x001f220000100800 */
[----:B------:R-:W-:-:S03]  /*d9390*/  IMAD.MOV.U32 R27, RZ, RZ, R0 ;  /* 0x000000ffff1b7224 */ /* 0x000fc600078e0000 */
[----:B------:R-:W2:Y:S04]  /*d93a0*/  LDL.LU R0, [R1+0x58e4] ;  /* 0x0058e40001007983 */ /* 0x000ea80000300800 */
[----:B------:R-:W3:Y:S04]  /*d93b0*/  LDL.LU R4, [R1+0x460] ;  /* 0x0004600001047983 */ /* 0x000ee80000300800 */
[----:B------:R-:W3:Y:S04]  /*d93c0*/  LDL.LU R5, [R1+0x464] ;  /* 0x0004640001057983 */ /* 0x000ee80000300800 */
[----:B------:R-:W4:Y:S04]  /*d93d0*/  LDL.LU R6, [R1+0x468] ;  /* 0x0004680001067983 */ /* 0x000f280000300800 */
[----:B------:R-:W4:Y:S04]  /*d93e0*/  LDL.LU R7, [R1+0x46c] ;  /* 0x00046c0001077983 */ /* 0x000f280000300800 */
[----:B----4-:R0:W-:Y:S04]  /*d93f0*/  STL.64 [R1+0x5880], R6 ;  /* 0x0058800601007387 */ /* 0x0101e80000100a00 */
[----:B0-----:R-:W4:Y:S01]  /*d9400*/  LDL R6, [R1+0x10] ;  /* 0x0000100001067983 */ /* 0x001f220000100800 */
[----:B--2---:R-:W-:-:S03]  /*d9410*/  IMAD.MOV.U32 R7, RZ, RZ, R0 ;  /* 0x000000ffff077224 */ /* 0x004fc600078e0000 */
[----:B------:R-:W2:Y:S04]  /*d9420*/  LDL.LU R0, [R1+0x58e0] ;  /* 0x0058e00001007983 */ /* 0x000ea80000300800 */
[----:B---3--:R0:W-:Y:S04]  /*d9430*/  STL.64 [R1+0x5878], R4 ;  /* 0x0058780401007387 */ /* 0x0081e80000100a00 */
[----:B0-----:R-:W3:Y:S04]  /*d9440*/  LDL.64 R4, [R1+0x18] ;  /* 0x0000180001047983 */ /* 0x001ee80000100a00 */
[----:B----4-:R0:W-:Y:S04]  /*d9450*/  STL.64 [R1+0x58b0], R6 ;  /* 0x0058b00601007387 */ /* 0x0101e80000100a00 */
[----:B0-----:R-:W4:Y:S04]  /*d9460*/  LDL R6, [R1+0x20] ;  /* 0x0000200001067983 */ /* 0x001f280000100800 */
[----:B------:R-:W4:Y:S04]  /*d9470*/  LDL R7, [R1+0x24] ;  /* 0x0000240001077983 */ /* 0x000f280000100800 */
        /* <DEDUP_REMOVED lines=24> */
[----:B------:R-:W-:Y:S01]  /*d9600*/  F2FP.F16.E5M2.UNPACK_B R9, R9 ;  /* 0x00000009ff09723e */ /* 0x000fe200020004ff */
        /* <DEDUP_REMOVED lines=12> */
[----:B------:R-:W-:-:S02]  /*d96d0*/  F2FP.F16.E5M2.UNPACK_B R10, R10 ;  /* 0x0000000aff0a723e */ /* 0x000fc400020004ff */
[----:B------:R-:W-:Y:S01]  /*d96e0*/  F2FP.F16.E5M2.UNPACK_B R11, R11 ;  /* 0x0000000bff0b723e */ /* 0x000fe200020004ff */
[----:B--2---:R-:W-:-:S07]  /*d96f0*/  IMAD.MOV.U32 R5, RZ, RZ, R0 ;  /* 0x000000ffff057224 */ /* 0x004fce00078e0000 */
[C---:B---3--:R-:W-:Y:S01]  /*d9700*/  HMMA.16816.F32 R4, R8.reuse, R4, R24 ;  /* 0x000000040804723c */ /* 0x048fe20000001818 */
        /* <DEDUP_REMOVED lines=13> */
[----:B------:R-:W4:Y:S04]  /*d97e0*/  LDL.LU R13, [R1+0x504c] ;  /* 0x00504c00010d7983 */ /* 0x000f280000300800 */
[----:B------:R-:W2:Y:S04]  /*d97f0*/  LDL.LU R14, [R1+0x5054] ;  /* 0x00505400010e7983 */ /* 0x000ea80000300800 */
[----:B------:R-:W3:Y:S04]  /*d9800*/  LDL.LU.64 R26, [R1+0x58d8] ;  /* 0x0058d800011a7983 */ /* 0x000ee80000300a00 */
[----:B------:R-:W3:Y:S04]  /*d9810*/  LDL.LU.64 R24, [R1+0x58d0] ;  /* 0x0058d00001187983 */ /* 0x000ee80000300a00 */
        /* <DEDUP_REMOVED lines=15> */
[----:B0-----:R-:W3:Y:S04]  /*d9910*/  LDL.LU.64 R26, [R1+0x58a0] ;  /* 0x0058a000011a7983 */ /* 0x001ee80000300a00 */
[----:B------:R-:W3:Y:S01]  /*d9920*/  LDL.LU.64 R24, [R1+0x5898] ;  /* 0x0058980001187983 */ /* 0x000ee20000300a00 */
[----:B------:R-:W-:-:S02]  /*d9930*/  IMAD.MOV.U32 R15, RZ, RZ, R4 ;  /* 0x000000ffff0f7224 */ /* 0x000fc400078e0004 */
[----:B------:R-:W-:-:S03]  /*d9940*/  IMAD.MOV.U32 R0, RZ, RZ, R5 ;  /* 0x000000ffff007224 */ /* 0x000fc600078e0005 */
[----:B--2---:R-:W-:Y:S04]  /*d9950*/  STL.64 [R1+0x57f8], R14 ;  /* 0x0057f80e01007387 */ /* 0x004fe80000100a00 */
[----:B----4-:R0:W-:Y:S04]  /*d9960*/  STL.64 [R1+0x57f0], R12 ;  /* 0x0057f00c01007387 */ /* 0x0101e80000100a00 */
[----:B0-----:R-:W2:Y:S04]  /*d9970*/  LDL.LU R12, [R1+0x3f0] ;  /* 0x0003f000010c7983 */ /* 0x001ea80000300800 */
[----:B------:R-:W2:Y:S04]  /*d9980*/  LDL.LU R13, [R1+0x3f4] ;  /* 0x0003f400010d7983 */ /* 0x000ea80000300800 */
[----:B------:R-:W2:Y:S04]  /*d9990*/  LDL.LU R14, [R1+0x3f8] ;  /* 0x0003f800010e7983 */ /* 0x000ea80000300800 */
[----:B------:R-:W2:Y:S01]  /*d99a0*/  LDL.LU R15, [R1+0x3fc] ;  /* 0x0003fc00010f7983 */ /* 0x000ea20000300800 */
[----:B---3--:R-:W-:Y:S03]  /*d99b0*/  HMMA.16816.F32 R4, R8, R6, R24 ;  /* 0x000000060804723c */ /* 0x008fe60000001818 */
[----:B------:R-:W3:Y:S04]  /*d99c0*/  LDL.LU.64 R26, [R1+0x5890] ;  /* 0x00589000011a7983 */ /* 0x000ee80000300a00 */
[----:B------:R-:W4:-:S15]  /*d99d0*/  LDL.LU.64 R24, [R1+0x5888] ;  /* 0x0058880001187983 */ /* 0x000f1e0000300a00 */
[----:B------:R-:W-:-:S01]  /*d99e0*/  NOP ;  /* 0x0000000000007918 */ /* 0x000fc20000000000 */
[----:B------:R-:W-:Y:S04]  /*d99f0*/  STL.64 [R1+0xcc0], R4 ;  /* 0x000cc00401007387 */ /* 0x000fe80000100a00 */
[----:B------:R0:W-:Y:S04]  /*d9a00*/  STL.64 [R1+0xcc8], R6 ;  /* 0x000cc80601007387 */ /* 0x0001e80000100a00 */
[----:B0-----:R-:W4:Y:S04]  /*d9a10*/  LDL.LU.64 R6, [R1+0x5880] ;  /* 0x0058800001067983 */ /* 0x001f280000300a00 */
[----:B------:R-:W4:Y:S02]  /*d9a20*/  LDL.LU.64 R4, [R1+0x5878] ;  /* 0x0058780001047983 */ /* 0x000f240000300a00 */
[----:B----4-:R-:W-:-:S15]  /*d9a30*/  HMMA.16816.F32 R4, R8, R24, R4 ;  /* 0x000000180804723c */ /* 0x010fde0000001804 */
[----:B------:R-:W-:-:S08]  /*d9a40*/  NOP ;  /* 0x0000000000007918 */ /* 0x000fd00000000000 */
[----:B------:R0:W-:Y:S04]  /*d9a50*/  STL.64 [R1+0xcd0], R4 ;  /* 0x000cd00401007387 */ /* 0x0001e80000100a00 */
[----:B------:R1:W-:Y:S04]  /*d9a60*/  STL.64 [R1+0xcd8], R6 ;  /* 0x000cd80601007387 */ /* 0x0003e80000100a00 */
[----:B0-----:R-:W4:Y:S01]  /*d9a70*/  LDL.LU.64 R4, [R1+0x5870] ;  /* 0x0058700001047983 */ /* 0x001f220000300a00 */
[----:B-1----:R-:W-:Y:S02]  /*d9a80*/  IMAD.MOV.U32 R6, RZ, RZ, R24 ;  /* 0x000000ffff067224 */ /* 0x002fe400078e0018 */
[----:B------:R-:W-:-:S02]  /*d9a90*/  IMAD.MOV.U32 R7, RZ, RZ, R25 ;  /* 0x000000ffff077224 */ /* 0x000fc400078e0019 */
[----:B---3--:R-:W-:Y:S01]  /*d9aa0*/  HMMA.16816.F32 R24, R8, R26, R20 ;  /* 0x0000001a0818723c */ /* 0x008fe20000001814 */
[----:B------:R-:W3:Y:S04]  /*d9ab0*/  LDL.LU.64 R22, [R1+0x5868] ;  /* 0x0058680001167983 */ /* 0x000ee80000300a00 */
[----:B------:R-:W3:-:S15]  /*d9ac0*/  LDL.LU.64 R20, [R1+0x5860] ;  /* 0x0058600001147983 */ /* 0x000ede0000300a00 */
[----:B------:R-:W-:-:S03]  /*d9ad0*/  NOP ;  /* 0x0000000000007918 */ /* 0x000fc60000000000 */
        /* <DEDUP_REMOVED lines=80> */
[----:B0-----:R-:W2:Y:S04]  /*d9fe0*/  LDL.64 R24, [R1+0x10] ;  /* 0x0000100001187983 */ /* 0x001ea80000100a00 */
[----:B------:R-:W-:Y:S01]  /*d9ff0*/  STL.64 [R1+0x5780], R26 ;  /* 0x0057801a01007387 */ /* 0x000fe20000100a00 */
[----:B------:R-:W-:-:S02]  /*da000*/  IMAD R13, R13, 0x100, R28 ;  /* 0x000001000d0d7824 */ /* 0x000fc400078e021c */
[----:B------:R-:W-:Y:S01]  /*da010*/  IMAD R14, R14, 0x100, R29 ;  /* 0x000001000e0e7824 */ /* 0x000fe200078e021d */
[----:B--2---:R-:W-:Y:S04]  /*da020*/  STL.64 [R1+0x5778], R24 ;  /* 0x0057781801007387 */ /* 0x004fe80000100a00 */
[----:B------:R-:W2:Y:S04]  /*da030*/  LDL.64 R28, [R1] ;  /* 0x00000000011c7983 */ /* 0x000ea80000100a00 */
[----:B----4-:R-:W-:Y:S04]  /*da040*/  STL.64 [R1+0x5728], R22 ;  /* 0x0057281601007387 */ /* 0x010fe80000100a00 */
[----:B------:R0:W-:Y:S04]  /*da050*/  STL.64 [R1+0x5720], R20 ;  /* 0x0057201401007387 */ /* 0x0001e80000100a00 */
[----:B0-----:R-:W4:Y:S04]  /*da060*/  LDL.LU R20, [R1+0x350] ;  /* 0x0003500001147983 */ /* 0x001f280000300800 */
[----:B------:R-:W4:Y:S04]  /*da070*/  LDL.LU R21, [R1+0x354] ;  /* 0x0003540001157983 */ /* 0x000f280000300800 */
[----:B------:R-:W3:Y:S04]  /*da080*/  LDL.LU R22, [R1+0x358] ;  /* 0x0003580001167983 */ /* 0x000ee80000300800 */
[----:B------:R-:W3:Y:S04]  /*da090*/  LDL.LU R23, [R1+0x35c] ;  /* 0x00035c0001177983 */ /* 0x000ee80000300800 */
[----:B------:R-:W2:Y:S01]  /*da0a0*/  LDL.64 R24, [R1+0x20] ;  /* 0x0000200001187983 */ /* 0x000ea20000100a00 */
[----:B------:R-:W-:-:S02]  /*da0b0*/  IMAD.MOV.U32 R26, RZ, RZ, R15 ;  /* 0x000000ffff1a7224 */ /* 0x000fc400078e000f */
[----:B------:R-:W-:-:S05]  /*da0c0*/  IMAD.MOV.U32 R27, RZ, RZ, R0 ;  /* 0x000000ffff1b7224 */ /* 0x000fca00078e0000 */
[----:B------:R-:W-:Y:S04]  /*da0d0*/  STL.64 [R1+0x57b0], R26 ;  /* 0x0057b01a01007387 */ /* 0x000fe80000100a00 */
[----:B--2---:R-:W-:Y:S04]  /*da0e0*/  STL.64 [R1+0x57a8], R24 ;  /* 0x0057a81801007387 */ /* 0x004fe80000100a00 */
[----:B---3--:R-:W-:Y:S04]  /*da0f0*/  STL.64 [R1+0x5770], R22 ;  /* 0x0057701601007387 */ /* 0x008fe80000100a00 */
[----:B----4-:R0:W-:Y:S04]  /*da100*/  STL.64 [R1+0x5768], R20 ;  /* 0x0057681401007387 */ /* 0x0101e80000100a00 */
        /* <DEDUP_REMOVED lines=59> */
[----:B------:R-:W2:Y:S04]  /*da4c0*/  LDL.LU.64 R26, [R1+0x57c0] ;  /* 0x0057c000011a7983 */ /* 0x000ea80000300a00 */
[----:B------:R-:W2:Y:S01]  /*da4d0*/  LDL.LU.64 R24, [R1+0x57b8] ;  /* 0x0057b80001187983 */ /* 0x000ea20000300a00 */
[----:B------:R-:W-:Y:S01]  /*da4e0*/  IMAD R15, R0, 0x100, R15 ;  /* 0x00000100000f7824 */ /* 0x000fe200078e020f */
[----:B------:R-:W-:-:S02]  /*da4f0*/  F2FP.F16.E5M2.UNPACK_B R12, R12 ;  /* 0x0000000cff0c723e */ /* 0x000fc400020004ff */
[----:B------:R-:W-:Y:S02]  /*da500*/  F2FP.F16.E5M2.UNPACK_B R13, R13 ;  /* 0x0000000dff0d723e */ /* 0x000fe400020004ff */
[----:B------:R-:W-:Y:S02]  /*da510*/  F2FP.F16.E5M2.UNPACK_B R14, R14 ;  /* 0x0000000eff0e723e */ /* 0x000fe400020004ff */
[----:B------:R-:W-:-:S08]  /*da520*/  F2FP.F16.E5M2.UNPACK_B R15, R15 ;  /* 0x0000000fff0f723e */ /* 0x000fd000020004ff */
        /* <DEDUP_REMOVED lines=21> */
[----:B--2---:R-:W-:Y:S01]  /*da680*/  HMMA.16816.F32 R24, R12, R26, R20 ;  /* 0x0000001a0c18723c */ /* 0x004fe20000001814 */
[----:B------:R-:W2:Y:S04]  /*da690*/  LDL.LU.64 R22, [R1+0x5790] ;  /* 0x0057900001167983 */ /* 0x000ea80000300a00 */
[----:B------:R-:W2:-:S15]  /*da6a0*/  LDL.LU.64 R20, [R1+0x5788] ;  /* 0x0057880001147983 */ /* 0x000e9e0000300a00 */
[----:B------:R-:W-:-:S03]  /*da6b0*/  NOP ;  /* 0x0000000000007918 */ /* 0x000fc60000000000 */
[----:B------:R-:W-:Y:S04]  /*da6c0*/  STL.64 [R1+0xdb0], R24 ;  /* 0x000db01801007387 */ /* 0x000fe80000100a00 */
[----:B------:R0:W-:Y:S04]  /*da6d0*/  STL.64 [R1+0xdb8], R26 ;  /* 0x000db81a01007387 */ /* 0x0001e80000100a00 */
[----:B0-----:R-:W2:Y:S04]  /*da6e0*/  LDL.LU.64 R26, [R1+0x5780] ;  /* 0x00578000011a7983 */ /* 0x001ea80000300a00 */
[----:B------:R-:W4:Y:S01]  /*da6f0*/  LDL.LU.64 R24, [R1+0x5778] ;  /* 0x0057780001187983 */ /* 0x000f220000300a00 */
[----:B------:R-:W-:Y:S01]  /*da700*/  IMAD.MOV.U32 R0, RZ, RZ, R7 ;  /* 0x000000ffff007224 */ /* 0x000fe200078e0007 */
        /* <DEDUP_REMOVED lines=11> */
[----:B0-----:R-:W3:Y:S04]  /*da7c0*/  LDL.LU.64 R26, [R1+0x5760] ;  /* 0x00576000011a7983 */ /* 0x001ee80000300a00 */
[----:B------:R-:W3:Y:S01]  /*da7d0*/  LDL.LU.64 R24, [R1+0x5758] ;  /* 0x0057580001187983 */ /* 0x000ee20000300a00 */
[----:B------:R-:W-:-:S02]  /*da7e0*/  IMAD.MOV.U32 R10, RZ, RZ, R28 ;  /* 0x000000ffff0a7224 */ /* 0x000fc400078e001c */
[----:B------:R-:W-:Y:S01]  /*da7f0*/  IMAD.MOV.U32 R9, RZ, RZ, R29 ;  /* 0x000000ffff097224 */ /* 0x000fe200078e001d */
[----:B---3--:R-:W-:-:S15]  /*da800*/  HMMA.16816.F32 R24, R12, R28, R24 ;  /* 0x0000001c0c18723c */ /* 0x008fde0000001818 */
[----:B------:R-:W-:-:S08]  /*da810*/  NOP ;  /* 0x0000000000007918 */ /* 0x000fd00000000000 */
        /* <DEDUP_REMOVED lines=35> */
[----:B------:R-:W-:Y:S04]  /*daa50*/  STL.64 [R1+0x5608], R22 ;  /* 0x0056081601007387 */ /* 0x000fe80000100a00 */
[----:B------:R0:W-:Y:S04]  /*daa60*/  STL.64 [R1+0x5600], R20 ;  /* 0x0056001401007387 */ /* 0x0001e80000100a00 */
[----:B------:R1:W-:Y:S04]  /*daa70*/  STL.64 [R1+0x15f0], R24 ;  /* 0x0015f01801007387 */ /* 0x0003e80000100a00 */
[----:B------:R3:W-:Y:S04]  /*daa80*/  STL.64 [R1+0x15f8], R26 ;  /* 0x0015f81a01007387 */ /* 0x0007e80000100a00 */
[----:B0-----:R-:W4:Y:S04]  /*daa90*/  LDL.LU R20, [R1+0x260] ;  /* 0x0002600001147983 */ /* 0x001f280000300800 */
[----:B------:R-:W4:Y:S04]  /*daaa0*/  LDL.LU R21, [R1+0x264] ;  /* 0x0002640001157983 */ /* 0x000f280000300800 */
[----:B------:R-:W2:Y:S04]  /*daab0*/  LDL.LU R22, [R1+0x268] ;  /* 0x0002680001167983 */ /* 0x000ea80000300800 */
[----:B------:R-:W2:Y:S04]  /*daac0*/  LDL.LU R23, [R1+0x26c] ;  /* 0x00026c0001177983 */ /* 0x000ea80000300800 */
[----:B-1----:R-:W4:Y:S04]  /*daad0*/  LDL.LU R24, [R1+0x280] ;  /* 0x0002800001187983 */ /* 0x002f280000300800 */
[----:B------:R-:W4:Y:S04]  /*daae0*/  LDL.LU R25, [R1+0x284] ;  /* 0x0002840001197983 */ /* 0x000f280000300800 */
[----:B---3--:R-:W3:Y:S04]  /*daaf0*/  LDL.LU R26, [R1+0x288] ;  /* 0x00028800011a7983 */ /* 0x008ee80000300800 */
[----:B------:R-:W3:Y:S04]  /*dab00*/  LDL.LU R27, [R1+0x28c] ;  /* 0x00028c00011b7983 */ /* 0x000ee80000300800 */
[----:B---3--:R-:W-:Y:S04]  /*dab10*/  STL.64 [R1+0x5638], R26 ;  /* 0x0056381a01007387 */ /* 0x008fe80000100a00 */
[----:B----4-:R0:W-:Y:S04]  /*dab20*/  STL.64 [R1+0x5630], R24 ;  /* 0x0056301801007387 */ /* 0x0101e80000100a00 */
[----:B0-----:R-:W3:Y:S01]  /*dab30*/  LDL.64 R24, [R1+0x8] ;  /* 0x0000080001187983 */ /* 0x001ee20000100a00 */
[----:B------:R-:W-:-:S02]  /*dab40*/  IMAD.MOV.U32 R26, RZ, RZ, R10 ;  /* 0x000000ffff1a7224 */ /* 0x000fc400078e000a */
[----:B------:R-:W-:-:S05]  /*dab50*/  IMAD.MOV.U32 R27, RZ, RZ, R9 ;  /* 0x000000ffff1b7224 */ /* 0x000fca00078e0009 */
[----:B------:R-:W-:Y:S04]  /*dab60*/  STL.64 [R1+0x5668], R26 ;  /* 0x0056681a01007387 */ /* 0x000fe80000100a00 */
[----:B---3--:R-:W-:Y:S04]  /*dab70*/  STL.64 [R1+0x5660], R24 ;  /* 0x0056601801007387 */ /* 0x008fe80000100a00 */
[----:B--2---:R-:W-:Y:S04]  /*dab80*/  STL.64 [R1+0x5618], R22 ;  /* 0x0056181601007387 */ /* 0x004fe80000100a00 */
[----:B------:R0:W-:Y:S04]  /*dab90*/  STL.64 [R1+0x5610], R20 ;  /* 0x0056101401007387 */ /* 0x0001e80000100a00 */
[----:B0-----:R-:W2:Y:S04]  /*daba0*/  LDL.LU R20, [R1+0x270] ;  /* 0x0002700001147983 */ /* 0x001ea80000300800 */
[----:B------:R-:W2:Y:S04]  /*dabb0*/  LDL.LU R21, [R1+0x274] ;  /* 0x0002740001157983 */ /* 0x000ea80000300800 */
[----:B------:R-:W3:Y:S04]  /*dabc0*/  LDL.LU R22, [R1+0x278] ;  /* 0x0002780001167983 */ /* 0x000ee80000300800 */
[----:B------:R-:W3:Y:S01]  /*dabd0*/  LDL.LU R23, [R1+0x27c] ;  /* 0x00027c0001177983 */ /* 0x000ee20000300800 */
[----:B------:R-:W-:-:S02]  /*dabe0*/  IMAD.MOV.U32 R26, RZ, RZ, R8 ;  /* 0x000000ffff1a7224 */ /* 0x000fc400078e0008 */
[----:B------:R-:W-:Y:S01]  /*dabf0*/  IMAD.MOV.U32 R27, RZ, RZ, R7 ;  /* 0x000000ffff1b7224 */ /* 0x000fe200078e0007 */
[----:B---3--:R-:W-:Y:S04]  /*dac00*/  STL.64 [R1+0x5648], R22 ;  /* 0x0056481601007387 */ /* 0x008fe80000100a00 */
[----:B--2---:R0:W-:Y:S04]  /*dac10*/  STL.64 [R1+0x5640], R20 ;  /* 0x0056401401007387 */ /* 0x0041e80000100a00 */
[----:B0-----:R-:W2:Y:S04]  /*dac20*/  LDL.LU R20, [R1+0x290] ;  /* 0x0002900001147983 */ /* 0x001ea80000300800 */
[----:B------:R-:W2:Y:S04]  /*dac30*/  LDL.LU R21, [R1+0x294] ;  /* 0x0002940001157983 */ /* 0x000ea80000300800 */
[----:B------:R-:W3:Y:S04]  /*dac40*/  LDL.LU R22, [R1+0x298] ;  /* 0x0002980001167983 */ /* 0x000ee80000300800 */
[----:B------:R-:W3:Y:S04]  /*dac50*/  LDL.LU R23, [R1+0x29c] ;  /* 0x00029c0001177983 */ /* 0x000ee80000300800 */
[----:B------:R-:W4:Y:S04]  /*dac60*/  LDL.64 R24, [R1+0x18] ;  /* 0x0000180001187983 */ /* 0x000f280000100a00 */
[----:B------:R0:W-:Y:S02]  /*dac70*/  STL.64 [R1+0x5688], R26 ;  /* 0x0056881a01007387 */ /* 0x0001e40000100a00 */
[----:B0-----:R-:W-:-:S02]  /*dac80*/  IMAD.MOV.U32 R26, RZ, RZ, R6 ;  /* 0x000000ffff1a7224 */ /* 0x001fc400078e0006 */
[----:B------:R-:W-:Y:S01]  /*dac90*/  IMAD.MOV.U32 R27, RZ, RZ, R5 ;  /* 0x000000ffff1b7224 */ /* 0x000fe200078e0005 */
[----:B----4-:R0:W-:Y:S04]  /*daca0*/  STL.64 [R1+0x5680], R24 ;  /* 0x0056801801007387 */ /* 0x0101e80000100a00 */
[----:B------:R-:W-:Y:S04]  /*dacb0*/  STL.64 [R1+0x56a0], R26 ;  /* 0x0056a01a01007387 */ /* 0x000fe80000100a00 */
[----:B---3--:R-:W-:Y:S04]  /*dacc0*/  STL.64 [R1+0x5658], R22 ;  /* 0x0056581601007387 */ /* 0x008fe80000100a00 */
[----:B--2---:R1:W-:Y:S01]  /*dacd0*/  STL.64 [R1+0x5650], R20 ;  /* 0x0056501401007387 */ /* 0x0043e20000100a00 */
[----:B0-----:R-:W-:-:S02]  /*dace0*/  IMAD.MOV.U32 R24, RZ, RZ, R4 ;  /* 0x000000ffff187224 */ /* 0x001fc400078e0004 */
[----:B------:R-:W-:Y:S01]  /*dacf0*/  IMAD.MOV.U32 R25, RZ, RZ, R0 ;  /* 0x000000ffff197224 */ /* 0x000fe200078e0000 */
[----:B-1----:R-:W2:Y:S04]  /*dad00*/  LDL.LU R20, [R1+0x2a0] ;  /* 0x0002a00001147983 */ /* 0x002ea80000300800 */
[----:B------:R-:W2:Y:S04]  /*dad10*/  LDL.LU R21, [R1+0x2a4] ;  /* 0x0002a40001157983 */ /* 0x000ea80000300800 */
[----:B------:R-:W3:Y:S04]  /*dad20*/  LDL.LU R22, [R1+0x2a8] ;  /* 0x0002a80001167983 */ /* 0x000ee80000300800 */
[----:B------:R-:W3:Y:S04]  /*dad30*/  LDL.LU R23, [R1+0x2ac] ;  /* 0x0002ac0001177983 */ /* 0x000ee80000300800 */
        /* <DEDUP_REMOVED lines=30> */
[----:B0-----:R-:W4:Y:S04]  /*daf20*/  LDL.LU R24, [R1+0xc20] ;  /* 0x000c200001187983 */ /* 0x001f280000300800 */
        /* <DEDUP_REMOVED lines=15> */
[----:B------:R-:W-:Y:S01]  /*db020*/  HMMA.16816.F32 R4, R12, R18, R4 ;  /* 0x000000120c04723c */ /* 0x000fe20000001804 */
        /* <DEDUP_REMOVED lines=65> */
[----:B------:R-:W3:Y:S02]  /*db440*/  LDL.LU.64 R24, [R1+0x5680] ;  /* 0x0056800001187983 */ /* 0x000ee40000300a00 */
[----:B---3--:R-:W-:Y:S06]  /*db450*/  HMMA.16816.F32 R12, R8, R24, R12 ;  /* 0x00000018080c723c */ /* 0x008fec000000180c */
        /* <DEDUP_REMOVED lines=53> */
[----:B------:R-:W3:Y:S04]  /*db7b0*/  LDL.LU R16, [R1+0x5088] ;  /* 0x0050880001107983 */ /* 0x000ee80000300800 */
[----:B------:R-:W4:Y:S04]  /*db7c0*/  LDL.LU R12, [R1+0x5084] ;  /* 0x00508400010c7983 */ /* 0x000f280000300800 */
[----:B------:R-:W3:Y:S04]  /*db7d0*/  LDL.LU R17, [R1+0x5090] ;  /* 0x0050900001117983 */ /* 0x000ee80000300800 */
[----:B------:R-:W-:Y:S04]  /*db7e0*/  STL.64 [R1+0x55e8], R18 ;  /* 0x0055e81201007387 */ /* 0x000fe80000100a00 */
[----:B---3--:R0:W-:Y:S04]  /*db7f0*/  STL.64 [R1+0x55e0], R16 ;  /* 0x0055e01001007387 */ /* 0x0081e80000100a00 */
[----:B0-----:R-:W3:Y:S04]  /*db800*/  LDL.LU R16, [R1+0x240] ;  /* 0x0002400001107983 */ /* 0x001ee80000300800 */
[----:B------:R-:W3:Y:S04]  /*db810*/  LDL.LU R17, [R1+0x244] ;  /* 0x0002440001117983 */ /* 0x000ee80000300800 */
[----:B------:R-:W2:Y:S04]  /*db820*/  LDL.LU R18, [R1+0x248] ;  /* 0x0002480001127983 */ /* 0x000ea80000300800 */
[----:B------:R-:W2:Y:S01]  /*db830*/  LDL.LU R19, [R1+0x24c] ;  /* 0x00024c0001137983 */ /* 0x000ea20000300800 */
[----:B------:R-:W-:-:S03]  /*db840*/  IMAD.MOV.U32 R29, RZ, RZ, R7 ;  /* 0x000000ffff1d7224 */ /* 0x000fc600078e0007 */
        /* <DEDUP_REMOVED lines=24> */
[----:B0-----:R-:W3:Y:S04]  /*db9d0*/  LDL.LU R24, [R1+0x210] ;  /* 0x0002100001187983 */ /* 0x001ee80000300800 */
[----:B------:R-:W3:Y:S04]  /*db9e0*/  LDL.LU R25, [R1+0x214] ;  /* 0x0002140001197983 */ /* 0x000ee80000300800 */
[----:B------:R-:W2:Y:S04]  /*db9f0*/  LDL.LU R26, [R1+0x218] ;  /* 0x00021800011a7983 */ /* 0x000ea80000300800 */
[----:B------:R-:W2:Y:S01]  /*dba00*/  LDL.LU R27, [R1+0x21c] ;  /* 0x00021c00011b7983 */ /* 0x000ea20000300800 */
[C---:B------:R-:W-:Y:S03]  /*dba10*/  HMMA.16816.F32 R16, R8.reuse, R22, R16 ;  /* 0x000000160810723c */ /* 0x040fe60000001810 */
        /* <DEDUP_REMOVED lines=22> */
[----:B------:R0:W-:Y:S04]  /*dbb80*/  STL.64 [R1+0x5510], R22 ;  /* 0x0055101601007387 */ /* 0x0001e80000100a00 */
[----:B0-----:R-:W2:Y:S04]  /*dbb90*/  LDL.LU.64 R22, [R1+0x20] ;  /* 0x0000200001167983 */ /* 0x001ea80000300a00 */
[----:B------:R0:W-:Y:S04]  /*dbba0*/  STL.64 [R1+0x5508], R20 ;  /* 0x0055081401007387 */ /* 0x0001e80000100a00 */
[----:B0-----:R-:W2:Y:S04]  /*dbbb0*/  LDL R20, [R1+0x28] ;  /* 0x0000280001147983 */ /* 0x001ea80000100800 */
[----:B------:R-:W2:Y:S01]  /*dbbc0*/  LDL R21, [R1+0x2c] ;  /* 0x00002c0001157983 */ /* 0x000ea20000100800 */
[----:B---3--:R-:W-:Y:S01]  /*dbbd0*/  HMMA.16816.F32 R4, R8, R18, R4 ;  /* 0x000000120804723c */ /* 0x008fe20000001804 */
[----:B----4-:R-:W-:-:S02]  /*dbbe0*/  IMAD R12, R12, 0x100, R16 ;  /* 0x000001000c0c7824 */ /* 0x010fc400078e0210 */
[----:B------:R-:W-:-:S15]  /*dbbf0*/  IMAD R13, R13, 0x100, R17 ;  /* 0x000001000d0d7824 */ /* 0x000fde00078e0211 */
[----:B------:R-:W-:-:S05]  /*dbc00*/  NOP ;  /* 0x0000000000007918 */ /* 0x000fca0000000000 */
        /* <DEDUP_REMOVED lines=10> */
[----:B0-----:R-:W3:Y:S04]  /*dbcb0*/  LDL.LU.64 R6, [R1+0x55c0] ;  /* 0x0055c00001067983 */ /* 0x001ee80000300a00 */
[----:B------:R-:W4:Y:S04]  /*dbcc0*/  LDL.LU.64 R4, [R1+0x55b8] ;  /* 0x0055b80001047983 */ /* 0x000f280000300a00 */
[----:B------:R0:W-:Y:S04]  /*dbcd0*/  STL [R1+0x54d0], R17 ;  /* 0x0054d01101007387 */ /* 0x0001e80000100800 */
[----:B0-----:R-:W4:Y:S01]  /*dbce0*/  LDL.LU R17, [R1+0x50a0] ;  /* 0x0050a00001117983 */ /* 0x001f220000300800 */
[----:B---3--:R-:W-:-:S03]  /*dbcf0*/  IMAD R14, R14, 0x100, R7 ;  /* 0x000001000e0e7824 */ /* 0x008fc600078e0207 */
[----:B------:R-:W2:Y:S02]  /*dbd00*/  LDL.LU R7, [R1+0x55b0] ;  /* 0x0055b00001077983 */ /* 0x000ea40000300800 */
        /* <DEDUP_REMOVED lines=24> */
[----:B0-----:R-:W4:Y:S04]  /*dbe90*/  LDL.LU R8, [R1+0x200] ;  /* 0x0002000001087983 */ /* 0x001f280000300800 */
[----:B------:R-:W4:Y:S04]  /*dbea0*/  LDL.LU R9, [R1+0x204] ;  /* 0x0002040001097983 */ /* 0x000f280000300800 */
[----:B-1----:R-:W4:Y:S04]  /*dbeb0*/  LDL.LU R10, [R1+0x208] ;  /* 0x00020800010a7983 */ /* 0x002f280000300800 */
[----:B------:R-:W4:Y:S01]  /*dbec0*/  LDL.LU R11, [R1+0x20c] ;  /* 0x00020c00010b7983 */ /* 0x000f220000300800 */
[----:B------:R-:W-:Y:S01]  /*dbed0*/  IMAD R15, R15, 0x100, R17 ;  /* 0x000001000f0f7824 */ /* 0x000fe200078e0211 */
[----:B------:R-:W-:-:S02]  /*dbee0*/  F2FP.F16.E5M2.UNPACK_B R12, R12 ;  /* 0x0000000cff0c723e */ /* 0x000fc400020004ff */
[----:B------:R-:W-:Y:S02]  /*dbef0*/  F2FP.F16.E5M2.UNPACK_B R13, R13 ;  /* 0x0000000dff0d723e */ /* 0x000fe400020004ff */
[----:B------:R-:W-:Y:S02]  /*dbf00*/  F2FP.F16.E5M2.UNPACK_B R14, R14 ;  /* 0x0000000eff0e723e */ /* 0x000fe400020004ff */
[----:B------:R-:W-:Y:S01]  /*dbf10*/  F2FP.F16.E5M2.UNPACK_B R15, R15 ;  /* 0x0000000fff0f723e */ /* 0x000fe200020004ff */
[----:B------:R0:W-:Y:S04]  /*dbf20*/  STL [R1+0x54ac], R2 ;  /* 0x0054ac0201007387 */ /* 0x0001e80000100800 */
[----:B------:R1:W-:Y:S02]  /*dbf30*/  STL [R1+0x54a8], R3 ;  /* 0x0054a80301007387 */ /* 0x0003e40000100800 */
[----:B---3--:R-:W-:Y:S06]  /*dbf40*/  HMMA.16816.F32 R4, R12, R22, R4 ;  /* 0x000000160c04723c */ /* 0x008fec0000001804 */
[----:B0-----:R-:W-:-:S02]  /*dbf50*/  IMAD.MOV.U32 R2, RZ, RZ, R22 ;  /* 0x000000ffff027224 */ /* 0x001fc400078e0016 */
[----:B-1----:R-:W-:Y:S01]  /*dbf60*/  IMAD.MOV.U32 R3, RZ, RZ, R23 ;  /* 0x000000ffff037224 */ /* 0x002fe200078e0017 */
[----:B----4-:R-:W-:-:S15]  /*dbf70*/  HMMA.16816.F32 R8, R12, R20, R8 ;  /* 0x000000140c08723c */ /* 0x010fde0000001808 */
[----:B------:R-:W-:-:S08]  /*dbf80*/  NOP ;  /* 0x0000000000007918 */ /* 0x000fd00000000000 */
[----:B------:R-:W-:Y:S04]  /*dbf90*/  STL.64 [R1+0x1790], R8 ;  /* 0x0017900801007387 */ /* 0x000fe80000100a00 */
[----:B------:R2:W-:Y:S02]  /*dbfa0*/  STL.64 [R1+0x1798], R10 ;  /* 0x0017980a01007387 */ /* 0x0005e40000100a00 */
[----:B--2---:R-:W-:Y:S02]  /*dbfb0*/  HMMA.16816.F32 R8, R12, R28, R24 ;  /* 0x0000001c0c08723c */ /* 0x004fe40000001818 */
        /* <DEDUP_REMOVED lines=22> */
[----:B------:R-:W2:Y:S04]  /*dc120*/  LDL.LU R24, [R1+0x1a0] ;  /* 0x0001a00001187983 */ /* 0x000ea80000300800 */
[----:B------:R-:W2:Y:S04]  /*dc130*/  LDL.LU R25, [R1+0x1a4] ;  /* 0x0001a40001197983 */ /* 0x000ea80000300800 */
[----:B------:R-:W4:Y:S04]  /*dc140*/  LDL.LU R26, [R1+0x1a8] ;  /* 0x0001a800011a7983 */ /* 0x000f280000300800 */
[----:B------:R-:W4:Y:S04]  /*dc150*/  LDL.LU R27, [R1+0x1ac] ;  /* 0x0001ac00011b7983 */ /* 0x000f280000300800 */
[----:B----4-:R1:W-:Y:S04]  /*dc160*/  STL.64 [R1+0x5558], R26 ;  /* 0x0055581a01007387 */ /* 0x0103e80000100a00 */
[----:B--2---:R2:W-:Y:S04]  /*dc170*/  STL.64 [R1+0x5550], R24 ;  /* 0x0055501801007387 */ /* 0x0045e80000100a00 */
[----:B0-----:R-:W4:Y:S04]  /*dc180*/  LDL.LU R20, [R1+0x1b0] ;  /* 0x0001b00001147983 */ /* 0x001f280000300800 */
[----:B------:R-:W4:Y:S04]  /*dc190*/  LDL.LU R21, [R1+0x1b4] ;  /* 0x0001b40001157983 */ /* 0x000f280000300800 */
[----:B------:R-:W3:Y:S04]  /*dc1a0*/  LDL.LU R22, [R1+0x1b8] ;  /* 0x0001b80001167983 */ /* 0x000ee80000300800 */
[----:B------:R-:W3:Y:S04]  /*dc1b0*/  LDL.LU R23, [R1+0x1bc] ;  /* 0x0001bc0001177983 */ /* 0x000ee80000300800 */
[----:B------:R-:W2:Y:S04]  /*dc1c0*/  LDL.LU.64 R10, [R1+0x10] ;  /* 0x00001000010a7983 */ /* 0x000ea80000300a00 */
[----:B---3--:R-:W-:Y:S04]  /*dc1d0*/  STL.64 [R1+0x5568], R22 ;  /* 0x0055681601007387 */ /* 0x008fe80000100a00 */
[----:B----4-:R-:W-:Y:S04]  /*dc1e0*/  STL.64 [R1+0x5560], R20 ;  /* 0x0055601401007387 */ /* 0x010fe80000100a00 */
[----:B-1----:R-:W3:Y:S01]  /*dc1f0*/  LDL R26, [R1+0x8] ;  /* 0x00000800011a7983 */ /* 0x002ee20000100800 */
[----:B------:R-:W-:-:S03]  /*dc200*/  IMAD.MOV.U32 R27, RZ, RZ, R0 ;  /* 0x000000ffff1b7224 */ /* 0x000fc600078e0000 */
[----:B------:R-:W4:Y:S04]  /*dc210*/  LDL.LU R0, [R1+0x557c] ;  /* 0x00557c0001007983 */ /* 0x000f280000300800 */
[----:B---3--:R0:W-:Y:S04]  /*dc220*/  STL.64 [R1+0x5570], R26 ;  /* 0x0055701a01007387 */ /* 0x0081e80000100a00 */
[----:B--2---:R-:W2:Y:S04]  /*dc230*/  LDL.LU R24, [R1+0x1d0] ;  /* 0x0001d00001187983 */ /* 0x004ea80000300800 */
[----:B------:R-:W2:Y:S04]  /*dc240*/  LDL.LU R25, [R1+0x1d4] ;  /* 0x0001d40001197983 */ /* 0x000ea80000300800 */
[----:B0-----:R-:W2:Y:S04]  /*dc250*/  LDL.LU R26, [R1+0x1d8] ;  /* 0x0001d800011a7983 */ /* 0x001ea80000300800 */
[----:B------:R-:W2:Y:S04]  /*dc260*/  LDL.LU R27, [R1+0x1dc] ;  /* 0x0001dc00011b7983 */ /* 0x000ea80000300800 */
[----:B------:R-:W3:Y:S04]  /*dc270*/  LDL.LU R20, [R1+0x1c0] ;  /* 0x0001c00001147983 */ /* 0x000ee80000300800 */
[----:B------:R-:W3:Y:S04]  /*dc280*/  LDL.LU R21, [R1+0x1c4] ;  /* 0x0001c40001157983 */ /* 0x000ee80000300800 */
[----:B------:R-:W3:Y:S04]  /*dc290*/  LDL.LU R22, [R1+0x1c8] ;  /* 0x0001c80001167983 */ /* 0x000ee80000300800 */
[----:B------:R-:W3:Y:S04]  /*dc2a0*/  LDL.LU R23, [R1+0x1cc] ;  /* 0x0001cc0001177983 */ /* 0x000ee80000300800 */
[----:B------:R-:W3:Y:S04]  /*dc2b0*/  LDL.LU.64 R28, [R1] ;  /* 0x00000000011c7983 */ /* 0x000ee80000300a00 */
[----:B------:R-:W-:Y:S04]  /*dc2c0*/  STL.64 [R1+0x54e0], R6 ;  /* 0x0054e00601007387 */ /* 0x000fe80000100a00 */
[----:B------:R0:W-:Y:S04]  /*dc2d0*/  STL.64 [R1+0x54d8], R4 ;  /* 0x0054d80401007387 */ /* 0x0001e80000100a00 */
[----:B0-----:R-:W2:Y:S04]  /*dc2e0*/  LDL.LU R4, [R1+0x150] ;  /* 0x0001500001047983 */ /* 0x001ea80000300800 */
[----:B------:R-:W2:Y:S04]  /*dc2f0*/  LDL.LU R5, [R1+0x154] ;  /* 0x0001540001057983 */ /* 0x000ea80000300800 */
[----:B------:R-:W3:Y:S01]  /*dc300*/  LDL.LU R6, [R1+0x158] ;  /* 0x0001580001067983 */ /* 0x000ee20000300800 */
[----:B----4-:R-:W-:-:S03]  /*dc310*/  IMAD.MOV.U32 R7, RZ, RZ, R0 ;  /* 0x000000ffff077224 */ /* 0x010fc600078e0000 */
[----:B------:R-:W4:Y:S04]  /*dc320*/  LDL.LU R0, [R1+0x5578] ;  /* 0x0055780001007983 */ /* 0x000f280000300800 */
        /* <DEDUP_REMOVED lines=12> */
[----:B------:R-:W3:Y:S04]  /*dc3f0*/  LDL.LU R17, [R1+0x50a8] ;  /* 0x0050a80001117983 */ /* 0x000ee80000300800 */
[----:B------:R-:W3:Y:S01]  /*dc400*/  LDL.LU R8, [R1+0x50a4] ;  /* 0x0050a40001087983 */ /* 0x000ee20000300800 */
[----:B----4-:R-:W-:-:S03]  /*dc410*/  IMAD.MOV.U32 R7, RZ, RZ, R0 ;  /* 0x000000ffff077224 */ /* 0x010fc600078e0000 */
[----:B------:R-:W4:Y:S04]  /*dc420*/  LDL.LU R9, [R1+0x50b0] ;  /* 0x0050b00001097983 */ /* 0x000f280000300800 */
[----:B------:R-:W4:Y:S04]  /*dc430*/  LDL.LU R0, [R1+0x50ac] ;  /* 0x0050ac0001007983 */ /* 0x000f280000300800 */
[----:B------:R-:W-:Y:S04]  /*dc440*/  STL.64 [R1+0x1760], R24 ;  /* 0x0017601801007387 */ /* 0x000fe80000100a00 */
[----:B------:R0:W-:Y:S04]  /*dc450*/  STL.64 [R1+0x1768], R26 ;  /* 0x0017681a01007387 */ /* 0x0001e80000100a00 */
[----:B0-----:R-:W2:Y:S01]  /*dc460*/  LDL.LU.64 R26, [R1+0x5570] ;  /* 0x00557000011a7983 */ /* 0x001ea20000300a00 */
[----:B------:R-:W-:-:S02]  /*dc470*/  IMAD.MOV.U32 R2, RZ, RZ, R11 ;  /* 0x000000ffff027224 */ /* 0x000fc400078e000b */
[----:B------:R-:W-:Y:S02]  /*dc480*/  IMAD.MOV.U32 R3, RZ, RZ, R10 ;  /* 0x000000ffff037224 */ /* 0x000fe400078e000a */
[----:B------:R-:W4:Y:S04]  /*dc490*/  LDL.LU R10, [R1+0x50b4] ;  /* 0x0050b400010a7983 */ /* 0x000f280000300800 */
[----:B------:R-:W4:Y:S04]  /*dc4a0*/  LDL.LU R11, [R1+0x50bc] ;  /* 0x0050bc00010b7983 */ /* 0x000f280000300800 */
[----:B------:R0:W-:Y:S04]  /*dc4b0*/  STL [R1+0x54bc], R2 ;  /* 0x0054bc0201007387 */ /* 0x0001e80000100800 */
[----:B------:R1:W-:Y:S01]  /*dc4c0*/  STL [R1+0x54b8], R3 ;  /* 0x0054b80301007387 */ /* 0x0003e20000100800 */
[----:B--2---:R-:W-:Y:S03]  /*dc4d0*/  HMMA.16816.F32 R24, R12, R26, R20 ;  /* 0x0000001a0c18723c */ /* 0x004fe60000001814 */
[----:B------:R-:W2:Y:S04]  /*dc4e0*/  LDL.LU.64 R22, [R1+0x5568] ;  /* 0x0055680001167983 */ /* 0x000ea80000300a00 */
[----:B------:R-:W2:Y:S01]  /*dc4f0*/  LDL.LU.64 R20, [R1+0x5560] ;  /* 0x0055600001147983 */ /* 0x000ea20000300a00 */
[----:B0-----:R-:W-:-:S02]  /*dc500*/  IMAD.MOV.U32 R2, RZ, RZ, R28 ;  /* 0x000000ffff027224 */ /* 0x001fc400078e001c */
[----:B-1----:R-:W-:-:S13]  /*dc510*/  IMAD.MOV.U32 R3, RZ, RZ, R29 ;  /* 0x000000ffff037224 */ /* 0x002fda00078e001d */
        /* <DEDUP_REMOVED lines=48> */
[----:B------:R0:W-:Y:S01]  /*dc820*/  STL.64 [R1+0x53d0], R20 ;  /* 0x0053d01401007387 */ /* 0x0001e20000100a00 */
[----:B------:R-:W-:-:S03]  /*dc830*/  IMAD R8, R8, 0x100, R17 ;  /* 0x0000010008087824 */ /* 0x000fc600078e0211 */
        /* <DEDUP_REMOVED lines=15> */
[----:B0-----:R-:W3:Y:S04]  /*dc930*/  LDL.LU.64 R6, [R1+0x54c8] ;  /* 0x0054c80001067983 */ /* 0x001ee80000300a00 */
[----:B------:R-:W2:Y:S04]  /*dc940*/  LDL.LU.64 R4, [R1+0x54c0] ;  /* 0x0054c00001047983 */ /* 0x000ea80000300a00 */
[----:B------:R0:W-:Y:S04]  /*dc950*/  STL.64 [R1+0x53b8], R18 ;  /* 0x0053b81201007387 */ /* 0x0001e80000100a00 */
[----:B0-----:R-:W3:Y:S04]  /*dc960*/  LDL.LU R18, [R1+0x50b8] ;  /* 0x0050b80001127983 */ /* 0x001ee80000300800 */
[----:B------:R-:W2:Y:S04]  /*dc970*/  LDL.LU R19, [R1+0x50c0] ;  /* 0x0050c00001137983 */ /* 0x000ea80000300800 */
[----:B------:R0:W-:Y:S01]  /*dc980*/  STL.64 [R1+0x53b0], R16 ;  /* 0x0053b01001007387 */ /* 0x0001e20000100a00 */
[----:B----4-:R-:W-:Y:S01]  /*dc990*/  IMAD R9, R0, 0x100, R9 ;  /* 0x0000010000097824 */ /* 0x010fe200078e0209 */
[----:B------:R-:W-:-:S02]  /*dc9a0*/  F2FP.F16.E5M2.UNPACK_B R8, R8 ;  /* 0x00000008ff08723e */ /* 0x000fc400020004ff */
[----:B------:R-:W4:Y:S02]  /*dc9b0*/  LDL.LU R0, [R1+0x1d68] ;  /* 0x001d680001007983 */ /* 0x000f240000300800 */
[----:B------:R-:W-:Y:S01]  /*dc9c0*/  F2FP.F16.E5M2.UNPACK_B R9, R9 ;  /* 0x00000009ff09723e */ /* 0x000fe200020004ff */
[----:B---3--:R-:W-:Y:S02]  /*dc9d0*/  IMAD R10, R10, 0x100, R18 ;  /* 0x000001000a0a7824 */ /* 0x008fe400078e0212 */
[----:B--2---:R-:W-:Y:S02]  /*dc9e0*/  IMAD R11, R11, 0x100, R19 ;  /* 0x000001000b0b7824 */ /* 0x004fe400078e0213 */
[----:B0-----:R-:W-:Y:S01]  /*dc9f0*/  HMMA.16816.F32 R16, R12, R6, R20 ;  /* 0x000000060c10723c */ /* 0x001fe20000001814 */
[----:B------:R-:W-:Y:S02]  /*dca00*/  F2FP.F16.E5M2.UNPACK_B R10, R10 ;  /* 0x0000000aff0a723e */ /* 0x000fe400020004ff */
[----:B------:R-:W-:-:S05]  /*dca10*/  F2FP.F16.E5M2.UNPACK_B R11, R11 ;  /* 0x0000000bff0b723e */ /* 0x000fca00020004ff */
[----:B------:R-:W-:-:S15]  /*dca20*/  STL.64 [R1+0x54a0], R10 ;  /* 0x0054a00a01007387 */ /* 0x000fde0000100a00 */
[----:B------:R0:W-:Y:S04]  /*dca30*/  STL.64 [R1+0x1870], R16 ;  /* 0x0018701001007387 */ /* 0x0001e80000100a00 */
[----:B------:R-:W-:Y:S04]  /*dca40*/  STL.64 [R1+0x1878], R18 ;  /* 0x0018781201007387 */ /* 0x000fe80000100a00 */
[----:B------:R1:W-:Y:S04]  /*dca50*/  STL.64 [R1+0x5498], R8 ;  /* 0x0054980801007387 */ /* 0x0003e80000100a00 */
[----:B0-----:R-:W2:Y:S01]  /*dca60*/  LDL.LU R16, [R1+0x80] ;  /* 0x0000800001107983 */ /* 0x001ea20000300800 */
[----:B-1----:R-:W-:-:S15]  /*dca70*/  HMMA.16816.F32 R8, R12, R4, R24 ;  /* 0x000000040c08723c */ /* 0x002fde0000001818 */
[----:B------:R-:W-:-:S08]  /*dca80*/  NOP ;  /* 0x0000000000007918 */ /* 0x000fd00000000000 */
        /* <DEDUP_REMOVED lines=13> */
[----:B----4-:R0:W-:Y:S02]  /*dcb60*/  STL.64 [R1+0x5408], R26 ;  /* 0x0054081a01007387 */ /* 0x0101e40000100a00 */
[----:B0-----:R-:W-:-:S02]  /*dcb70*/  IMAD.MOV.U32 R26, RZ, RZ, R2 ;  /* 0x000000ffff1a7224 */ /* 0x001fc400078e0002 */
[----:B------:R-:W-:Y:S01]  /*dcb80*/  IMAD.MOV.U32 R27, RZ, RZ, R3 ;  /* 0x000000ffff1b7224 */ /* 0x000fe200078e0003 */
[----:B------:R-:W4:Y:S04]  /*dcb90*/  LDL.LU R2, [R1+0x54bc] ;  /* 0x0054bc0001027983 */ /* 0x000f280000300800 */
[----:B------:R-:W4:Y:S04]  /*dcba0*/  LDL.LU R3, [R1+0x54b8] ;  /* 0x0054b80001037983 */ /* 0x000f280000300800 */
[----:B---3--:R-:W-:Y:S04]  /*dcbb0*/  STL.64 [R1+0x5400], R24 ;  /* 0x0054001801007387 */ /* 0x008fe80000100a00 */
[----:B------:R-:W-:Y:S04]  /*dcbc0*/  STL.64 [R1+0x5420], R26 ;  /* 0x0054201a01007387 */ /* 0x000fe80000100a00 */
        /* <DEDUP_REMOVED lines=14> */
[----:B------:R-:W3:Y:S01]  /*dccb0*/  LDL.LU R23, [R1+0xdc] ;  /* 0x0000dc0001177983 */ /* 0x000ee20000300800 */
[----:B------:R-:W-:-:S02]  /*dccc0*/  IMAD.MOV.U32 R26, RZ, RZ, R3 ;  /* 0x000000ffff1a7224 */ /* 0x000fc400078e0003 */
[----:B------:R-:W-:Y:S01]  /*dccd0*/  IMAD.MOV.U32 R27, RZ, RZ, R2 ;  /* 0x000000ffff1b7224 */ /* 0x000fe200078e0002 */
[----:B------:R-:W4:Y:S04]  /*dcce0*/  LDL.LU R3, [R1+0x54b4] ;  /* 0x0054b40001037983 */ /* 0x000f280000300800 */
[----:B------:R-:W4:Y:S04]  /*dccf0*/  LDL.LU R2, [R1+0x54b0] ;  /* 0x0054b00001027983 */ /* 0x000f280000300800 */
        /* <DEDUP_REMOVED lines=53> */
[----:B0-----:R-:W2:Y:S04]  /*dd050*/  LDL.LU R4, [R1+0x60] ;  /* 0x0000600001047983 */ /* 0x001ea80000300800 */
[----:B------:R-:W2:Y:S04]  /*dd060*/  LDL.LU R5, [R1+0x64] ;  /* 0x0000640001057983 */ /* 0x000ea80000300800 */
[----:B------:R-:W3:Y:S04]  /*dd070*/  LDL.LU R6, [R1+0x68] ;  /* 0x0000680001067983 */ /* 0x000ee80000300800 */
[----:B------:R-:W3:Y:S01]  /*dd080*/  LDL.LU R7, [R1+0x6c] ;  /* 0x00006c0001077983 */ /* 0x000ee20000300800 */
[----:B----4-:R-:W-:Y:S03]  /*dd090*/  HMMA.16816.F32 R12, R12, R2, R8 ;  /* 0x000000020c0c723c */ /* 0x010fe60000001808 */
        /* <DEDUP_REMOVED lines=10> */
[----:B0-----:R-:W4:Y:S04]  /*dd140*/  LDL.LU R12, [R1+0x1d48] ;  /* 0x001d4800010c7983 */ /* 0x001f280000300800 */
[----:B------:R-:W4:Y:S04]  /*dd150*/  LDL.LU R13, [R1+0x1d50] ;  /* 0x001d5000010d7983 */ /* 0x000f280000300800 */
[----:B-1----:R-:W4:Y:S04]  /*dd160*/  LDL.LU R14, [R1+0x1d58] ;  /* 0x001d5800010e7983 */ /* 0x002f280000300800 */
[----:B------:R-:W4:Y:S01]  /*dd170*/  LDL.LU R15, [R1+0x1d60] ;  /* 0x001d6000010f7983 */ /* 0x000f220000300800 */
[----:B---3--:R-:W-:Y:S03]  /*dd180*/  HMMA.16816.F32 R24, R8, R24, R20 ;  /* 0x000000180818723c */ /* 0x008fe60000001814 */
[----:B------:R-:W3:Y:S04]  /*dd190*/  LDL.LU.64 R22, [R1+0x5490] ;  /* 0x0054900001167983 */ /* 0x000ee80000300a00 */
[----:B------:R-:W3:-:S15]  /*dd1a0*/  LDL.LU.64 R20, [R1+0x5488] ;  /* 0x0054880001147983 */ /* 0x000ede0000300a00 */
[----:B------:R-:W-:-:S01]  /*dd1b0*/  NOP ;  /* 0x0000000000007918 */ /* 0x000fc20000000000 */
        /* <DEDUP_REMOVED lines=45> */
[----:B------:R-:W4:Y:S01]  /*dd490*/  LDL.LU R29, [R1+0x1d40] ;  /* 0x001d4000011d7983 */ /* 0x000f220000300800 */
[----:B---3--:R-:W-:-:S15]  /*dd4a0*/  HMMA.16816.F32 R20, R8, R26, R20 ;  /* 0x0000001a0814723c */ /* 0x008fde0000001814 */
[----:B------:R-:W-:-:S08]  /*dd4b0*/  NOP ;  /* 0x0000000000007918 */ /* 0x000fd00000000000 */
[----:B------:R-:W-:Y:S04]  /*dd4c0*/  STL.64 [R1+0x680], R20 ;  /* 0x0006801401007387 */ /* 0x000fe80000100a00 */
[----:B------:R0:W-:Y:S04]  /*dd4d0*/  STL.64 [R1+0x688], R22 ;  /* 0x0006881601007387 */ /* 0x0001e80000100a00 */
[----:B0-----:R-:W2:Y:S04]  /*dd4e0*/  LDL.LU.64 R22, [R1+0x53e8] ;  /* 0x0053e80001167983 */ /* 0x001ea80000300a00 */
[----:B------:R-:W2:Y:S02]  /*dd4f0*/  LDL.LU.64 R20, [R1+0x53e0] ;  /* 0x0053e00001147983 */ /* 0x000ea40000300a00 */
[----:B--2---:R-:W-:Y:S02]  /*dd500*/  HMMA.16816.F32 R24, R8, R24, R20 ;  /* 0x000000180818723c */ /* 0x004fe40000001814 */
[----:B------:R-:W2:Y:S04]  /*dd510*/  LDL.LU.64 R22, [R1+0x53d8] ;  /* 0x0053d80001167983 */ /* 0x000ea80000300a00 */
        /* <DEDUP_REMOVED lines=40> */
[----:B----4-:R-:W-:-:S02]  /*dd7a0*/  IADD3 R29, P2, R29, UR13, RZ ;  /* 0x0000000d1d1d7c10 */ /* 0x010fc4000ff5e0ff */
[----:B------:R-:W-:Y:S02]  /*dd7b0*/  IADD3 R12, P1, R12, UR13, RZ ;  /* 0x0000000d0c0c7c10 */ /* 0x000fe4000ff3e0ff */
[----:B------:R-:W-:Y:S01]  /*dd7c0*/  IADD3 R13, P6, R13, UR13, RZ ;  /* 0x0000000d0d0d7c10 */ /* 0x000fe2000ffde0ff */
[----:B--2---:R-:W-:-:S15]  /*dd7d0*/  HMMA.16816.F32 R16, R8, R6, R16 ;  /* 0x000000060810723c */ /* 0x004fde0000001810 */
[----:B------:R-:W-:-:S08]  /*dd7e0*/  NOP ;  /* 0x0000000000007918 */ /* 0x000fd00000000000 */
[----:B------:R-:W-:Y:S04]  /*dd7f0*/  STL.64 [R1+0x510], R16 ;  /* 0x0005101001007387 */ /* 0x000fe80000100a00 */
[----:B------:R3:W-:Y:S02]  /*dd800*/  STL.64 [R1+0x518], R18 ;  /* 0x0005181201007387 */ /* 0x0007e40000100a00 */
[C---:B---3--:R-:W-:Y:S06]  /*dd810*/  HMMA.16816.F32 R16, R8.reuse, R4, R20 ;  /* 0x000000040810723c */ /* 0x048fec0000001814 */
[----:B------:R-:W-:-:S15]  /*dd820*/  HMMA.16816.F32 R4, R8, R2, R24 ;  /* 0x000000020804723c */ /* 0x000fde0000001818 */
[----:B------:R-:W-:-:S02]  /*dd830*/  NOP ;  /* 0x0000000000007918 */ /* 0x000fc40000000000 */
[----:B------:R-:W-:Y:S04]  /*dd840*/  STL.64 [R1+0x500], R16 ;  /* 0x0005001001007387 */ /* 0x000fe80000100a00 */
[----:B------:R-:W-:Y:S04]  /*dd850*/  STL.64 [R1+0x508], R18 ;  /* 0x0005081201007387 */ /* 0x000fe80000100a00 */
[----:B------:R-:W-:Y:S04]  /*dd860*/  STL.64 [R1+0x490], R4 ;  /* 0x0004900401007387 */ /* 0x000fe80000100a00 */
[----:B------:R-:W-:Y:S04]  /*dd870*/  STL.64 [R1+0x498], R6 ;  /* 0x0004980601007387 */ /* 0x000fe80000100a00 */
[----:B------:R-:W-:Y:S04]  /*dd880*/  STL [R1+0x1d40], R29 ;  /* 0x001d401d01007387 */ /* 0x000fe80000100800 */
[----:B------:R-:W-:Y:S04]  /*dd890*/  STL [R1+0x1d48], R12 ;  /* 0x001d480c01007387 */ /* 0x000fe80000100800 */
[----:B------:R-:W-:Y:S04]  /*dd8a0*/  STL [R1+0x1d50], R13 ;  /* 0x001d500d01007387 */ /* 0x000fe80000100800 */
[----:B------:R-:W2:Y:S01]  /*dd8b0*/  LDL.LU R8, [R1+0x1d78] ;  /* 0x001d780001087983 */ /* 0x000ea20000300800 */
[----:B------:R-:W-:-:S02]  /*dd8c0*/  IADD3 R14, P5, R14, UR13, RZ ;  /* 0x0000000d0e0e7c10 */ /* 0x000fc4000ffbe0ff */
[----:B------:R-:W-:-:S03]  /*dd8d0*/  IADD3 R15, P0, R15, UR13, RZ ;  /* 0x0000000d0f0f7c10 */ /* 0x000fc6000ff1e0ff */
[----:B------:R-:W-:Y:S04]  /*dd8e0*/  STL [R1+0x1d58], R14 ;  /* 0x001d580e01007387 */ /* 0x000fe80000100800 */
[----:B--2---:R0:W-:Y:S04]  /*dd8f0*/  STL [R1+0x5384], R8 ;  /* 0x0053840801007387 */ /* 0x0041e80000100800 */
[----:B------:R-:W-:Y:S04]  /*dd900*/  STL [R1+0x1d60], R15 ;  /* 0x001d600f01007387 */ /* 0x000fe80000100800 */
[----:B0-----:R-:W2:Y:S01]  /*dd910*/  LDL.LU R8, [R1+0x1d3c] ;  /* 0x001d3c0001087983 */ /* 0x001ea20000300800 */
[----:B------:R-:W-:-:S05]  /*dd920*/  IADD3 R0, P4, R0, UR13, RZ ;  /* 0x0000000d00007c10 */ /* 0x000fca000ff9e0ff */
[----:B------:R-:W-:Y:S04]  /*dd930*/  STL [R1+0x1d68], R0 ;  /* 0x001d680001007387 */ /* 0x000fe80000100800 */
        /* <DEDUP_REMOVED lines=30> */
[----:B--2---:R-:W-:-:S05]  /*ddb20*/  IADD3 R8, P3, R8, UR13, RZ ;  /* 0x0000000d08087c10 */ /* 0x004fca000ff7e0ff */
[----:B------:R0:W-:Y:S04]  /*ddb30*/  STL [R1+0x1d70], R8 ;  /* 0x001d700801007387 */ /* 0x0001e80000100800 */
[----:B0-----:R-:W2:Y:S02]  /*ddb40*/  LDL.LU R8, [R1+0x5388] ;  /* 0x0053880001087983 */ /* 0x001ea40000300800 */
[----:B--2---:R-:W-:-:S05]  /*ddb50*/  IADD3.X R8, R8, UR23, RZ, P2, !PT ;  /* 0x0000001708087c10 */ /* 0x004fca00097fe4ff */
[----:B------:R0:W-:Y:S04]  /*ddb60*/  STL [R1+0x1d3c], R8 ;  /* 0x001d3c0801007387 */ /* 0x0001e80000100800 */
[----:B0-----:R-:W2:Y:S01]  /*ddb70*/  LDL.LU R8, [R1+0x5384] ;  /* 0x0053840001087983 */ /* 0x001ea20000300800 */
[----:B---3--:R-:W-:Y:S02]  /*ddb80*/  IADD3.X R9, R9, UR23, RZ, P1, !PT ;  /* 0x0000001709097c10 */ /* 0x008fe40008ffe4ff */
[----:B----4-:R-:W-:Y:S02]  /*ddb90*/  IADD3 R10, P1, R10, UR13, RZ ;  /* 0x0000000d0a0a7c10 */ /* 0x010fe4000ff3e0ff */
[----:B------:R-:W-:Y:S02]  /*ddba0*/  IADD3.X R11, R11, UR23, RZ, P6, !PT ;  /* 0x000000170b0b7c10 */ /* 0x000fe4000b7fe4ff */
[----:B------:R-:W-:-:S02]  /*ddbb0*/  IADD3 R2, P6, R2, UR13, RZ ;  /* 0x0000000d02027c10 */ /* 0x000fc4000ffde0ff */
[----:B------:R-:W-:Y:S02]  /*ddbc0*/  IADD3.X R3, R3, UR23, RZ, P5, !PT ;  /* 0x0000001703037c10 */ /* 0x000fe4000affe4ff */
[----:B------:R-:W-:Y:S02]  /*ddbd0*/  IADD3 R4, P5, R4, UR13, RZ ;  /* 0x0000000d04047c10 */ /* 0x000fe4000ffbe0ff */
[----:B------:R-:W-:Y:S02]  /*ddbe0*/  IADD3.X R5, R5, UR23, RZ, P0, !PT ;  /* 0x0000001705057c10 */ /* 0x000fe400087fe4ff */
[----:B------:R-:W-:Y:S02]  /*ddbf0*/  IADD3 R6, P0, R6, UR13, RZ ;  /* 0x0000000d06067c10 */ /* 0x000fe4000ff1e0ff */
        /* <DEDUP_REMOVED lines=15> */
[----:B--2---:R-:W-:-:S05]  /*ddcf0*/  IADD3 R8, P2, R8, UR13, RZ ;  /* 0x0000000d08087c10 */ /* 0x004fca000ff5e0ff */
        /* <DEDUP_REMOVED lines=9> */
[----:B------:R-:W-:-:S03]  /*ddd90*/  IADD3.X R19, R19, UR23, RZ, P2, !PT ;  /* 0x0000001713137c10 */ /* 0x000fc600097fe4ff */
[----:B------:R-:W-:Y:S01]  /*ddda0*/  STL [R1+0x1d64], R7 ;  /* 0x001d640701007387 */ /* 0x000fe20000100800 */
[----:B------:R-:W-:-:S03]  /*dddb0*/  IADD3 R20, P2, R20, UR13, RZ ;  /* 0x0000000d14147c10 */ /* 0x000fc6000ff5e0ff */
        /* <DEDUP_REMOVED lines=16> */
[----:B0-----:R-:W2:Y:S01]  /*ddec0*/  LDL.LU R8, [R1+0x42e8] ;  /* 0x0042e80001087983 */ /* 0x001ea20000300800 */
[----:B------:R-:W-:-:S02]  /*dded0*/  IADD3 R14, P3, R14, UR13, RZ ;  /* 0x0000000d0e0e7c10 */ /* 0x000fc4000ff7e0ff */
[----:B------:R-:W-:-:S03]  /*ddee0*/  IADD3.X R15, R15, UR23, RZ, P2, !PT ;  /* 0x000000170f0f7c10 */ /* 0x000fc600097fe4ff */
        /* <DEDUP_REMOVED lines=36> */
[----:B--2---:R-:W-:-:S05]  /*de130*/  IADD3.X R8, R8, UR23, RZ, P1, !PT ;  /* 0x0000001708087c10 */ /* 0x004fca0008ffe4ff */
[----:B------:R0:W-:Y:S04]  /*de140*/  STL [R1+0x42f0], R8 ;  /* 0x0042f00801007387 */ /* 0x0001e80000100800 */
[----:B0-----:R-:W2:Y:S02]  /*de150*/  LDL.LU R8, [R1+0x5380] ;  /* 0x0053800001087983 */ /* 0x001ea40000300800 */
[----:B--2---:R-:W-:-:S05]  /*de160*/  IADD3 R8, P1, R8, UR13, RZ ;  /* 0x0000000d08087c10 */ /* 0x004fca000ff3e0ff */
[----:B------:R0:W-:Y:S04]  /*de170*/  STL [R1+0x42bc], R8 ;  /* 0x0042bc0801007387 */ /* 0x0001e80000100800 */
[----:B0-----:R-:W2:Y:S01]  /*de180*/  LDL.LU R8, [R1+0x537c] ;  /* 0x00537c0001087983 */ /* 0x001ea20000300800 */
[----:B----4-:R-:W-:Y:S02]  /*de190*/  IADD3.X R10, R10, UR23, RZ, P5, !PT ;  /* 0x000000170a0a7c10 */ /* 0x010fe4000affe4ff */
[----:B---3--:R-:W-:Y:S02]  /*de1a0*/  IADD3 R11, P5, R11, UR13, RZ ;  /* 0x0000000d0b0b7c10 */ /* 0x008fe4000ffbe0ff */
        /* <DEDUP_REMOVED lines=20> */
[----:B--2---:R-:W-:Y:S02]  /*de2f0*/  IADD3.X R8, R8, UR23, RZ, P6, !PT ;  /* 0x0000001708087c10 */ /* 0x004fe4000b7fe4ff */
[----:B------:R-:W-:-:S03]  /*de300*/  IADD3 R9, P6, R9, UR13, RZ ;  /* 0x0000000d09097c10 */ /* 0x000fc6000ffde0ff */
        /* <DEDUP_REMOVED lines=29> */
[----:B------:R-:W-:-:S02]  /*de4e0*/  IADD3.X R14, R14, UR23, RZ, P1, !PT ;  /* 0x000000170e0e7c10 */ /* 0x000fc40008ffe4ff */
[----:B------:R-:W-:-:S03]  /*de4f0*/  IADD3 R15, P1, R15, UR13, RZ ;  /* 0x0000000d0f0f7c10 */ /* 0x000fc6000ff3e0ff */
[----:B------:R-:W-:Y:S04]  /*de500*/  STL [R1+0x4280], R14 ;  /* 0x0042800e01007387 */ /* 0x000fe80000100800 */
[----:B--2---:R0:W-:Y:S04]  /*de510*/  STL [R1+0x5374], R8 ;  /* 0x0053740801007387 */ /* 0x0041e80000100800 */
[----:B------:R-:W-:Y:S04]  /*de520*/  STL [R1+0x424c], R15 ;  /* 0x00424c0f01007387 */ /* 0x000fe80000100800 */
[----:B0-----:R-:W2:Y:S01]  /*de530*/  LDL.LU R8, [R1+0x4270] ;  /* 0x0042700001087983 */ /* 0x001ea20000300800 */
[----:B------:R-:W-:-:S05]  /*de540*/  IADD3.X R0, R0, UR23, RZ, P6, !PT ;  /* 0x0000001700007c10 */ /* 0x000fca000b7fe4ff */
        /* <DEDUP_REMOVED lines=4620> */
[----:B--2---:R-:W-:Y:S02]  /*f0610*/  IADD3.X R8, R8, UR23, RZ, P0, !PT ;  /* 0x0000001708087c10 */ /* 0x004fe400087fe4ff */
        /* <DEDUP_REMOVED lines=31> */
[----:B0-----:R-:W2:Y:S04]  /*f0810*/  LDL.LU R15, [R1+0x2b1c] ;  /* 0x002b1c00010f7983 */ /* 0x001ea80000300800 */
[----:B------:R-:W3:Y:S01]  /*f0820*/  LDL.LU R8, [R1+0x2b14] ;  /* 0x002b140001087983 */ /* 0x000ee20000300800 */
[----:B------:R-:W-:-:S03]  /*f0830*/  IADD3.X R0, R0, UR23, RZ, P0, !PT ;  /* 0x0000001700007c10 */ /* 0x000fc600087fe4ff */
[----:B---3--:R0:W-:Y:S04]  /*f0840*/  STL [R1+0x51f8], R8 ;  /* 0x0051f80801007387 */ /* 0x0081e80000100800 */
[----:B------:R1:W-:Y:S04]  /*f0850*/  STL [R1+0x2b50], R0 ;  /* 0x002b500001007387 */ /* 0x0003e80000100800 */
        /* <DEDUP_REMOVED lines=24> */
[----:B--2---:R-:W-:-:S03]  /*f09e0*/  IADD3 R15, P0, R15, UR13, RZ ;  /* 0x0000000d0f0f7c10 */ /* 0x004fc6000ff1e0ff */
[----:B------:R-:W2:Y:S04]  /*f09f0*/  LDL.LU R12, [R1+0x2ab4] ;  /* 0x002ab400010c7983 */ /* 0x000ea80000300800 */
[----:B------:R-:W2:Y:S04]  /*f0a00*/  LDL.LU R13, [R1+0x2ae0] ;  /* 0x002ae000010d7983 */ /* 0x000ea80000300800 */
[----:B------:R-:W2:Y:S04]  /*f0a10*/  LDL.LU R14, [R1+0x2aac] ;  /* 0x002aac00010e7983 */ /* 0x000ea80000300800 */
[----:B-1----:R-:W2:Y:S04]  /*f0a20*/  LDL.LU R0, [R1+0x2ad8] ;  /* 0x002ad80001007983 */ /* 0x002ea80000300800 */
[----:B------:R0:W-:Y:S04]  /*f0a30*/  STL [R1+0x2b1c], R15 ;  /* 0x002b1c0f01007387 */ /* 0x0001e80000100800 */
[----:B0-----:R-:W2:Y:S01]  /*f0a40*/  LDL.LU R15, [R1+0x2aa4] ;  /* 0x002aa400010f7983 */ /* 0x001ea20000300800 */
[----:B---3--:R-:W-:-:S05]  /*f0a50*/  IADD3.X R8, R8, UR23, RZ, P4, !PT ;  /* 0x0000001708087c10 */ /* 0x008fca000a7fe4ff */
[----:B------:R0:W-:Y:S04]  /*f0a60*/  STL [R1+0x2b48], R8 ;  /* 0x002b480801007387 */ /* 0x0001e80000100800 */
[----:B0-----:R-:W3:Y:S01]  /*f0a70*/  LDL.LU R8, [R1+0x51f8] ;  /* 0x0051f80001087983 */ /* 0x001ee20000300800 */
[----:B----4-:R-:W-:Y:S02]  /*f0a80*/  IADD3.X R9, R9, UR23, RZ, P3, !PT ;  /* 0x0000001709097c10 */ /* 0x010fe40009ffe4ff */
        /* <DEDUP_REMOVED lines=20> */
[----:B--2---:R-:W-:-:S02]  /*f0bd0*/  IADD3 R12, P5, R12, UR13, RZ ;  /* 0x0000000d0c0c7c10 */ /* 0x004fc4000ffbe0ff */
[----:B------:R-:W-:Y:S02]  /*f0be0*/  IADD3.X R13, R13, UR23, RZ, P0, !PT ;  /* 0x000000170d0d7c10 */ /* 0x000fe400087fe4ff */
[----:B------:R-:W-:Y:S02]  /*f0bf0*/  IADD3 R14, P0, R14, UR13, RZ ;  /* 0x0000000d0e0e7c10 */ /* 0x000fe4000ff1e0ff */
[----:B---3--:R-:W-:-:S05]  /*f0c00*/  IADD3 R8, P4, R8, UR13, RZ ;  /* 0x0000000d08087c10 */ /* 0x008fca000ff9e0ff */
        /* <DEDUP_REMOVED lines=24> */
[----:B------:R-:W-:Y:S04]  /*f0d90*/  STL [R1+0x2af0], R27 ;  /* 0x002af01b01007387 */ /* 0x000fe80000100800 */
[----:B------:R-:W-:Y:S04]  /*f0da0*/  STL [R1+0x2abc], R28 ;  /* 0x002abc1c01007387 */ /* 0x000fe80000100800 */
[----:B------:R-:W-:Y:S04]  /*f0db0*/  STL [R1+0x2ae8], R29 ;  /* 0x002ae81d01007387 */ /* 0x000fe80000100800 */
[----:B------:R-:W-:Y:S04]  /*f0dc0*/  STL [R1+0x2ab4], R12 ;  /* 0x002ab40c01007387 */ /* 0x000fe80000100800 */
[----:B------:R0:W-:Y:S04]  /*f0dd0*/  STL [R1+0x2ad8], R0 ;  /* 0x002ad80001007387 */ /* 0x0001e80000100800 */
[----:B------:R-:W-:Y:S04]  /*f0de0*/  STL [R1+0x2ae0], R13 ;  /* 0x002ae00d01007387 */ /* 0x000fe80000100800 */
[----:B0-----:R-:W2:Y:S04]  /*f0df0*/  LDL.LU R0, [R1+0x2ad0] ;  /* 0x002ad00001007983 */ /* 0x001ea80000300800 */
[----:B------:R-:W-:Y:S04]  /*f0e00*/  STL [R1+0x2aac], R14 ;  /* 0x002aac0e01007387 */ /* 0x000fe80000100800 */
[----:B------:R-:W3:Y:S01]  /*f0e10*/  LDL.LU R8, [R1+0x2ac8] ;  /* 0x002ac80001087983 */ /* 0x000ee20000300800 */
[----:B------:R-:W-:-:S03]  /*f0e20*/  IADD3 R15, P4, R15, UR13, RZ ;  /* 0x0000000d0f0f7c10 */ /* 0x000fc6000ff9e0ff */
[----:B---3--:R0:W-:Y:S04]  /*f0e30*/  STL [R1+0x51f4], R8 ;  /* 0x0051f40801007387 */ /* 0x0081e80000100800 */
[----:B0-----:R-:W3:Y:S04]  /*f0e40*/  LDL.LU R8, [R1+0x2a9c] ;  /* 0x002a9c0001087983 */ /* 0x001ee80000300800 */
[----:B------:R0:W-:Y:S04]  /*f0e50*/  STL [R1+0x2aa4], R15 ;  /* 0x002aa40f01007387 */ /* 0x0001e80000100800 */
        /* <DEDUP_REMOVED lines=23> */
[----:B--2---:R-:W-:-:S03]  /*f0fd0*/  IADD3.X R0, R0, UR23, RZ, P3, !PT ;  /* 0x0000001700007c10 */ /* 0x004fc60009ffe4ff */
[----:B------:R-:W2:Y:S04]  /*f0fe0*/  LDL.LU R12, [R1+0x2a68] ;  /* 0x002a6800010c7983 */ /* 0x000ea80000300800 */
[----:B------:R-:W2:Y:S04]  /*f0ff0*/  LDL.LU R13, [R1+0x2a34] ;  /* 0x002a3400010d7983 */ /* 0x000ea80000300800 */
[----:B0-----:R-:W2:Y:S04]  /*f1000*/  LDL.LU R15, [R1+0x2a60] ;  /* 0x002a6000010f7983 */ /* 0x001ea80000300800 */
[----:B------:R-:W2:Y:S04]  /*f1010*/  LDL.LU R14, [R1+0x2a2c] ;  /* 0x002a2c00010e7983 */ /* 0x000ea80000300800 */
[----:B------:R0:W-:Y:S04]  /*f1020*/  STL [R1+0x2ad0], R0 ;  /* 0x002ad00001007387 */ /* 0x0001e80000100800 */
[----:B0-----:R-:W2:Y:S01]  /*f1030*/  LDL.LU R0, [R1+0x2a58] ;  /* 0x002a580001007983 */ /* 0x001ea20000300800 */
[----:B---3--:R-:W-:-:S05]  /*f1040*/  IADD3 R8, P3, R8, UR13, RZ ;  /* 0x0000000d08087c10 */ /* 0x008fca000ff7e0ff */
        /* <DEDUP_REMOVED lines=22> */
[----:B--2---:R-:W-:Y:S02]  /*f11b0*/  IADD3.X R15, R15, UR23, RZ, P3, !PT ;  /* 0x000000170f0f7c10 */ /* 0x004fe40009ffe4ff */
[----:B------:R-:W-:-:S02]  /*f11c0*/  IADD3.X R12, R12, UR23, RZ, P4, !PT ;  /* 0x000000170c0c7c10 */ /* 0x000fc4000a7fe4ff */
[----:B------:R-:W-:Y:S02]  /*f11d0*/  IADD3 R13, P4, R13, UR13, RZ ;  /* 0x0000000d0d0d7c10 */ /* 0x000fe4000ff9e0ff */
[----:B---3--:R-:W-:Y:S02]  /*f11e0*/  IADD3.X R8, R8, UR23, RZ, P2, !PT ;  /* 0x0000001708087c10 */ /* 0x008fe400097fe4ff */
        /* <DEDUP_REMOVED lines=32> */
[----:B------:R-:W-:-:S02]  /*f13f0*/  IADD3 R14, P3, R14, UR13, RZ ;  /* 0x0000000d0e0e7c10 */ /* 0x000fc4000ff7e0ff */
[----:B------:R-:W-:Y:S01]  /*f1400*/  IADD3.X R0, R0, UR23, RZ, P2, !PT ;  /* 0x0000001700007c10 */ /* 0x000fe200097fe4ff */
[----:B---3--:R0:W-:Y:S04]  /*f1410*/  STL [R1+0x51f0], R8 ;  /* 0x0051f00801007387 */ /* 0x0081e80000100800 */
[----:B------:R-:W-:Y:S04]  /*f1420*/  STL [R1+0x2a2c], R14 ;  /* 0x002a2c0e01007387 */ /* 0x000fe80000100800 */
        /* <DEDUP_REMOVED lines=27> */
[----:B0-----:R-:W2:Y:S04]  /*f15e0*/  LDL.LU R0, [R1+0x29e8] ;  /* 0x0029e80001007983 */ /* 0x001ea80000300800 */
[----:B------:R-:W2:Y:S04]  /*f15f0*/  LDL.LU R13, [R1+0x29b4] ;  /* 0x0029b400010d7983 */ /* 0x000ea80000300800 */
[----:B------:R-:W2:Y:S04]  /*f1600*/  LDL.LU R14, [R1+0x29e0] ;  /* 0x0029e000010e7983 */ /* 0x000ea80000300800 */
        /* <DEDUP_REMOVED lines=60> */
[----:B------:R-:W-:-:S03]  /*f19d0*/  IADD3.X R14, R14, UR23, RZ, P1, !PT ;  /* 0x000000170e0e7c10 */ /* 0x000fc60008ffe4ff */
[----:B------:R-:W-:Y:S01]  /*f19e0*/  STL [R1+0x29b4], R13 ;  /* 0x0029b40d01007387 */ /* 0x000fe20000100800 */
[----:B------:R-:W-:-:S03]  /*f19f0*/  IADD3 R15, P1, R15, UR13, RZ ;  /* 0x0000000d0f0f7c10 */ /* 0x000fc6000ff3e0ff */
        /* <DEDUP_REMOVED lines=28> */
[----:B0-----:R-:W2:Y:S04]  /*f1bc0*/  LDL.LU R15, [R1+0x2970] ;  /* 0x00297000010f7983 */ /* 0x001ea80000300800 */
[----:B------:R-:W2:Y:S04]  /*f1bd0*/  LDL.LU R12, [R1+0x293c] ;  /* 0x00293c00010c7983 */ /* 0x000ea80000300800 */
[----:B------:R-:W2:Y:S04]  /*f1be0*/  LDL.LU R13, [R1+0x2968] ;  /* 0x00296800010d7983 */ /* 0x000ea80000300800 */
        /* <DEDUP_REMOVED lines=25> */
[----:B------:R-:W-:Y:S02]  /*f1d80*/  IADD3.X R28, R28, UR23, RZ, P2, !PT ;  /* 0x000000171c1c7c10 */ /* 0x000fe400097fe4ff */
[----:B------:R-:W-:Y:S02]  /*f1d90*/  IADD3 R29, P2, R29, UR13, RZ ;  /* 0x0000000d1d1d7c10 */ /* 0x000fe4000ff5e0ff */
[----:B------:R-:W-:-:S02]  /*f1da0*/  IADD3 R12, P1, R12, UR13, RZ ;  /* 0x0000000d0c0c7c10 */ /* 0x000fc4000ff3e0ff */
        /* <DEDUP_REMOVED lines=30> */
[----:B------:R-:W-:Y:S04]  /*f1f90*/  STL [R1+0x293c], R12 ;  /* 0x00293c0c01007387 */ /* 0x000fe80000100800 */
[----:B------:R-:W3:Y:S01]  /*f1fa0*/  LDL.LU R8, [R1+0x2924] ;  /* 0x0029240001087983 */ /* 0x000ee20000300800 */
[----:B------:R-:W-:-:S02]  /*f1fb0*/  IADD3.X R13, R13, UR23, RZ, P6, !PT ;  /* 0x000000170d0d7c10 */ /* 0x000fc4000b7fe4ff */
[----:B------:R-:W-:-:S03]  /*f1fc0*/  IADD3 R14, P6, R14, UR13, RZ ;  /* 0x0000000d0e0e7c10 */ /* 0x000fc6000ffde0ff */
[----:B------:R-:W-:Y:S01]  /*f1fd0*/  STL [R1+0x2968], R13 ;  /* 0x0029680d01007387 */ /* 0x000fe20000100800 */
[----:B------:R-:W-:-:S03]  /*f1fe0*/  IADD3.X R0, R0, UR23, RZ, P5, !PT ;  /* 0x0000001700007c10 */ /* 0x000fc6000affe4ff */
        /* <DEDUP_REMOVED lines=27> */
[----:B0-----:R-:W2:Y:S04]  /*f21a0*/  LDL.LU R0, [R1+0x28f8] ;  /* 0x0028f80001007983 */ /* 0x001ea80000300800 */
[----:B------:R-:W2:Y:S04]  /*f21b0*/  LDL.LU R29, [R1+0x28c4] ;  /* 0x0028c400011d7983 */ /* 0x000ea80000300800 */
[----:B------:R-:W2:Y:S04]  /*f21c0*/  LDL.LU R12, [R1+0x28f0] ;  /* 0x0028f000010c7983 */ /* 0x000ea80000300800 */
[----:B------:R-:W2:Y:S04]  /*f21d0*/  LDL.LU R13, [R1+0x28bc] ;  /* 0x0028bc00010d7983 */ /* 0x000ea80000300800 */
[----:B------:R0:W-:Y:S04]  /*f21e0*/  STL [R1+0x292c], R15 ;  /* 0x00292c0f01007387 */ /* 0x0001e80000100800 */
[----:B------:R-:W2:Y:S04]  /*f21f0*/  LDL.LU R14, [R1+0x28e8] ;  /* 0x0028e800010e7983 */ /* 0x000ea80000300800 */
        /* <DEDUP_REMOVED lines=26> */
[----:B------:R-:W-:Y:S02]  /*f23a0*/  IADD3.X R12, R12, UR23, RZ, P5, !PT ;  /* 0x000000170c0c7c10 */ /* 0x000fe4000affe4ff */
        /* <DEDUP_REMOVED lines=66> */
[----:B------:R-:W2:Y:S04]  /*f27d0*/  LDL.LU R13, [R1+0x2870] ;  /* 0x00287000010d7983 */ /* 0x000ea80000300800 */
[----:B------:R-:W2:Y:S04]  /*f27e0*/  LDL.LU R14, [R1+0x283c] ;  /* 0x00283c00010e7983 */ /* 0x000ea80000300800 */
        /* <DEDUP_REMOVED lines=21> */
[----:B------:R-:W-:Y:S02]  /*f2940*/  IADD3.X R26, R26, UR23, RZ, P6, !PT ;  /* 0x000000171a1a7c10 */ /* 0x000fe4000b7fe4ff */
[----:B------:R-:W-:Y:S02]  /*f2950*/  IADD3 R27, P6, R27, UR13, RZ ;  /* 0x0000000d1b1b7c10 */ /* 0x000fe4000ffde0ff */
[----:B------:R-:W-:Y:S02]  /*f2960*/  IADD3 R28, P5, R28, UR13, RZ ;  /* 0x0000000d1c1c7c10 */ /* 0x000fe4000ffbe0ff */
[----:B------:R-:W-:Y:S02]  /*f2970*/  IADD3.X R29, R29, UR23, RZ, P0, !PT ;  /* 0x000000171d1d7c10 */ /* 0x000fe400087fe4ff */
        /* <DEDUP_REMOVED lines=68> */
[----:B------:R-:W2:Y:S04]  /*f2dc0*/  LDL.LU R13, [R1+0x27c4] ;  /* 0x0027c400010d7983 */ /* 0x000ea80000300800 */
        /* <DEDUP_REMOVED lines=117> */
[----:B------:R-:W-:Y:S02]  /*f3520*/  IADD3 R26, P4, R26, UR13, RZ ;  /* 0x0000000d1a1a7c10 */ /* 0x000fe4000ff9e0ff */
[----:B------:R-:W-:Y:S02]  /*f3530*/  IADD3.X R27, R27, UR23, RZ, P3, !PT ;  /* 0x000000171b1b7c10 */ /* 0x000fe40009ffe4ff */
        /* <DEDUP_REMOVED lines=587> */
[----:B------:R-:W-:Y:S01]  /*f59f0*/  STL [R1+0x249c], R17 ;  /* 0x00249c1101007387 */ /* 0x000fe20000100800 */
[----:B------:R-:W-:-:S03]  /*f5a00*/  IADD3 R20, P0, R20, UR13, RZ ;  /* 0x0000000d14147c10 */ /* 0x000fc6000ff1e0ff */
        /* <DEDUP_REMOVED lines=116> */
[----:B------:R1:W-:Y:S04]  /*f6150*/  STL [R1+0x2410], R14 ;  /* 0x0024100e01007387 */ /* 0x0003e80000100800 */
        /* <DEDUP_REMOVED lines=29> */
[----:B-1----:R-:W2:Y:S04]  /*f6330*/  LDL.LU R14, [R1+0x2398] ;  /* 0x00239800010e7983 */ /* 0x002ea80000300800 */
[----:B0-----:R-:W2:Y:S04]  /*f6340*/  LDL.LU R15, [R1+0x4370] ;  /* 0x00437000010f7983 */ /* 0x001ea80000300800 */
[----:B------:R-:W2:Y:S01]  /*f6350*/  LDL.LU R0, [R1+0x2390] ;  /* 0x0023900001007983 */ /* 0x000ea20000300800 */
        /* <DEDUP_REMOVED lines=18> */
[----:B------:R-:W-:-:S02]  /*f6480*/  IADD3.X R26, R26, UR23, RZ, P5, !PT ;  /* 0x000000171a1a7c10 */ /* 0x000fc4000affe4ff */
[----:B------:R-:W-:Y:S02]  /*f6490*/  IADD3.X R28, R28, UR23, RZ, P0, !PT ;  /* 0x000000171c1c7c10 */ /* 0x000fe400087fe4ff */
[----:B------:R-:W-:Y:S02]  /*f64a0*/  IADD3.X R12, R12, UR23, RZ, P4, !PT ;  /* 0x000000170c0c7c10 */ /* 0x000fe4000a7fe4ff */
        /* <DEDUP_REMOVED lines=12> */
[----:B------:R0:W-:Y:S02]  /*f6570*/  STL [R1+0x23d0], R21 ;  /* 0x0023d01501007387 */ /* 0x0001e40000100800 */
[----:B0-----:R-:W0:Y:S01]  /*f6580*/  LDC R21, c[0x0][0x23c] ;  /* 0x00008f00ff157b82 */ /* 0x001e220000000800 */
[----:B------:R-:W-:-:S02]  /*f6590*/  IADD3.X R19, R19, UR23, RZ, P2, !PT ;  /* 0x0000001713137c10 */ /* 0x000fc400097fe4ff */
[----:B------:R-:W-:Y:S01]  /*f65a0*/  IADD3 R20, P2, R20, UR13, RZ ;  /* 0x0000000d14147c10 */ /* 0x000fe2000ff5e0ff */
        /* <DEDUP_REMOVED lines=8> */
[----:B0-----:R-:W-:-:S05]  /*f6630*/  IMAD.SHL.U32 R4, R21, 0x80, RZ ;  /* 0x0000008015047824 */ /* 0x001fca00078e00ff */
[C---:B------:R-:W-:Y:S02]  /*f6640*/  IADD3 R25, P6, R4.reuse, R25, RZ ;  /* 0x0000001904197210 */ /* 0x040fe40007fde0ff */
[C---:B------:R-:W-:Y:S02]  /*f6650*/  IADD3 R27, P5, R4.reuse, R27, RZ ;  /* 0x0000001b041b7210 */ /* 0x040fe40007fbe0ff */
[C---:B------:R-:W-:Y:S02]  /*f6660*/  IADD3 R29, P0, R4.reuse, R29, RZ ;  /* 0x0000001d041d7210 */ /* 0x040fe40007f1e0ff */
[----:B------:R-:W-:Y:S01]  /*f6670*/  IADD3 R13, P4, R4, R13, RZ ;  /* 0x0000000d040d7210 */ /* 0x000fe20007f9e0ff */
[----:B------:R-:W-:Y:S04]  /*f6680*/  STL [R1+0x4b38], R25 ;  /* 0x004b381901007387 */ /* 0x000fe80000100800 */
[----:B------:R-:W-:Y:S04]  /*f6690*/  STL [R1+0x23b0], R26 ;  /* 0x0023b01a01007387 */ /* 0x000fe80000100800 */
[----:B------:R-:W-:Y:S04]  /*f66a0*/  STL [R1+0x4ba0], R27 ;  /* 0x004ba01b01007387 */ /* 0x000fe80000100800 */
[----:B------:R-:W-:Y:S04]  /*f66b0*/  STL [R1+0x23a8], R28 ;  /* 0x0023a81c01007387 */ /* 0x000fe80000100800 */
[----:B------:R-:W-:Y:S04]  /*f66c0*/  STL [R1+0x4360], R29 ;  /* 0x0043601d01007387 */ /* 0x000fe80000100800 */
[----:B------:R-:W-:Y:S04]  /*f66d0*/  STL [R1+0x23a0], R12 ;  /* 0x0023a00c01007387 */ /* 0x000fe80000100800 */
[----:B------:R-:W-:Y:S04]  /*f66e0*/  STL [R1+0x4368], R13 ;  /* 0x0043680d01007387 */ /* 0x000fe80000100800 */
[----:B------:R-:W2:Y:S01]  /*f66f0*/  LDL.LU R8, [R1+0x4b1c] ;  /* 0x004b1c0001087983 */ /* 0x000ea20000300800 */
[----:B------:R-:W-:-:S02]  /*f6700*/  IADD3.X R14, R14, UR23, RZ, P3, !PT ;  /* 0x000000170e0e7c10 */ /* 0x000fc40009ffe4ff */
[----:B------:R-:W-:-:S03]  /*f6710*/  IADD3 R15, P3, R4, R15, RZ ;  /* 0x0000000f040f7210 */ /* 0x000fc60007f7e0ff */
        /* <DEDUP_REMOVED lines=36> */
[----:B--2---:R-:W-:-:S05]  /*f6960*/  IADD3 R8, P2, R4, R8, RZ ;  /* 0x0000000804087210 */ /* 0x004fca0007f5e0ff */
[----:B------:R0:W-:Y:S04]  /*f6970*/  STL [R1+0x4380], R8 ;  /* 0x0043800801007387 */ /* 0x0001e80000100800 */
[----:B0-----:R-:W2:Y:S02]  /*f6980*/  LDL.LU R8, [R1+0x51b8] ;  /* 0x0051b80001087983 */ /* 0x001ea40000300800 */
[----:B--2---:R-:W-:-:S05]  /*f6990*/  IADD3.X R8, R8, UR23, RZ, P1, !PT ;  /* 0x0000001708087c10 */ /* 0x004fca0008ffe4ff */
[----:B------:R0:W-:Y:S04]  /*f69a0*/  STL [R1+0x2388], R8 ;  /* 0x0023880801007387 */ /* 0x0001e80000100800 */
[----:B0-----:R-:W2:Y:S02]  /*f69b0*/  LDL.LU R8, [R1+0x51b4] ;  /* 0x0051b40001087983 */ /* 0x001ea40000300800 */
[----:B--2---:R-:W-:-:S05]  /*f69c0*/  IADD3 R8, P1, R4, R8, RZ ;  /* 0x0000000804087210 */ /* 0x004fca0007f3e0ff */
[----:B------:R0:W-:Y:S04]  /*f69d0*/  STL [R1+0x437c], R8 ;  /* 0x00437c0801007387 */ /* 0x0001e80000100800 */
[----:B0-----:R-:W2:Y:S01]  /*f69e0*/  LDL.LU R8, [R1+0x51b0] ;  /* 0x0051b00001087983 */ /* 0x001ea20000300800 */
[----:B------:R-:W-:-:S05]  /*f69f0*/  SHF.R.S32.HI R2, RZ, 0x1f, R4 ;  /* 0x0000001fff027819 */ /* 0x000fca0000011404 */
[----:B----4-:R-:W-:Y:S01]  /*f6a00*/  IMAD.X R10, R2, 0x1, R10, P5 ;  /* 0x00000001020a7824 */ /* 0x010fe200028e060a */
[----:B---3--:R-:W-:Y:S01]  /*f6a10*/  IADD3 R11, P5, R4, R11, RZ ;  /* 0x0000000b040b7210 */ /* 0x008fe20007fbe0ff */
[----:B------:R-:W-:Y:S01]  /*f6a20*/  IMAD.X R3, R2, 0x1, R3, P0 ;  /* 0x0000000102037824 */ /* 0x000fe200000e0603 */
[----:B------:R-:W-:Y:S01]  /*f6a30*/  IADD3 R5, P0, R4, R5, RZ ;  /* 0x0000000504057210 */ /* 0x000fe20007f1e0ff */
        /* <DEDUP_REMOVED lines=18> */
[----:B------:R-:W-:-:S02]  /*f6b60*/  IMAD.X R0, R2, 0x1, R0, P1 ;  /* 0x0000000102007824 */ /* 0x000fc400008e0600 */
[----:B--2---:R-:W-:Y:S01]  /*f6b70*/  IMAD.X R8, R2, 0x1, R8, P6 ;  /* 0x0000000102087824 */ /* 0x004fe200030e0608 */
[----:B------:R-:W-:-:S04]  /*f6b80*/  IADD3 R9, P6, R4, R9, RZ ;  /* 0x0000000904097210 */ /* 0x000fc80007fde0ff */
        /* <DEDUP_REMOVED lines=10> */
[----:B------:R-:W-:-:S03]  /*f6c30*/  IMAD.X R22, R2, 0x1, R22, P6 ;  /* 0x0000000102167824 */ /* 0x000fc600030e0616 */
[----:B------:R-:W-:Y:S01]  /*f6c40*/  STL [R1+0x4358], R18 ;  /* 0x0043581201007387 */ /* 0x000fe20000100800 */
[----:B------:R-:W-:-:S03]  /*f6c50*/  IADD3 R23, P6, R4, R23, RZ ;  /* 0x0000001704177210 */ /* 0x000fc60007fde0ff */
        /* <DEDUP_REMOVED lines=17> */
[----:B------:R-:W3:Y:S04]  /*f6d70*/  LDL.LU R8, [R1+0x43fc] ;  /* 0x0043fc0001087983 */ /* 0x000ee80000300800 */
[----:B------:R-:W-:Y:S04]  /*f6d80*/  STL [R1+0x4388], R0 ;  /* 0x0043880001007387 */ /* 0x000fe80000100800 */
[----:B---3--:R0:W-:Y:S04]  /*f6d90*/  STL [R1+0x51a0], R8 ;  /* 0x0051a00801007387 */ /* 0x0081e80000100800 */
[----:B0-----:R-:W3:Y:S04]  /*f6da0*/  LDL.LU R8, [R1+0x4398] ;  /* 0x0043980001087983 */ /* 0x001ee80000300800 */
[----:B---3--:R0:W-:Y:S04]  /*f6db0*/  STL [R1+0x51a4], R8 ;  /* 0x0051a40801007387 */ /* 0x0081e80000100800 */
[----:B0-----:R-:W3:Y:S01]  /*f6dc0*/  LDL.LU R8, [R1+0x4400] ;  /* 0x0044000001087983 */ /* 0x001ee20000300800 */
[----:B--2---:R-:W-:-:S03]  /*f6dd0*/  IADD3 R2, P1, R4, R2, RZ ;  /* 0x0000000204027210 */ /* 0x004fc60007f3e0ff */
[----:B---3--:R0:W-:Y:S04]  /*f6de0*/  STL [R1+0x51a8], R8 ;  /* 0x0051a80801007387 */ /* 0x0081e80000100800 */
        /* <DEDUP_REMOVED lines=28> */
[----:B0-----:R-:W2:Y:S02]  /*f6fb0*/  LDL.LU R2, [R1+0x51ac] ;  /* 0x0051ac0001027983 */ /* 0x001ea40000300800 */
[----:B--2---:R-:W-:-:S05]  /*f6fc0*/  IMAD.X R8, R2, 0x1, R8, P6 ;  /* 0x0000000102087824 */ /* 0x004fca00030e0608 */
[----:B------:R0:W-:Y:S04]  /*f6fd0*/  STL [R1+0x4384], R8 ;  /* 0x0043840801007387 */ /* 0x0001e80000100800 */
[----:B0-----:R-:W2:Y:S02]  /*f6fe0*/  LDL.LU R8, [R1+0x51a8] ;  /* 0x0051a80001087983 */ /* 0x001ea40000300800 */
[----:B--2---:R-:W-:-:S05]  /*f6ff0*/  IADD3 R8, P6, R4, R8, RZ ;  /* 0x0000000804087210 */ /* 0x004fca0007fde0ff */
[----:B------:R0:W-:Y:S04]  /*f7000*/  STL [R1+0x4400], R8 ;  /* 0x0044000801007387 */ /* 0x0001e80000100800 */
[----:B0-----:R-:W2:Y:S02]  /*f7010*/  LDL.LU R8, [R1+0x51a4] ;  /* 0x0051a40001087983 */ /* 0x001ea40000300800 */
[----:B--2---:R-:W-:-:S05]  /*f7020*/  IMAD.X R8, R2, 0x1, R8, P5 ;  /* 0x0000000102087824 */ /* 0x004fca00028e0608 */
[----:B------:R0:W-:Y:S04]  /*f7030*/  STL [R1+0x4398], R8 ;  /* 0x0043980801007387 */ /* 0x0001e80000100800 */
[----:B0-----:R-:W2:Y:S01]  /*f7040*/  LDL.LU R8, [R1+0x51a0] ;  /* 0x0051a00001087983 */ /* 0x001ea20000300800 */
[----:B---3--:R-:W-:Y:S01]  /*f7050*/  IMAD.X R9, R2, 0x1, R9, P0 ;  /* 0x0000000102097824 */ /* 0x008fe200000e0609 */
[----:B----4-:R-:W-:Y:S01]  /*f7060*/  IADD3 R10, P0, R4, R10, RZ ;  /* 0x0000000a040a7210 */ /* 0x010fe20007f1e0ff */
        /* <DEDUP_REMOVED lines=21> */
[----:B------:R-:W-:-:S02]  /*f71c0*/  IADD3 R0, P6, R4, R0, RZ ;  /* 0x0000000004007210 */ /* 0x000fc40007fde0ff */
[----:B--2---:R-:W-:-:S05]  /*f71d0*/  IADD3 R8, P5, R4, R8, RZ ;  /* 0x0000000804087210 */ /* 0x004fca0007fbe0ff */
        /* <DEDUP_REMOVED lines=36> */
[----:B--2---:R-:W-:-:S03]  /*f7420*/  IMAD.X R4, R2, 0x1, R4, P5 ;  /* 0x0000000102047824 */ /* 0x004fc600028e0604 */
[----:B---3--:R0:W-:Y:S04]  /*f7430*/  STL [R1+0x5198], R8 ;  /* 0x0051980801007387 */ /* 0x0081e80000100800 */
        /* <DEDUP_REMOVED lines=27> */
[----:B------:R0:W-:Y:S04]  /*f75f0*/  STL [R1+0x4408], R4 ;  /* 0x0044080401007387 */ /* 0x0001e80000100800 */
[----:B0-----:R-:W2:Y:S02]  /*f7600*/  LDL.LU R4, [R1+0x519c] ;  /* 0x00519c0001047983 */ /* 0x001ea40000300800 */
[----:B--2---:R-:W-:-:S05]  /*f7610*/  IADD3 R8, P5, R4, R8, RZ ;  /* 0x0000000804087210 */ /* 0x004fca0007fbe0ff */
[----:B------:R0:W-:Y:S04]  /*f7620*/  STL [R1+0x4470], R8 ;  /* 0x0044700801007387 */ /* 0x0001e80000100800 */
[----:B0-----:R-:W2:Y:S02]  /*f7630*/  LDL.LU R8, [R1+0x5198] ;  /* 0x0051980001087983 */ /* 0x001ea40000300800 */
[----:B--2---:R-:W-:-:S05]  /*f7640*/  IMAD.X R8, R2, 0x1, R8, P0 ;  /* 0x0000000102087824 */ /* 0x004fca00000e0608 */
[----:B------:R0:W-:Y:S04]  /*f7650*/  STL [R1+0x4404], R8 ;  /* 0x0044040801007387 */ /* 0x0001e80000100800 */
[----:B0-----:R-:W2:Y:S02]  /*f7660*/  LDL.LU R8, [R1+0x5194] ;  /* 0x0051940001087983 */ /* 0x001ea40000300800 */
[----:B--2---:R-:W-:-:S05]  /*f7670*/  IADD3 R8, P0, R4, R8, RZ ;  /* 0x0000000804087210 */ /* 0x004fca0007f1e0ff */
[----:B------:R0:W-:Y:S04]  /*f7680*/  STL [R1+0x447c], R8 ;  /* 0x00447c0801007387 */ /* 0x0001e80000100800 */
[----:B0-----:R-:W2:Y:S01]  /*f7690*/  LDL.LU R8, [R1+0x5190] ;  /* 0x0051900001087983 */ /* 0x001ea20000300800 */
        /* <DEDUP_REMOVED lines=1166> */
[----:B------:R0:W-:Y:S04]  /*fbf80*/  STL [R1+0x4a3c], R0 ;  /* 0x004a3c0001007387 */ /* 0x0001e80000100800 */
[----:B0-----:R-:W3:Y:S04]  /*fbf90*/  LDL.LU R0, [R1+0x49e8] ;  /* 0x0049e80001007983 */ /* 0x001ee80000300800 */
        /* <DEDUP_REMOVED lines=61> */
[C---:B------:R-:W-:Y:S02]  /*fc370*/  IMAD.X R28, R2.reuse, 0x1, R28, P3 ;  /* 0x00000001021c7824 */ /* 0x040fe400018e061c */
[C---:B------:R-:W-:Y:S02]  /*fc380*/  IMAD.X R29, R2.reuse, 0x1, R29, P2 ;  /* 0x00000001021d7824 */ /* 0x040fe400010e061d */
[C---:B------:R-:W-:Y:S02]  /*fc390*/  IMAD.X R12, R2.reuse, 0x1, R12, P1 ;  /* 0x00000001020c7824 */ /* 0x040fe400008e060c */
[C---:B------:R-:W-:Y:S02]  /*fc3a0*/  IMAD.X R15, R2.reuse, 0x1, R15, P0 ;  /* 0x00000001020f7824 */ /* 0x040fe400000e060f */
[C---:B------:R-:W-:Y:S02]  /*fc3b0*/  IMAD.X R14, R2.reuse, 0x1, R14, P5 ;  /* 0x00000001020e7824 */ /* 0x040fe400028e060e */
[----:B--2---:R-:W-:Y:S01]  /*fc3c0*/  IMAD.X R0, R2, 0x1, R0, P6 ;  /* 0x0000000102007824 */ /* 0x004fe200030e0600 */
[----:B------:R-:W-:-:S04]  /*fc3d0*/  IADD3 R8, P6, R4, R8, RZ ;  /* 0x0000000804087210 */ /* 0x000fc80007fde0ff */
[----:B------:R0:W-:Y:S01]  /*fc3e0*/  STL [R1+0x49e8], R0 ;  /* 0x0049e80001007387 */ /* 0x0001e20000100800 */
[----:B------:R-:W-:-:S03]  /*fc3f0*/  IMAD.X R21, R2, 0x1, R21, P6 ;  /* 0x0000000102157824 */ /* 0x000fc600030e0615 */
        /* <DEDUP_REMOVED lines=11> */
[----:B------:R-:W-:-:S03]  /*fc4b0*/  IADD3 R22, P6, R4, R22, RZ ;  /* 0x0000001604167210 */ /* 0x000fc60007fde0ff */
[----:B------:R-:W-:Y:S04]  /*fc4c0*/  STL [R1+0x4a7c], R18 ;  /* 0x004a7c1201007387 */ /* 0x000fe80000100800 */
[----:B------:R-:W-:Y:S04]  /*fc4d0*/  STL [R1+0x4a18], R19 ;  /* 0x004a181301007387 */ /* 0x000fe80000100800 */
[----:B------:R0:W-:Y:S04]  /*fc4e0*/  STL [R1+0x4a80], R20 ;  /* 0x004a801401007387 */ /* 0x0001e80000100800 */
[----:B------:R1:W-:Y:S04]  /*fc4f0*/  STL [R1+0x4a14], R21 ;  /* 0x004a141501007387 */ /* 0x0003e80000100800 */
[----:B------:R3:W-:Y:S04]  /*fc500*/  STL [R1+0x4a8c], R22 ;  /* 0x004a8c1601007387 */ /* 0x0007e80000100800 */
[----:B------:R-:W-:Y:S04]  /*fc510*/  STL [R1+0x4a28], R23 ;  /* 0x004a281701007387 */ /* 0x000fe80000100800 */
[----:B------:R-:W-:Y:S04]  /*fc520*/  STL [R1+0x4a90], R24 ;  /* 0x004a901801007387 */ /* 0x000fe80000100800 */
[----:B------:R-:W-:Y:S04]  /*fc530*/  STL [R1+0x4a24], R25 ;  /* 0x004a241901007387 */ /* 0x000fe80000100800 */
[----:B------:R-:W-:Y:S04]  /*fc540*/  STL [R1+0x4a9c], R26 ;  /* 0x004a9c1a01007387 */ /* 0x000fe80000100800 */
[----:B------:R-:W-:Y:S01]  /*fc550*/  STL [R1+0x4a38], R27 ;  /* 0x004a381b01007387 */ /* 0x000fe20000100800 */
[----:B------:R-:W-:-:S03]  /*fc560*/  IMAD.X R13, R2, 0x1, R13, P6 ;  /* 0x00000001020d7824 */ /* 0x000fc600030e060d */
[----:B------:R-:W-:Y:S04]  /*fc570*/  STL [R1+0x4a34], R28 ;  /* 0x004a341c01007387 */ /* 0x000fe80000100800 */
[----:B------:R-:W-:Y:S04]  /*fc580*/  STL [R1+0x4a48], R29 ;  /* 0x004a481d01007387 */ /* 0x000fe80000100800 */
[----:B------:R-:W-:Y:S04]  /*fc590*/  STL [R1+0x4a44], R12 ;  /* 0x004a440c01007387 */ /* 0x000fe80000100800 */
[----:B------:R4:W-:Y:S04]  /*fc5a0*/  STL [R1+0x4a68], R15 ;  /* 0x004a680f01007387 */ /* 0x0009e80000100800 */
[----:B------:R4:W-:Y:S04]  /*fc5b0*/  STL [R1+0x4a58], R13 ;  /* 0x004a580d01007387 */ /* 0x0009e80000100800 */
[----:B------:R4:W-:Y:S04]  /*fc5c0*/  STL [R1+0x4a54], R14 ;  /* 0x004a540e01007387 */ /* 0x0009e80000100800 */
[----:B0-----:R-:W2:Y:S04]  /*fc5d0*/  LDL.LU R20, [R1+0x4aa0] ;  /* 0x004aa00001147983 */ /* 0x001ea80000300800 */
[----:B-1----:R-:W2:Y:S04]  /*fc5e0*/  LDL.LU R21, [R1+0x4aac] ;  /* 0x004aac0001157983 */ /* 0x002ea80000300800 */
[----:B---3--:R-:W3:Y:S04]  /*fc5f0*/  LDL.LU R22, [R1+0x4ab0] ;  /* 0x004ab00001167983 */ /* 0x008ee80000300800 */
[----:B----4-:R-:W4:Y:S04]  /*fc600*/  LDL.LU R15, [R1+0x4abc] ;  /* 0x004abc00010f7983 */ /* 0x010f280000300800 */
        /* <DEDUP_REMOVED lines=9> */
[----:B--2---:R-:W-:Y:S04]  /*fc6a0*/  STL [R1+0x50cc], R0 ;  /* 0x0050cc0001007387 */ /* 0x004fe80000100800 */
[----:B------:R-:W2:Y:S01]  /*fc6b0*/  LDL.LU R27, [R1+0x2120] ;  /* 0x00212000011b7983 */ /* 0x000ea20000300800 */
[----:B------:R-:W-:-:S02]  /*fc6c0*/  IADD3 R20, P1, R4, R20, RZ ;  /* 0x0000001404147210 */ /* 0x000fc40007f3e0ff */
[C---:B------:R-:W-:Y:S02]  /*fc6d0*/  IADD3 R21, P6, R4.reuse, R21, RZ ;  /* 0x0000001504157210 */ /* 0x040fe40007fde0ff */
[C---:B---3--:R-:W-:Y:S02]  /*fc6e0*/  IADD3 R22, P5, R4.reuse, R22, RZ ;  /* 0x0000001604167210 */ /* 0x048fe40007fbe0ff */
[C---:B----4-:R-:W-:Y:S02]  /*fc6f0*/  IADD3 R15, P0, R4.reuse, R15, RZ ;  /* 0x0000000f040f7210 */ /* 0x050fe40007f1e0ff */
[C---:B------:R-:W-:Y:S02]  /*fc700*/  IADD3 R23, P4, R4.reuse, R23, RZ ;  /* 0x0000001704177210 */ /* 0x040fe40007f9e0ff */
[C---:B------:R-:W-:Y:S02]  /*fc710*/  IADD3 R24, P3, R4.reuse, R24, RZ ;  /* 0x0000001804187210 */ /* 0x040fe40007f7e0ff */
[----:B------:R-:W-:Y:S01]  /*fc720*/  IADD3 R25, P2, R4, R25, RZ ;  /* 0x0000001904197210 */ /* 0x000fe20007f5e0ff */
[----:B------:R-:W-:Y:S01]  /*fc730*/  IMAD.X R26, R2, 0x1, R26, P1 ;  /* 0x00000001021a7824 */ /* 0x000fe200008e061a */
[----:B------:R-:W-:Y:S01]  /*fc740*/  IADD3 R28, P1, R4, R28, RZ ;  /* 0x0000001c041c7210 */ /* 0x000fe20007f3e0ff */
[----:B------:R-:W-:-:S02]  /*fc750*/  IMAD.X R29, R2, 0x1, R29, P6 ;  /* 0x00000001021d7824 */ /* 0x000fc400030e061d */
[----:B--2---:R-:W-:-:S05]  /*fc760*/  VIADD R27, R27, 0x1 ;  /* 0x000000011b1b7836 */ /* 0x004fca0000000000 */
[----:B------:R-:W-:Y:S04]  /*fc770*/  STL [R1+0x2120], R27 ;  /* 0x0021201b01007387 */ /* 0x000fe80000100800 */
[----:B------:R-:W-:Y:S04]  /*fc780*/  STL [R1+0x4aa0], R20 ;  /* 0x004aa01401007387 */ /* 0x000fe80000100800 */
[----:B------:R-:W-:Y:S04]  /*fc790*/  STL [R1+0x50d0], R27 ;  /* 0x0050d01b01007387 */ /* 0x000fe80000100800 */
[----:B------:R-:W-:Y:S04]  /*fc7a0*/  STL [R1+0x4aac], R21 ;  /* 0x004aac1501007387 */ /* 0x000fe80000100800 */
[----:B------:R-:W-:Y:S04]  /*fc7b0*/  STL [R1+0x4ab0], R22 ;  /* 0x004ab01601007387 */ /* 0x000fe80000100800 */
[----:B------:R0:W-:Y:S04]  /*fc7c0*/  STL [R1+0x4abc], R15 ;  /* 0x004abc0f01007387 */ /* 0x0001e80000100800 */
[----:B0-----:R-:W2:Y:S01]  /*fc7d0*/  LDL.LU R15, [R1+0x4a88] ;  /* 0x004a8800010f7983 */ /* 0x001ea20000300800 */
[----:B------:R-:W-:Y:S01]  /*fc7e0*/  IADD3 R12, P6, R4, R12, RZ ;  /* 0x0000000c040c7210 */ /* 0x000fe20007fde0ff */
[----:B------:R-:W-:Y:S01]  /*fc7f0*/  IMAD.X R13, R2, 0x1, R13, P5 ;  /* 0x00000001020d7824 */ /* 0x000fe200028e060d */
[----:B------:R-:W-:Y:S01]  /*fc800*/  IADD3 R14, P5, R4, R14, RZ ;  /* 0x0000000e040e7210 */ /* 0x000fe20007fbe0ff */
[----:B------:R-:W-:Y:S04]  /*fc810*/  STL [R1+0x4ac0], R23 ;  /* 0x004ac01701007387 */ /* 0x000fe80000100800 */
[----:B------:R-:W-:Y:S04]  /*fc820*/  STL [R1+0x4acc], R24 ;  /* 0x004acc1801007387 */ /* 0x000fe80000100800 */
[----:B------:R-:W-:Y:S04]  /*fc830*/  STL [R1+0x4ad0], R25 ;  /* 0x004ad01901007387 */ /* 0x000fe80000100800 */
[----:B------:R-:W-:Y:S04]  /*fc840*/  STL [R1+0x4a64], R26 ;  /* 0x004a641a01007387 */ /* 0x000fe80000100800 */
[----:B------:R-:W-:Y:S04]  /*fc850*/  STL [R1+0x4adc], R28 ;  /* 0x004adc1c01007387 */ /* 0x000fe80000100800 */
[----:B------:R-:W-:Y:S04]  /*fc860*/  STL [R1+0x4a78], R29 ;  /* 0x004a781d01007387 */ /* 0x000fe80000100800 */
[----:B------:R-:W3:Y:S04]  /*fc870*/  LDL.LU R27, [R1+0x4a98] ;  /* 0x004a9800011b7983 */ /* 0x000ee80000300800 */
[----:B------:R-:W-:Y:S04]  /*fc880*/  STL [R1+0x4ae0], R12 ;  /* 0x004ae00c01007387 */ /* 0x000fe80000100800 */
[----:B---3--:R0:W-:Y:S04]  /*fc890*/  STL [R1+0x50d4], R27 ;  /* 0x0050d41b01007387 */ /* 0x0081e80000100800 */
[----:B------:R-:W-:Y:S04]  /*fc8a0*/  STL [R1+0x4a74], R13 ;  /* 0x004a740d01007387 */ /* 0x000fe80000100800 */
[----:B0-----:R-:W3:Y:S04]  /*fc8b0*/  LDL.LU R27, [R1+0x4afc] ;  /* 0x004afc00011b7983 */ /* 0x001ee80000300800 */
[----:B------:R-:W-:Y:S04]  /*fc8c0*/  STL [R1+0x4aec], R14 ;  /* 0x004aec0e01007387 */ /* 0x000fe80000100800 */
        /* <DEDUP_REMOVED lines=31> */
[----:B0-----:R-:W3:Y:S01]  /*fcac0*/  LDL.LU R15, [R1+0x4b14] ;  /* 0x004b1400010f7983 */ /* 0x001ee20000300800 */
        /* <DEDUP_REMOVED lines=22> */
[----:B--2---:R-:W-:-:S05]  /*fcc30*/  IMAD.X R27, R2, 0x1, R27, P3 ;  /* 0x00000001021b7824 */ /* 0x004fca00018e061b */
[----:B------:R0:W-:Y:S04]  /*fcc40*/  STL [R1+0x4a98], R27 ;  /* 0x004a981b01007387 */ /* 0x0001e80000100800 */
[----:B0-----:R-:W2:Y:S01]  /*fcc50*/  LDL.LU R27, [R1+0x50d0] ;  /* 0x0050d000011b7983 */ /* 0x001ea20000300800 */
[----:B------:R-:W-:-:S05]  /*fcc60*/  IADD3 R0, P3, R4, R0, RZ ;  /* 0x0000000004007210 */ /* 0x000fca0007f7e0ff */
[----:B------:R0:W-:Y:S01]  /*fcc70*/  STL [R1+0x4b00], R0 ;  /* 0x004b000001007387 */ /* 0x0001e20000100800 */
[----:B------:R-:W-:-:S03]  /*fcc80*/  IMAD.X R23, R2, 0x1, R23, P3 ;  /* 0x0000000102177824 */ /* 0x000fc600018e0617 */
[----:B0-----:R1:W5:Y:S01]  /*fcc90*/  LDL.LU R0, [R1+0x50cc] ;  /* 0x0050cc0001007983 */ /* 0x0013620000300800 */
[----:B------:R-:W-:Y:S01]  /*fcca0*/  IADD3 R20, P3, R4, R20, RZ ;  /* 0x0000001404147210 */ /* 0x000fe20007f7e0ff */
[----:B------:R-:W-:Y:S01]  /*fccb0*/  IMAD.X R24, R2, 0x1, R24, P1 ;  /* 0x0000000102187824 */ /* 0x000fe200008e0618 */
[C---:B------:R-:W-:Y:S01]  /*fccc0*/  IADD3 R22, P2, R4.reuse, R22, RZ ;  /* 0x0000001604167210 */ /* 0x040fe20007f5e0ff */
[----:B------:R-:W-:Y:S01]  /*fccd0*/  STL [R1+0x4a94], R8 ;  /* 0x004a940801007387 */ /* 0x000fe20000100800 */
[----:B------:R-:W-:Y:S01]  /*fcce0*/  IADD3 R25, P1, R4, R25, RZ ;  /* 0x0000001904197210 */ /* 0x000fe20007f3e0ff */
[C---:B------:R-:W-:Y:S02]  /*fccf0*/  IMAD.X R26, R2.reuse, 0x1, R26, P6 ;  /* 0x00000001021a7824 */ /* 0x040fe400030e061a */
[----:B------:R-:W-:Y:S01]  /*fcd00*/  STL [R1+0x4b0c], R9 ;  /* 0x004b0c0901007387 */ /* 0x000fe20000100800 */
[C---:B------:R-:W-:Y:S02]  /*fcd10*/  IMAD.X R28, R2.reuse, 0x1, R28, P5 ;  /* 0x00000001021c7824 */ /* 0x040fe400028e061c */
[C---:B------:R-:W-:Y:S01]  /*fcd20*/  IMAD.X R29, R2.reuse, 0x1, R29, P0 ;  /* 0x00000001021d7824 */ /* 0x040fe200000e061d */
[----:B------:R-:W-:Y:S01]  /*fcd30*/  STL [R1+0x4aa8], R10 ;  /* 0x004aa80a01007387 */ /* 0x000fe20000100800 */
[----:B------:R-:W-:-:S02]  /*fcd40*/  IMAD.X R12, R2, 0x1, R12, P4 ;  /* 0x00000001020c7824 */ /* 0x000fc400020e060c */
[C---:B------:R-:W-:Y:S01]  /*fcd50*/  IMAD.X R15, R2.reuse, 0x1, R15, P1 ;  /* 0x00000001020f7824 */ /* 0x040fe200008e060f */
[----:B------:R-:W-:Y:S01]  /*fcd60*/  STL [R1+0x4b10], R11 ;  /* 0x004b100b01007387 */ /* 0x000fe20000100800 */
[C---:B------:R-:W-:Y:S02]  /*fcd70*/  IMAD.X R13, R2.reuse, 0x1, R13, P3 ;  /* 0x00000001020d7824 */ /* 0x040fe400018e060d */
[----:B------:R-:W-:Y:S01]  /*fcd80*/  IMAD.X R14, R2, 0x1, R14, P2 ;  /* 0x00000001020e7824 */ /* 0x000fe200010e060e */
[----:B------:R-:W-:Y:S04]  /*fcd90*/  STL [R1+0x4aa4], R3 ;  /* 0x004aa40301007387 */ /* 0x000fe80000100800 */
[----:B------:R-:W-:Y:S04]  /*fcda0*/  STL [R1+0x4b18], R5 ;  /* 0x004b180501007387 */ /* 0x000fe80000100800 */
[----:B------:R-:W-:Y:S04]  /*fcdb0*/  STL [R1+0x4ab8], R6 ;  /* 0x004ab80601007387 */ /* 0x000fe80000100800 */
[----:B------:R-:W-:Y:S04]  /*fcdc0*/  STL [R1+0x4b20], R7 ;  /* 0x004b200701007387 */ /* 0x000fe80000100800 */
[----:B------:R-:W-:Y:S04]  /*fcdd0*/  STL [R1+0x4ab4], R16 ;  /* 0x004ab41001007387 */ /* 0x000fe80000100800 */
[----:B------:R-:W-:Y:S04]  /*fcde0*/  STL [R1+0x4b28], R17 ;  /* 0x004b281101007387 */ /* 0x000fe80000100800 */
[----:B------:R0:W-:Y:S04]  /*fcdf0*/  STL [R1+0x4ac4], R23 ;  /* 0x004ac41701007387 */ /* 0x0001e80000100800 */
[----:B------:R1:W-:Y:S04]  /*fce00*/  STL [R1+0x4ac8], R18 ;  /* 0x004ac81201007387 */ /* 0x0003e80000100800 */
[----:B------:R1:W-:Y:S01]  /*fce10*/  STL [R1+0x4b24], R19 ;  /* 0x004b241301007387 */ /* 0x0003e20000100800 */
[----:B0-----:R-:W0:Y:S03]  /*fce20*/  LDC R23, c[0x0][0x230] ;  /* 0x00008c00ff177b82 */ /* 0x001e260000000800 */
[----:B------:R1:W-:Y:S04]  /*fce30*/  STL [R1+0x4b30], R20 ;  /* 0x004b301401007387 */ /* 0x0003e80000100800 */
[----:B------:R1:W-:Y:S04]  /*fce40*/  STL [R1+0x4ad8], R21 ;  /* 0x004ad81501007387 */ /* 0x0003e80000100800 */
[----:B------:R1:W-:Y:S04]  /*fce50*/  STL [R1+0x4b2c], R22 ;  /* 0x004b2c1601007387 */ /* 0x0003e80000100800 */
[----:B------:R1:W-:Y:S04]  /*fce60*/  STL [R1+0x4ad4], R24 ;  /* 0x004ad41801007387 */ /* 0x0003e80000100800 */
[----:B------:R1:W-:Y:S04]  /*fce70*/  STL [R1+0x4b34], R25 ;  /* 0x004b341901007387 */ /* 0x0003e80000100800 */
[----:B------:R1:W-:Y:S01]  /*fce80*/  STL [R1+0x4ae8], R26 ;  /* 0x004ae81a01007387 */ /* 0x0003e20000100800 */
[----:B0-----:R-:W-:-:S03]  /*fce90*/  VIADD R23, R23, 0x7f ;  /* 0x0000007f17177836 */ /* 0x001fc60000000000 */
[----:B------:R1:W-:Y:S02]  /*fcea0*/  STL [R1+0x4ae4], R28 ;  /* 0x004ae41c01007387 */ /* 0x0003e40000100800 */
[----:B------:R-:W-:Y:S02]  /*fceb0*/  SHF.R.S32.HI R3, RZ, 0x1f, R23 ;  /* 0x0000001fff037819 */ /* 0x000fe40000011417 */
[----:B------:R1:W-:Y:S02]  /*fcec0*/  STL [R1+0x4af8], R29 ;  /* 0x004af81d01007387 */ /* 0x0003e40000100800 */
[----:B------:R-:W-:Y:S02]  /*fced0*/  LEA.HI R3, R3, R23, RZ, 0x7 ;  /* 0x0000001703037211 */ /* 0x000fe400078f38ff */
[----:B------:R1:W-:Y:S02]  /*fcee0*/  STL [R1+0x4af4], R12 ;  /* 0x004af40c01007387 */ /* 0x0003e40000100800 */
[----:B------:R-:W-:-:S02]  /*fcef0*/  SHF.R.S32.HI R3, RZ, 0x7, R3 ;  /* 0x00000007ff037819 */ /* 0x000fc40000011403 */
[----:B------:R1:W-:Y:S04]  /*fcf00*/  STL [R1+0x4b14], R15 ;  /* 0x004b140f01007387 */ /* 0x0003e80000100800 */
[----:B------:R1:W-:Y:S04]  /*fcf10*/  STL [R1+0x4b08], R13 ;  /* 0x004b080d01007387 */ /* 0x0003e80000100800 */
[----:B------:R1:W-:Y:S01]  /*fcf20*/  STL [R1+0x4b04], R14 ;  /* 0x004b040e01007387 */ /* 0x0003e20000100800 */
[----:B--2---:R-:W-:-:S13]  /*fcf30*/  ISETP.NE.U32.AND P6, PT, R27, R3, PT ;  /* 0x000000031b00720c */ /* 0x004fda0003fc5070 */
[----:B-1----:R-:W-:Y:S05]  /*fcf40*/  @P6 BRA `(.L_x_1) ;  /* 0xfffff2e400986947 */ /* 0x002fea000383ffff */
.L_x_0:
[----:B------:R-:W2:Y:S01]  /*fcf50*/  LDL.LU R12, [R1+0xfe4] ;  /* 0x000fe400010c7983 */ /* 0x000ea20000300800 */
[----:B------:R-:W-:Y:S01]  /*fcf60*/  ULDC UR4, c[0x0][0x248] ;  /* 0x0000920000047ab9 */ /* 0x000fe20000000800 */
[----:B------:R-:W-:Y:S01]  /*fcf70*/  ULDC UR5, c[0x0][0x248] ;  /* 0x0000920000057ab9 */ /* 0x000fe20000000800 */
[----:B------:R-:W-:Y:S01]  /*fcf80*/  ULDC UR6, c[0x0][0x248] ;  /* 0x0000920000067ab9 */ /* 0x000fe20000000800 */
[----:B------:R-:W3:Y:S01]  /*fcf90*/  LDL.LU R13, [R1+0xfec] ;  /* 0x000fec00010d7983 */ /* 0x000ee20000300800 */
[----:B------:R-:W-:Y:S01]  /*fcfa0*/  ULDC.64 UR26, c[0x0][0x228] ;  /* 0x00008a00001a7ab9 */ /* 0x000fe20000000a00 */
[----:B------:R-:W-:Y:S01]  /*fcfb0*/  ULDC UR7, c[0x0][0x248] ;  /* 0x0000920000077ab9 */ /* 0x000fe20000000800 */
[----:B------:R-:W-:Y:S01]  /*fcfc0*/  ULDC UR8, c[0x0][0x248] ;  /* 0x0000920000087ab9 */ /* 0x000fe20000000800 */
[----:B0----5:R-:W4:Y:S01]  /*fcfd0*/  LDL.LU R0, [R1+0xfb0] ;  /* 0x000fb00001007983 */ /* 0x021f220000300800 */
[----:B------:R-:W-:Y:S01]  /*fcfe0*/  ULDC UR9, c[0x0][0x248] ;  /* 0x0000920000097ab9 */ /* 0x000fe20000000800 */
[----:B------:R-:W-:Y:S01]  /*fcff0*/  ULDC UR10, c[0x0][0x248] ;  /* 0x00009200000a7ab9 */ /* 0x000fe20000000800 */
[----:B------:R-:W-:Y:S01]  /*fd000*/  ULDC UR12, c[0x0][0x248] ;  /* 0x00009200000c7ab9 */ /* 0x000fe20000000800 */
[----:B------:R-:W4:Y:S01]  /*fd010*/  LDL.LU R14, [R1+0xfb4] ;  /* 0x000fb400010e7983 */ /* 0x000f220000300800 */
[----:B------:R-:W-:Y:S01]  /*fd020*/  ULDC UR13, c[0x0][0x248] ;  /* 0x00009200000d7ab9 */ /* 0x000fe20000000800 */
[----:B------:R-:W-:Y:S01]  /*fd030*/  ULDC UR14, c[0x0][0x248] ;  /* 0x00009200000e7ab9 */ /* 0x000fe20000000800 */
[----:B------:R-:W-:Y:S01]  /*fd040*/  ULDC UR15, c[0x0][0x248] ;  /* 0x00009200000f7ab9 */ /* 0x000fe20000000800 */
[----:B------:R-:W2:Y:S01]  /*fd050*/  LDL.LU R11, [R1+0xfb8] ;  /* 0x000fb800010b7983 */ /* 0x000ea20000300800 */
[----:B------:R-:W-:Y:S01]  /*fd060*/  ULDC UR16, c[0x0][0x248] ;  /* 0x0000920000107ab9 */ /* 0x000fe20000000800 */
[----:B------:R-:W-:Y:S01]  /*fd070*/  ULDC UR17, c[0x0][0x248] ;  /* 0x0000920000117ab9 */ /* 0x000fe20000000800 */
[----:B------:R-:W-:Y:S01]  /*fd080*/  ULDC UR20, c[0x0][0x248] ;  /* 0x0000920000147ab9 */ /* 0x000fe20000000800 */
[----:B------:R-:W2:Y:S01]  /*fd090*/  LDL.LU R10, [R1+0xfbc] ;  /* 0x000fbc00010a7983 */ /* 0x000ea20000300800 */
[----:B------:R-:W-:Y:S01]  /*fd0a0*/  ULDC UR21, c[0x0][0x248] ;  /* 0x0000920000157ab9 */ /* 0x000fe20000000800 */
[----:B------:R-:W-:Y:S01]  /*fd0b0*/  ULDC UR23, c[0x0][0x248] ;  /* 0x0000920000177ab9 */ /* 0x000fe20000000800 */
[----:B------:R-:W-:Y:S01]  /*fd0c0*/  ULDC UR11, c[0x0][0x228] ;  /* 0x00008a00000b7ab9 */ /* 0x000fe20000000800 */
[----:B------:R-:W4:Y:S01]  /*fd0d0*/  LDL.LU R9, [R1+0xfa0] ;  /* 0x000fa00001097983 */ /* 0x000f220000300800 */
[----:B------:R-:W-:Y:S01]  /*fd0e0*/  ULDC UR33, c[0x0][0x248] ;  /* 0x0000920000217ab9 */ /* 0x000fe20000000800 */
[----:B------:R-:W-:Y:S01]  /*fd0f0*/  ULDC UR29, c[0x0][0x228] ;  /* 0x00008a00001d7ab9 */ /* 0x000fe20000000800 */
[----:B------:R-:W-:Y:S01]  /*fd100*/  ULDC UR61, c[0x0][0x228] ;  /* 0x00008a00003d7ab9 */ /* 0x000fe20000000800 */
[----:B------:R-:W4:Y:S01]  /*fd110*/  LDL.LU R8, [R1+0xfa4] ;  /* 0x000fa40001087983 */ /* 0x000f220000300800 */
[----:B------:R-:W-:Y:S01]  /*fd120*/  ULDC UR28, c[0x0][0x228] ;  /* 0x00008a00001c7ab9 */ /* 0x000fe20000000800 */
[----:B------:R-:W-:Y:S01]  /*fd130*/  ULDC UR56, c[0x0][0x228] ;  /* 0x00008a0000387ab9 */ /* 0x000fe20000000800 */
[----:B------:R-:W-:Y:S01]  /*fd140*/  ULDC UR57, c[0x0][0x228] ;  /* 0x00008a0000397ab9 */ /* 0x000fe20000000800 */
[----:B------:R-:W3:Y:S01]  /*fd150*/  LDL.LU R7, [R1+0xfa8] ;  /* 0x000fa80001077983 */ /* 0x000ee20000300800 */
[----:B------:R-:W-:Y:S01]  /*fd160*/  ULDC UR58, c[0x0][0x228] ;  /* 0x00008a00003a7ab9 */ /* 0x000fe20000000800 */
[----:B------:R-:W-:Y:S01]  /*fd170*/  ULDC UR59, c[0x0][0x228] ;  /* 0x00008a00003b7ab9 */ /* 0x000fe20000000800 */
[----:B------:R-:W-:Y:S01]  /*fd180*/  ULDC UR60, c[0x0][0x228] ;  /* 0x00008a00003c7ab9 */ /* 0x000fe20000000800 */
[----:B------:R-:W3:Y:S01]  /*fd190*/  LDL.LU R6, [R1+0xfac] ;  /* 0x000fac0001067983 */ /* 0x000ee20000300800 */
        /* <DEDUP_REMOVED lines=29> */
[----:B0-----:R-:W4:Y:S01]  /*fd370*/  LDL.LU R15, [R1+0xfcc] ;  /* 0x000fcc00010f7983 */ /* 0x001f220000300800 */
[----:B------:R-:W-:Y:S01]  /*fd380*/  ULDC UR37, c[0x0][0x228] ;  /* 0x00008a0000257ab9 */ /* 0x000fe20000000800 */
[----:B------:R-:W-:Y:S01]  /*fd390*/  ULDC UR36, c[0x0][0x228] ;  /* 0x00008a0000247ab9 */ /* 0x000fe20000000800 */
[----:B------:R-:W-:Y:S01]  /*fd3a0*/  ULDC UR32, c[0x0][0x228] ;  /* 0x00008a0000207ab9 */ /* 0x000fe20000000800 */
[----:B------:R0:W-:Y:S01]  /*fd3b0*/  STL.64 [R1+0x5130], R28 ;  /* 0x0051301c01007387 */ /* 0x0001e20000100a00 */
[----:B------:R-:W-:-:S03]  /*fd3c0*/  ULDC UR34, c[0x0][0x228] ;  /* 0x00008a0000227ab9 */ /* 0x000fc60000000800 */
[----:B0-----:R-:W4:Y:S04]  /*fd3d0*/  LDL.LU R28, [R1+0xfc4] ;  /* 0x000fc400011c7983 */ /* 0x001f280000300800 */
[----:B------:R-:W4:Y:S04]  /*fd3e0*/  LDL.LU R29, [R1+0xfc8] ;  /* 0x000fc800011d7983 */ /* 0x000f280000300800 */
[----:B------:R0:W-:Y:S04]  /*fd3f0*/  STL.64 [R1+0x5128], R26 ;  /* 0x0051281a01007387 */ /* 0x0001e80000100a00 */
[----:B0-----:R-:W4:Y:S04]  /*fd400*/  LDL.LU R26, [R1+0xfdc] ;  /* 0x000fdc00011a7983 */ /* 0x001f280000300800 */
[----:B------:R-:W4:Y:S04]  /*fd410*/  LDL.LU R27, [R1+0xfc0] ;  /* 0x000fc000011b7983 */ /* 0x000f280000300800 */
[----:B------:R0:W-:Y:S04]  /*fd420*/  STL.64 [R1+0x5120], R24 ;  /* 0x0051201801007387 */ /* 0x0001e80000100a00 */
[----:B0-----:R-:W4:Y:S04]  /*fd430*/  LDL.LU R24, [R1+0xfd4] ;  /* 0x000fd40001187983 */ /* 0x001f280000300800 */
[----:B------:R-:W4:Y:S04]  /*fd440*/  LDL.LU R25, [R1+0xfd8] ;  /* 0x000fd80001197983 */ /* 0x000f280000300800 */
[----:B------:R0:W-:Y:S04]  /*fd450*/  STL [R1+0x511c], R23 ;  /* 0x00511c1701007387 */ /* 0x0001e80000100800 */
[----:B0-----:R-:W4:Y:S04]  /*fd460*/  LDL.LU R23, [R1+0xfd0] ;  /* 0x000fd00001177983 */ /* 0x001f280000300800 */
[----:B------:R0:W-:Y:S04]  /*fd470*/  STL [R1+0x5118], R22 ;  /* 0x0051181601007387 */ /* 0x0001e80000100800 */
[----:B0-----:R-:W4:Y:S04]  /*fd480*/  LDL.LU R22, [R1+0xfe8] ;  /* 0x000fe80001167983 */ /* 0x001f280000300800 */
[----:B------:R0:W-:Y:S04]  /*fd490*/  STL.64 [R1+0x5110], R20 ;  /* 0x0051101401007387 */ /* 0x0001e80000100a00 */
[----:B0-----:R-:W4:Y:S04]  /*fd4a0*/  LDL.LU R21, [R1+0xfe0] ;  /* 0x000fe00001157983 */ /* 0x001f280000300800 */
[----:B------:R-:W-:Y:S04]  /*fd4b0*/  STL [R1+0x510c], R19 ;  /* 0x00510c1301007387 */ /* 0x000fe80000100800 */
[----:B------:R-:W-:Y:S04]  /*fd4c0*/  STL [R1+0x5108], R18 ;  /* 0x0051081201007387 */ /* 0x000fe80000100800 */
[----:B------:R0:W-:Y:S01]  /*fd4d0*/  STL.64 [R1+0x5100], R16 ;  /* 0x0051001001007387 */ /* 0x0001e20000100a00 */
[----:B--2---:R-:W-:-:S02]  /*fd4e0*/  F2FP.SATFINITE.E5M2.F32.PACK_AB_MERGE_C R10, R10, R11, RZ ;  /* 0x0000000b0a0a723e */ /* 0x004fc400048060ff */
[----:B---3--:R-:W-:Y:S02]  /*fd4f0*/  F2FP.SATFINITE.E5M2.F32.PACK_AB_MERGE_C R6, R6, R7, RZ ;  /* 0x000000070606723e */ /* 0x008fe400048060ff */
[----:B----4-:R-:W-:Y:S02]  /*fd500*/  F2FP.SATFINITE.E5M2.F32.PACK_AB_MERGE_C R4, R4, R5, RZ ;  /* 0x000000050404723e */ /* 0x010fe400048060ff */
[----:B0-----:R-:W-:Y:S02]  /*fd510*/  F2FP.SATFINITE.E5M2.F32.PACK_AB_MERGE_C R16, R28, R27, RZ ;  /* 0x0000001b1c10723e */ /* 0x001fe400048060ff */
[----:B------:R-:W-:Y:S02]  /*fd520*/  F2FP.SATFINITE.E5M2.F32.PACK_AB_MERGE_C R13, R13, R22, RZ ;  /* 0x000000160d0d723e */ /* 0x000fe400048060ff */
[----:B------:R-:W-:-:S05]  /*fd530*/  F2FP.SATFINITE.E5M2.F32.PACK_AB_MERGE_C R12, R12, R21, RZ ;  /* 0x000000150c0c723e */ /* 0x000fca00048060ff */
[----:B------:R0:W-:Y:S04]  /*fd540*/  STL [R1+0x5b8c], R12 ;  /* 0x005b8c0c01007387 */ /* 0x0001e80000100800 */
[----:B------:R1:W-:Y:S01]  /*fd550*/  STL [R1+0x5b90], R13 ;  /* 0x005b900d01007387 */ /* 0x0003e20000100800 */
[----:B0-----:R-:W-:Y:S02]  /*fd560*/  F2FP.SATFINITE.E5M2.F32.PACK_AB_MERGE_C R12, R26, R25, RZ ;  /* 0x000000191a0c723e */ /* 0x001fe400048060ff */
[----:B-1----:R-:W-:-:S05]  /*fd570*/  F2FP.SATFINITE.E5M2.F32.PACK_AB_MERGE_C R13, R24, R23, RZ ;  /* 0x00000017180d723e */ /* 0x002fca00048060ff */
[----:B------:R0:W-:Y:S04]  /*fd580*/  STL [R1+0x2754], R13 ;  /* 0x0027540d01007387 */ /* 0x0001e80000100800 */
[----:B------:R1:W-:Y:S04]  /*fd590*/  STL [R1+0x2770], R12 ;  /* 0x0027700c01007387 */ /* 0x0003e80000100800 */
[----:B------:R-:W-:Y:S01]  /*fd5a0*/  STL [R1+0x670], R16 ;  /* 0x0006701001007387 */ /* 0x000fe20000100800 */
[----:B0-----:R-:W-:Y:S02]  /*fd5b0*/  F2FP.SATFINITE.E5M2.F32.PACK_AB_MERGE_C R13, R15, R29, RZ ;  /* 0x0000001d0f0d723e */ /* 0x001fe400048060ff */
[----:B-1----:R-:W-:-:S03]  /*fd5c0*/  F2FP.SATFINITE.E5M2.F32.PACK_AB_MERGE_C R12, R14, R0, RZ ;  /* 0x000000000e0c723e */ /* 0x002fc600048060ff */
[----:B------:R0:W-:Y:S01]  /*fd5d0*/  STL [R1+0x674], R13 ;  /* 0x0006740d01007387 */ /* 0x0001e20000100800 */
[----:B------:R-:W-:-:S03]  /*fd5e0*/  F2FP.SATFINITE.E5M2.F32.PACK_AB_MERGE_C R0, R8, R9, RZ ;  /* 0x000000090800723e */ /* 0x000fc600048060ff */
[----:B------:R-:W-:Y:S04]  /*fd5f0*/  STL [R1+0x454], R12 ;  /* 0x0004540c01007387 */ /* 0x000fe80000100800 */
[----:B------:R-:W-:Y:S04]  /*fd600*/  STL [R1+0x4f0], R10 ;  /* 0x0004f00a01007387 */ /* 0x000fe80000100800 */
[----:B------:R1:W-:Y:S04]  /*fd610*/  STL [R1+0x438], R0 ;  /* 0x0004380001007387 */ /* 0x0003e80000100800 */
[----:B------:R-:W-:Y:S04]  /*fd620*/  STL [R1+0x444], R6 ;  /* 0x0004440601007387 */ /* 0x000fe80000100800 */
[----:B0-----:R-:W2:Y:S01]  /*fd630*/  LDL.LU R13, [R1+0x1034] ;  /* 0x00103400010d7983 */ /* 0x001ea20000300800 */
[----:B-1----:R-:W-:-:S03]  /*fd640*/  F2FP.SATFINITE.E5M2.F32.PACK_AB_MERGE_C R0, R2, R3, RZ ;  /* 0x000000030200723e */ /* 0x002fc600048060ff */
[----:B------:R-:W-:Y:S04]  /*fd650*/  STL [R1+0x390], R4 ;  /* 0x0003900401007387 */ /* 0x000fe80000100800 */
[----:B--2---:R0:W-:Y:S04]  /*fd660*/  STL [R1+0x5bb8], R13 ;  /* 0x005bb80d01007387 */ /* 0x0041e80000100800 */
[----:B------:R-:W-:Y:S04]  /*fd670*/  STL [R1+0x398], R0 ;  /* 0x0003980001007387 */ /* 0x000fe80000100800 */
[----:B0-----:R-:W2:Y:S04]  /*fd680*/  LDL.LU R13, [R1+0xf4c] ;  /* 0x000f4c00010d7983 */ /* 0x001ea80000300800 */
[----:B--2---:R0:W-:Y:S04]  /*fd690*/  STL [R1+0x5bc0], R13 ;  /* 0x005bc00d01007387 */ /* 0x0041e80000100800 */
[----:B0-----:R-:W2:Y:S04]  /*fd6a0*/  LDL.LU R13, [R1+0xf44] ;  /* 0x000f4400010d7983 */ /* 0x001ea80000300800 */
[----:B--2---:R0:W-:Y:S04]  /*fd6b0*/  STL [R1+0x5bc8], R13 ;  /* 0x005bc80d01007387 */ /* 0x0041e80000100800 */
[----:B0-----:R-:W2:Y:S04]  /*fd6c0*/  LDL.LU R13, [R1+0xf5c] ;  /* 0x000f5c00010d7983 */ /* 0x001ea80000300800 */
[----:B--2---:R0:W-:Y:S04]  /*fd6d0*/  STL [R1+0x5bd0], R13 ;  /* 0x005bd00d01007387 */ /* 0x0041e80000100800 */
[----:B0-----:R-:W2:Y:S04]  /*fd6e0*/  LDL.LU R13, [R1+0xf54] ;  /* 0x000f5400010d7983 */ /* 0x001ea80000300800 */
[----:B--2---:R0:W-:Y:S04]  /*fd6f0*/  STL [R1+0x5bd8], R13 ;  /* 0x005bd80d01007387 */ /* 0x0041e80000100800 */
[----:B0-----:R-:W2:Y:S04]  /*fd700*/  LDL R13, [R1+0xf6c] ;  /* 0x000f6c00010d7983 */ /* 0x001ea80000100800 */
        /* <DEDUP_REMOVED lines=10> */
[----:B------:R-:W3:Y:S04]  /*fd7b0*/  LDL.LU R12, [R1+0x1038] ;  /* 0x00103800010c7983 */ /* 0x000ee80000300800 */
[----:B---3--:R0:W-:Y:S04]  /*fd7c0*/  STL [R1+0x5bb4], R12 ;  /* 0x005bb40c01007387 */ /* 0x0081e80000100800 */
[----:B0-----:R-:W3:Y:S04]  /*fd7d0*/  LDL.LU R12, [R1+0x1030] ;  /* 0x00103000010c7983 */ /* 0x001ee80000300800 */
        /* <DEDUP_REMOVED lines=19> */
[----:B0-----:R-:W2:Y:S04]  /*fd910*/  LDL.LU R12, [R1+0xf80] ;  /* 0x000f8000010c7983 */ /* 0x001ea80000300800 */
[----:B------:R-:W3:Y:S04]  /*fd920*/  LDL.LU R16, [R1+0x103c] ;  /* 0x00103c0001107983 */ /* 0x000ee80000300800 */
[----:B------:R-:W4:Y:S04]  /*fd930*/  LDL.LU R17, [R1+0xff0] ;  /* 0x000ff00001117983 */ /* 0x000f280000300800 */
[----:B------:R-:W4:Y:S04]  /*fd940*/  LDL.LU R18, [R1+0xff4] ;  /* 0x000ff40001127983 */ /* 0x000f280000300800 */
[----:B------:R-:W4:Y:S04]  /*fd950*/  LDL.LU R19, [R1+0xff8] ;  /* 0x000ff80001137983 */ /* 0x000f280000300800 */
[----:B------:R-:W4:Y:S04]  /*fd960*/  LDL R20, [R1+0xffc] ;  /* 0x000ffc0001147983 */ /* 0x000f280000100800 */
        /* <DEDUP_REMOVED lines=22> */
[----:B--2---:R-:W-:-:S03]  /*fdad0*/  F2FP.SATFINITE.E5M2.F32.PACK_AB_MERGE_C R13, R13, R12, RZ ;  /* 0x0000000c0d0d723e */ /* 0x004fc600048060ff */
[----:B------:R-:W2:Y:S04]  /*fdae0*/  LDL.LU R12, [R1+0x5c04] ;  /* 0x005c0400010c7983 */ /* 0x000ea80000300800 */
[----:B------:R0:W-:Y:S04]  /*fdaf0*/  STL [R1+0x374], R13 ;  /* 0x0003740d01007387 */ /* 0x0001e80000100800 */
[----:B0-----:R-:W2:Y:S02]  /*fdb00*/  LDL.LU R13, [R1+0x5c00] ;  /* 0x005c0000010d7983 */ /* 0x001ea40000300800 */
[----:B--2---:R-:W-:-:S02]  /*fdb10*/  F2FP.SATFINITE.E5M2.F32.PACK_AB_MERGE_C R13, R13, R12, RZ ;  /* 0x0000000c0d0d723e */ /* 0x004fc400048060ff */
        /* <DEDUP_REMOVED lines=36> */
[----:B------:R-:W3:Y:S04]  /*fdd60*/  LDL.LU R12, [R1+0x5bb4] ;  /* 0x005bb400010c7983 */ /* 0x000ee80000300800 */
[----:B------:R3:W-:Y:S02]  /*fdd70*/  STL [R1+0x29c4], R13 ;  /* 0x0029c40d01007387 */ /* 0x0007e40000100800 */
[----:B---3--:R-:W-:Y:S02]  /*fdd80*/  F2FP.SATFINITE.E5M2.F32.PACK_AB_MERGE_C R13, R16, R12, RZ ;  /* 0x0000000c100d723e */ /* 0x008fe400048060ff */
[----:B----4-:R-:W-:Y:S02]  /*fdd90*/  F2FP.SATFINITE.E5M2.F32.PACK_AB_MERGE_C R12, R18, R17, RZ ;  /* 0x00000011120c723e */ /* 0x010fe400048060ff */
[----:B------:R-:W-:Y:S01]  /*fdda0*/  F2FP.SATFINITE.E5M2.F32.PACK_AB_MERGE_C R16, R20, R19, RZ ;  /* 0x000000131410723e */ /* 0x000fe200048060ff */
[----:B------:R-:W-:Y:S04]  /*fddb0*/  STL [R1+0x29c8], R13 ;  /* 0x0029c80d01007387 */ /* 0x000fe80000100800 */
[----:B------:R0:W-:Y:S04]  /*fddc0*/  STL [R1+0x2970], R12 ;  /* 0x0029700c01007387 */ /* 0x0001e80000100800 */
[----:B------:R-:W-:Y:S01]  /*fddd0*/  STL [R1+0x2990], R16 ;  /* 0x0029901001007387 */ /* 0x000fe20000100800 */
[----:B0-----:R-:W-:-:S03]  /*fdde0*/  F2FP.SATFINITE.E5M2.F32.PACK_AB_MERGE_C R12, R0, R23, RZ ;  /* 0x00000017000c723e */ /* 0x001fc600048060ff */
[----:B------:R-:W2:Y:S01]  /*fddf0*/  LDL R0, [R1+0x1c38] ;  /* 0x001c380001007983 */ /* 0x000ea20000100800 */
[----:B------:R-:W-:-:S05]  /*fde00*/  F2FP.SATFINITE.E5M2.F32.PACK_AB_MERGE_C R13, R22, R21, RZ ;  /* 0x00000015160d723e */ /* 0x000fca00048060ff */
[----:B------:R0:W-:Y:S01]  /*fde10*/  STL [R1+0x2934], R13 ;  /* 0x0029340d01007387 */ /* 0x0001e20000100800 */
[----:B------:R-:W-:Y:S02]  /*fde20*/  F2FP.SATFINITE.E5M2.F32.PACK_AB_MERGE_C R10, R10, R15, RZ ;  /* 0x0000000f0a0a723e */ /* 0x000fe400048060ff */
[----:B------:R-:W-:Y:S02]  /*fde30*/  F2FP.SATFINITE.E5M2.F32.PACK_AB_MERGE_C R11, R11, R14, RZ ;  /* 0x0000000e0b0b723e */ /* 0x000fe400048060ff */
[----:B0-----:R-:W-:Y:S02]  /*fde40*/  F2FP.SATFINITE.E5M2.F32.PACK_AB_MERGE_C R13, R27, R26, RZ ;  /* 0x0000001a1b0d723e */ /* 0x001fe400048060ff */
[----:B------:R-:W-:Y:S01]  /*fde50*/  F2FP.SATFINITE.E5M2.F32.PACK_AB_MERGE_C R8, R8, R9, RZ ;  /* 0x000000090808723e */ /* 0x000fe200048060ff */
[----:B--2---:R0:W-:Y:S04]  /*fde60*/  STL [R1+0x5b98], R0 ;  /* 0x005b980001007387 */ /* 0x0041e80000100800 */
[----:B------:R1:W-:Y:S01]  /*fde70*/  STL [R1+0x2948], R12 ;  /* 0x0029480c01007387 */ /* 0x0003e20000100800 */
[----:B0-----:R-:W-:-:S02]  /*fde80*/  F2FP.SATFINITE.E5M2.F32.PACK_AB_MERGE_C R0, R25, R24, RZ ;  /* 0x000000181900723e */ /* 0x001fc400048060ff */
[----:B-1----:R-:W-:-:S03]  /*fde90*/  F2FP.SATFINITE.E5M2.F32.PACK_AB_MERGE_C R12, R29, R28, RZ ;  /* 0x0000001c1d0c723e */ /* 0x002fc600048060ff */
[----:B------:R0:W-:Y:S04]  /*fdea0*/  STL [R1+0x2908], R0 ;  /* 0x0029080001007387 */ /* 0x0001e80000100800 */
[----:B------:R-:W-:Y:S01]  /*fdeb0*/  STL [R1+0x290c], R13 ;  /* 0x00290c0d01007387 */ /* 0x000fe20000100800 */
[----:B0-----:R-:W-:-:S03]  /*fdec0*/  F2FP.SATFINITE.E5M2.F32.PACK_AB_MERGE_C R0, R2, R3, RZ ;  /* 0x000000030200723e */ /* 0x001fc600048060ff */
[----:B------:R-:W2:Y:S04]  /*fded0*/  LDL.LU R3, [R1+0xf08] ;  /* 0x000f080001037983 */ /* 0x000ea80000300800 */
[----:B------:R-:W-:Y:S04]  /*fdee0*/  STL [R1+0x2e4], R12 ;  /* 0x0002e40c01007387 */ /* 0x000fe80000100800 */
[----:B------:R-:W2:Y:S04]  /*fdef0*/  LDL.LU R2, [R1+0xf0c] ;  /* 0x000f0c0001027983 */ /* 0x000ea80000300800 */
[----:B------:R-:W-:Y:S04]  /*fdf00*/  STL [R1+0x2e8], R0 ;  /* 0x0002e80001007387 */ /* 0x000fe80000100800 */
[----:B------:R-:W-:Y:S04]  /*fdf10*/  STL [R1+0x5b94], R10 ;  /* 0x005b940a01007387 */ /* 0x000fe80000100800 */
[----:B------:R0:W-:Y:S04]  /*fdf20*/  STL [R1+0x5b9c], R11 ;  /* 0x005b9c0b01007387 */ /* 0x0001e80000100800 */
[----:B------:R-:W-:Y:S04]  /*fdf30*/  STL [R1+0x273c], R8 ;  /* 0x00273c0801007387 */ /* 0x000fe80000100800 */
[----:B0-----:R-:W3:Y:S01]  /*fdf40*/  LDL R11, [R1+0xee4] ;  /* 0x000ee400010b7983 */ /* 0x001ee20000100800 */
[----:B------:R-:W-:-:S02]  /*fdf50*/  F2FP.SATFINITE.E5M2.F32.PACK_AB_MERGE_C R6, R6, R7, RZ ;  /* 0x000000070606723e */ /* 0x000fc400048060ff */
[----:B------:R-:W-:-:S03]  /*fdf60*/  F2FP.SATFINITE.E5M2.F32.PACK_AB_MERGE_C R0, R4, R5, RZ ;  /* 0x000000050400723e */ /* 0x000fc600048060ff */
[----:B------:R-:W-:Y:S04]  /*fdf70*/  STL [R1+0x2750], R6 ;  /* 0x0027500601007387 */ /* 0x000fe80000100800 */
[----:B---3--:R0:W-:Y:S04]  /*fdf80*/  STL [R1+0x5ba4], R11 ;  /* 0x005ba40b01007387 */ /* 0x0081e80000100800 */
[----:B------:R-:W-:Y:S04]  /*fdf90*/  STL [R1+0x4f8], R0 ;  /* 0x0004f80001007387 */ /* 0x000fe80000100800 */
[----:B0-----:R-:W3:Y:S04]  /*fdfa0*/  LDL.LU R11, [R1+0xefc] ;  /* 0x000efc00010b7983 */ /* 0x001ee80000300800 */
[----:B---3--:R0:W-:Y:S04]  /*fdfb0*/  STL [R1+0x5bac], R11 ;  /* 0x005bac0b01007387 */ /* 0x0081e80000100800 */
[----:B0-----:R-:W3:Y:S04]  /*fdfc0*/  LDL.LU R11, [R1+0xef4] ;  /* 0x000ef400010b7983 */ /* 0x001ee80000300800 */
[----:B------:R-:W4:Y:S04]  /*fdfd0*/  LDL.LU R0, [R1+0xee8] ;  /* 0x000ee80001007983 */ /* 0x000f280000300800 */
[----:B----4-:R0:W-:Y:S04]  /*fdfe0*/  STL [R1+0x5ba0], R0 ;  /* 0x005ba00001007387 */ /* 0x0101e80000100800 */
[----:B0-----:R-:W4:Y:S04]  /*fdff0*/  LDL.LU R0, [R1+0xee0] ;  /* 0x000ee00001007983 */ /* 0x001f280000300800 */
[----:B----4-:R0:W-:Y:S04]  /*fe000*/  STL [R1+0x5ba8], R0 ;  /* 0x005ba80001007387 */ /* 0x0101e80000100800 */
[----:B0-----:R-:W4:Y:S01]  /*fe010*/  LDL.LU R0, [R1+0xef8] ;  /* 0x000ef80001007983 */ /* 0x001f220000300800 */
[----:B--2---:R-:W-:-:S03]  /*fe020*/  F2FP.SATFINITE.E5M2.F32.PACK_AB_MERGE_C R3, R2, R3, RZ ;  /* 0x000000030203723e */ /* 0x004fc600048060ff */
[----:B----4-:R0:W-:Y:S04]  /*fe030*/  STL [R1+0x5bb0], R0 ;  /* 0x005bb00001007387 */ /* 0x0101e80000100800 */
[----:B0-----:R-:W3:Y:S04]  /*fe040*/  LDL.LU R0, [R1+0xef0] ;  /* 0x000ef00001007983 */ /* 0x001ee80000300800 */
[----:B------:R-:W2:Y:S04]  /*fe050*/  LDL.LU R16, [R1+0xeec] ;  /* 0x000eec0001107983 */ /* 0x000ea80000300800 */
[----:B------:R-:W4:Y:S04]  /*fe060*/  LDL.LU R10, [R1+0x15b0] ;  /* 0x0015b000010a7983 */ /* 0x000f280000300800 */
[----:B------:R-:W4:Y:S04]  /*fe070*/  LDL.LU R13, [R1+0x15b4] ;  /* 0x0015b400010d7983 */ /* 0x000f280000300800 */
        /* <DEDUP_REMOVED lines=14> */
[----:B0-----:R-:W2:Y:S04]  /*fe160*/  LDL.LU R3, [R1+0x9e4] ;  /* 0x0009e40001037983 */ /* 0x001ea80000300800 */
[----:B------:R-:W2:Y:S04]  /*fe170*/  LDL.LU R21, [R1+0x9e8] ;  /* 0x0009e80001157983 */ /* 0x000ea80000300800 */
[----:B------:R-:W2:Y:S04]  /*fe180*/  LDL R5, [R1+0x9ec] ;  /* 0x0009ec0001057983 */ /* 0x000ea80000100800 */
        /* <DEDUP_REMOVED lines=8> */
[----:B---3--:R-:W-:-:S03]  /*fe210*/  F2FP.SATFINITE.E5M2.F32.PACK_AB_MERGE_C R11, R11, R0, RZ ;  /* 0x000000000b0b723e */ /* 0x008fc600048060ff */
[----:B------:R-:W3:Y:S04]  /*fe220*/  LDL.LU R0, [R1+0x5bb0] ;  /* 0x005bb00001007983 */ /* 0x000ee80000300800 */
[----:B------:R0:W-:Y:S04]  /*fe230*/  STL [R1+0x448], R11 ;  /* 0x0004480b01007387 */ /* 0x0001e80000100800 */
[----:B0-----:R-:W3:Y:S02]  /*fe240*/  LDL.LU R11, [R1+0x5bac] ;  /* 0x005bac00010b7983 */ /* 0x001ee40000300800 */
[----:B---3--:R-:W-:-:S02]  /*fe250*/  F2FP.SATFINITE.E5M2.F32.PACK_AB_MERGE_C R11, R11, R0, RZ ;  /* 0x000000000b0b723e */ /* 0x008fc400048060ff */
[----:B------:R-:W3:Y:S04]  /*fe260*/  LDL.LU R0, [R1+0x5ba8] ;  /* 0x005ba80001007983 */ /* 0x000ee80000300800 */
[----:B------:R0:W-:Y:S04]  /*fe270*/  STL [R1+0x450], R11 ;  /* 0x0004500b01007387 */ /* 0x0001e80000100800 */
[----:B0-----:R-:W3:Y:S02]  /*fe280*/  LDL.LU R11, [R1+0x5ba4] ;  /* 0x005ba400010b7983 */ /* 0x001ee40000300800 */
[----:B---3--:R-:W-:-:S02]  /*fe290*/  F2FP.SATFINITE.E5M2.F32.PACK_AB_MERGE_C R11, R11, R0, RZ ;  /* 0x000000000b0b723e */ /* 0x008fc400048060ff */
[----:B------:R-:W3:Y:S04]  /*fe2a0*/  LDL.LU R0, [R1+0x5ba0] ;  /* 0x005ba00001007983 */ /* 0x000ee80000300800 */
[----:B------:R0:W-:Y:S04]  /*fe2b0*/  STL [R1+0x404], R11 ;  /* 0x0004040b01007387 */ /* 0x0001e80000100800 */
[----:B0-----:R-:W3:Y:S01]  /*fe2c0*/  LDL.LU R11, [R1+0x5b9c] ;  /* 0x005b9c00010b7983 */ /* 0x001ee20000300800 */
[----:B----4-:R-:W-:Y:S02]  /*fe2d0*/  F2FP.SATFINITE.E5M2.F32.PACK_AB_MERGE_C R13, R13, R10, RZ ;  /* 0x0000000a0d0d723e */ /* 0x010fe400048060ff */
[----:B--2---:R-:W-:-:S02]  /*fe2e0*/  F2FP.SATFINITE.E5M2.F32.PACK_AB_MERGE_C R6, R6, R12, RZ ;  /* 0x0000000c0606723e */ /* 0x004fc400048060ff */
[----:B---3--:R-:W-:Y:S02]  /*fe2f0*/  F2FP.SATFINITE.E5M2.F32.PACK_AB_MERGE_C R16, R16, R0, RZ ;  /* 0x000000001010723e */ /* 0x008fe400048060ff */
[----:B------:R-:W2:Y:S04]  /*fe300*/  LDL.LU R0, [R1+0x5b98] ;  /* 0x005b980001007983 */ /* 0x000ea80000300800 */
[----:B------:R-:W-:Y:S04]  /*fe310*/  STL [R1+0x27bc], R16 ;  /* 0x0027bc1001007387 */ /* 0x000fe80000100800 */
[----:B------:R-:W3:Y:S04]  /*fe320*/  LDL.LU R10, [R1+0x5b94] ;  /* 0x005b9400010a7983 */ /* 0x000ee80000300800 */
[----:B------:R0:W-:Y:S04]  /*fe330*/  STL [R1+0x38c], R13 ;  /* 0x00038c0d01007387 */ /* 0x0001e80000100800 */
[----:B0-----:R-:W4:Y:S04]  /*fe340*/  LDL.LU R13, [R1+0x5b90] ;  /* 0x005b9000010d7983 */ /* 0x001f280000300800 */
[----:B------:R-:W3:Y:S01]  /*fe350*/  LDL.LU R12, [R1+0x5b8c] ;  /* 0x005b8c00010c7983 */ /* 0x000ee20000300800 */
[----:B------:R-:W-:-:S02]  /*fe360*/  F2FP.SATFINITE.E5M2.F32.PACK_AB_MERGE_C R9, R9, R14, RZ ;  /* 0x0000000e0909723e */ /* 0x000fc400048060ff */
[----:B------:R-:W-:Y:S02]  /*fe370*/  F2FP.SATFINITE.E5M2.F32.PACK_AB_MERGE_C R8, R8, R15, RZ ;  /* 0x0000000f0808723e */ /* 0x000fe400048060ff */
[----:B------:R-:W-:Y:S02]  /*fe380*/  F2FP.SATFINITE.E5M2.F32.PACK_AB_MERGE_C R2, R2, R18, RZ ;  /* 0x000000120202723e */ /* 0x000fe400048060ff */
[----:B------:R-:W-:Y:S02]  /*fe390*/  F2FP.SATFINITE.E5M2.F32.PACK_AB_MERGE_C R18, R23, R22, RZ ;  /* 0x000000161712723e */ /* 0x000fe400048060ff */
[----:B------:R-:W-:Y:S02]  /*fe3a0*/  F2FP.SATFINITE.E5M2.F32.PACK_AB_MERGE_C R7, R7, R17, RZ ;  /* 0x000000110707723e */ /* 0x000fe400048060ff */
[----:B------:R-:W-:Y:S02]  /*fe3b0*/  F2FP.SATFINITE.E5M2.F32.PACK_AB_MERGE_C R17, R25, R24, RZ ;  /* 0x000000181911723e */ /* 0x000fe400048060ff */
[----:B------:R-:W-:-:S02]  /*fe3c0*/  LOP3.LUT R2, R2, 0xffff, RZ, 0xc0, !PT ;  /* 0x0000ffff02027812 */ /* 0x000fc400078ec0ff */
[----:B------:R-:W-:Y:S02]  /*fe3d0*/  LOP3.LUT R6, R6, 0xffff, RZ, 0xc0, !PT ;  /* 0x0000ffff06067812 */ /* 0x000fe400078ec0ff */
[----:B------:R-:W-:Y:S02]  /*fe3e0*/  F2FP.SATFINITE.E5M2.F32.PACK_AB_MERGE_C R4, R4, R19, RZ ;  /* 0x000000130404723e */ /* 0x000fe400048060ff */
[----:B------:R-:W-:Y:S02]  /*fe3f0*/  LOP3.LUT R8, R8, 0xffff, RZ, 0xc0, !PT ;  /* 0x0000ffff08087812 */ /* 0x000fe400078ec0ff */
[----:B------:R-:W-:Y:S02]  /*fe400*/  F2FP.SATFINITE.E5M2.F32.PACK_AB_MERGE_C R3, R3, R20, RZ ;  /* 0x000000140303723e */ /* 0x000fe400048060ff */
[----:B------:R-:W-:Y:S01]  /*fe410*/  LOP3.LUT R7, R7, 0xffff, RZ, 0xc0, !PT ;  /* 0x0000ffff07077812 */ /* 0x000fe200078ec0ff */
[----:B--2---:R-:W-:Y:S01]  /*fe420*/  IMAD R16, R0, UR4, RZ ;  /* 0x0000000400107c24 */ /* 0x004fe2000f8e02ff */
[----:B------:R-:W-:-:S04]  /*fe430*/  ULDC UR4, c[0x0][0x248] ;  /* 0x0000920000047ab9 */ /* 0x000fc80000000800 */
[----:B------:R0:W-:Y:S04]  /*fe440*/  STL [R1+0x134], R16 ;  /* 0x0001341001007387 */ /* 0x0001e80000100800 */
[----:B------:R-:W2:Y:S01]  /*fe450*/  LDL.LU R15, [R1+0x5b88] ;  /* 0x005b8800010f7983 */ /* 0x000ea20000300800 */
[----:B0-----:R-:W-:Y:S01]  /*fe460*/  VIADD R16, R16, UR4 ;  /* 0x0000000410107c36 */ /* 0x001fe20008000000 */
[----:B------:R-:W-:-:S03]  /*fe470*/  ULDC UR4, c[0x0][0x248] ;  /* 0x0000920000047ab9 */ /* 0x000fc60000000800 */
[----:B------:R-:W-:Y:S01]  /*fe480*/  VIADD R14, R16, UR4 ;  /* 0x00000004100e7c36 */ /* 0x000fe20008000000 */
[----:B------:R-:W-:Y:S01]  /*fe490*/  STL [R1+0x128], R16 ;  /* 0x0001281001007387 */ /* 0x000fe20000100800 */
[----:B------:R-:W-:-:S03]  /*fe4a0*/  ULDC UR4, c[0x0][0x248] ;  /* 0x0000920000047ab9 */ /* 0x000fc60000000800 */
[----:B------:R0:W-:Y:S02]  /*fe4b0*/  STL [R1+0x120], R14 ;  /* 0x0001200e01007387 */ /* 0x0001e40000100800 */
[----:B0-----:R-:W-:Y:S01]  /*fe4c0*/  VIADD R14, R14, UR4 ;  /* 0x000000040e0e7c36 */ /* 0x001fe20008000000 */
[----:B------:R-:W-:-:S04]  /*fe4d0*/  ULDC UR4, c[0x0][0x248] ;  /* 0x0000920000047ab9 */ /* 0x000fc80000000800 */
[----:B------:R0:W-:Y:S04]  /*fe4e0*/  STL [R1+0x10c], R14 ;  /* 0x00010c0e01007387 */ /* 0x0001e80000100800 */
[----:B------:R1:W-:Y:S01]  /*fe4f0*/  STL [R1+0x144], R18 ;  /* 0x0001441201007387 */ /* 0x0003e20000100800 */
[----:B0-----:R-:W-:Y:S01]  /*fe500*/  VIADD R14, R14, UR4 ;  /* 0x000000040e0e7c36 */ /* 0x001fe20008000000 */
[----:B------:R-:W-:Y:S01]  /*fe510*/  ULDC UR4, c[0x0][0x248] ;  /* 0x0000920000047ab9 */ /* 0x000fe20000000800 */
[----:B-1----:R-:W-:-:S03]  /*fe520*/  F2FP.SATFINITE.E5M2.F32.PACK_AB_MERGE_C R18, R27, R26, RZ ;  /* 0x0000001a1b12723e */ /* 0x002fc600048060ff */
[----:B------:R0:W-:Y:S04]  /*fe530*/  STL [R1+0x114], R14 ;  /* 0x0001140e01007387 */ /* 0x0001e80000100800 */
[----:B------:R1:W-:Y:S01]  /*fe540*/  STL [R1+0x140], R17 ;  /* 0x0001401101007387 */ /* 0x0003e20000100800 */
[----:B0-----:R-:W-:Y:S01]  /*fe550*/  VIADD R14, R14, UR4 ;  /* 0x000000040e0e7c36 */ /* 0x001fe20008000000 */
[----:B------:R-:W-:Y:S02]  /*fe560*/  ULDC UR4, c[0x0][0x248] ;  /* 0x0000920000047ab9 */ /* 0x000fe40000000800 */
[----:B------:R-:W-:Y:S01]  /*fe570*/  STL [R1+0x13c], R18 ;  /* 0x00013c1201007387 */ /* 0x000fe20000100800 */
[----:B-1----:R-:W-:-:S03]  /*fe580*/  F2FP.SATFINITE.E5M2.F32.PACK_AB_MERGE_C R17, R29, R28, RZ ;  /* 0x0000001c1d11723e */ /* 0x002fc600048060ff */
[----:B------:R0:W-:Y:S04]  /*fe590*/  STL [R1+0x108], R14 ;  /* 0x0001080e01007387 */ /* 0x0001e80000100800 */
[----:B------:R1:W-:Y:S01]  /*fe5a0*/  STL [R1+0x138], R17 ;  /* 0x0001381101007387 */ /* 0x0003e20000100800 */
[----:B0-----:R-:W-:Y:S01]  /*fe5b0*/  VIADD R14, R14, UR4 ;  /* 0x000000040e0e7c36 */ /* 0x001fe20008000000 */
[----:B------:R-:W-:-:S03]  /*fe5c0*/  ULDC UR4, c[0x0][0x248] ;  /* 0x0000920000047ab9 */ /* 0x000fc60000000800 */
[----:B-1----:R-:W-:Y:S01]  /*fe5d0*/  VIADD R17, R14, UR4 ;  /* 0x000000040e117c36 */ /* 0x002fe20008000000 */
[----:B------:R3:W-:Y:S01]  /*fe5e0*/  STL [R1+0x104], R14 ;  /* 0x0001040e01007387 */ /* 0x0007e20000100800 */
[----:B------:R-:W-:Y:S01]  /*fe5f0*/  VIADD R0, R0, 0x55 ;  /* 0x0000005500007836 */ /* 0x000fe20000000000 */
[----:B------:R-:W-:Y:S02]  /*fe600*/  ULDC UR4, c[0x0][0x248] ;  /* 0x0000920000047ab9 */ /* 0x000fe40000000800 */
[----:B------:R0:W-:Y:S01]  /*fe610*/  STL [R1+0x100], R17 ;  /* 0x0001001101007387 */ /* 0x0001e20000100800 */
[----:B---3--:R-:W-:Y:S01]  /*fe620*/  LOP3.LUT R14, R12, 0xffff, RZ, 0xc0, !PT ;  /* 0x0000ffff0c0e7812 */ /* 0x008fe200078ec0ff */
[----:B0-----:R-:W-:-:S04]  /*fe630*/  VIADD R17, R17, UR5 ;  /* 0x0000000511117c36 */ /* 0x001fc80008000000 */
[----:B------:R-:W-:Y:S01]  /*fe640*/  STL [R1+0x29f0], R14 ;  /* 0x0029f00e01007387 */ /* 0x000fe20000100800 */
[----:B------:R-:W-:Y:S01]  /*fe650*/  ISETP.GE.AND P0, PT, R0, UR27, PT ;  /* 0x0000001b00007c0c */ /* 0x000fe2000bf06270 */
[----:B------:R-:W-:Y:S01]  /*fe660*/  ULDC UR5, c[0x0][0x248] ;  /* 0x0000920000057ab9 */ /* 0x000fe20000000800 */
[----:B------:R-:W-:Y:S01]  /*fe670*/  VIADD R12, R17, UR6 ;  /* 0x00000006110c7c36 */ /* 0x000fe20008000000 */
[----:B------:R0:W-:Y:S01]  /*fe680*/  STL [R1+0x29f4], R2 ;  /* 0x0029f40201007387 */ /* 0x0001e20000100800 */
[----:B------:R-:W-:Y:S01]  /*fe690*/  LOP3.LUT R10, R10, 0xffff, RZ, 0xc0, !PT ;  /* 0x0000ffff0a0a7812 */ /* 0x000fe200078ec0ff */
[----:B------:R-:W-:Y:S01]  /*fe6a0*/  ULDC UR6, c[0x0][0x248] ;  /* 0x0000920000067ab9 */ /* 0x000fe20000000800 */
[----:B------:R-:W-:Y:S01]  /*fe6b0*/  F2FP.SATFINITE.E5M2.F32.PACK_AB_MERGE_C R5, R5, R21, RZ ;  /* 0x000000150505723e */ /* 0x000fe200048060ff */
[----:B------:R-:W-:Y:S01]  /*fe6c0*/  STL [R1+0xfc], R17 ;  /* 0x0000fc1101007387 */ /* 0x000fe20000100800 */
[----:B------:R-:W-:-:S03]  /*fe6d0*/  ULDC UR27, c[0x0][0x248] ;  /* 0x00009200001b7ab9 */ /* 0x000fc60000000800 */
[----:B------:R1:W-:Y:S01]  /*fe6e0*/  STL [R1+0x29ec], R6 ;  /* 0x0029ec0601007387 */ /* 0x0003e20000100800 */
[----:B0-----:R-:W-:-:S03]  /*fe6f0*/  PRMT R2, R2, 0x3340, R1 ;  /* 0x0000334002027816 */ /* 0x001fc60000000001 */
[----:B------:R0:W-:Y:S01]  /*fe700*/  STL [R1+0xf8], R12 ;  /* 0x0000f80c01007387 */ /* 0x0001e20000100800 */
[----:B-1----:R-:W-:Y:S02]  /*fe710*/  PRMT R6, R14, 0x3340, R6 ;  /* 0x000033400e067816 */ /* 0x002fe40000000006 */
[----:B------:R-:W1:Y:S02]  /*fe720*/  LDC R14, c[0x0][0x244] ;  /* 0x00009100ff0e7b82 */ /* 0x000e640000000800 */
[----:B------:R-:W-:Y:S01]  /*fe730*/  PRMT R0, R6, 0x5410, R2 ;  /* 0x0000541006007816 */ /* 0x000fe20000000002 */
[----:B0-----:R-:W-:Y:S01]  /*fe740*/  VIADD R12, R12, UR4 ;  /* 0x000000040c0c7c36 */ /* 0x001fe20008000000 */
[----:B------:R-:W-:-:S03]  /*fe750*/  ULDC UR4, c[0x0][0x248] ;  /* 0x0000920000047ab9 */ /* 0x000fc60000000800 */
[----:B------:R0:W-:Y:S04]  /*fe760*/  STL [R1+0x15c], R0 ;  /* 0x00015c0001007387 */ /* 0x0001e80000100800 */
[----:B------:R4:W-:Y:S01]  /*fe770*/  STL [R1+0xf4], R12 ;  /* 0x0000f40c01007387 */ /* 0x0009e20000100800 */
[----:B0-----:R-:W-:Y:S01]  /*fe780*/  VIADD R0, R12, UR4 ;  /* 0x000000040c007c36 */ /* 0x001fe20008000000 */
[----:B------:R-:W-:-:S04]  /*fe790*/  ULDC UR4, c[0x0][0x248] ;  /* 0x0000920000047ab9 */ /* 0x000fc80000000800 */
[----:B------:R0:W-:Y:S01]  /*fe7a0*/  STL [R1+0xf0], R0 ;  /* 0x0000f00001007387 */ /* 0x0001e20000100800 */
[----:B----4-:R-:W-:Y:S02]  /*fe7b0*/  LOP3.LUT R12, R13, 0xffff, RZ, 0xc0, !PT ;  /* 0x0000ffff0d0c7812 */ /* 0x010fe400078ec0ff */
[----:B------:R-:W-:Y:S01]  /*fe7c0*/  LOP3.LUT R2, R3, 0xffff, RZ, 0xc0, !PT ;  /* 0x0000ffff03027812 */ /* 0x000fe200078ec0ff */
[----:B------:R-:W3:Y:S01]  /*fe7d0*/  LDC R13, c[0x0][0x244] ;  /* 0x00009100ff0d7b82 */ /* 0x000ee20000000800 */
[----:B0-----:R-:W-:Y:S01]  /*fe7e0*/  VIADD R0, R0, UR5 ;  /* 0x0000000500007c36 */ /* 0x001fe20008000000 */
[----:B------:R-:W-:Y:S01]  /*fe7f0*/  PRMT R3, R12, 0x3340, R8 ;  /* 0x000033400c037816 */ /* 0x000fe20000000008 */
[----:B------:R-:W-:Y:S02]  /*fe800*/  ULDC UR5, c[0x0][0x248] ;  /* 0x0000920000057ab9 */ /* 0x000fe40000000800 */
[----:B------:R-:W-:Y:S01]  /*fe810*/  VIADD R6, R0, UR4 ;  /* 0x0000000400067c36 */ /* 0x000fe20008000000 */
[----:B------:R0:W-:Y:S01]  /*fe820*/  STL [R1+0xec], R0 ;  /* 0x0000ec0001007387 */ /* 0x0001e20000100800 */
[----:B------:R-:W-:-:S03]  /*fe830*/  ULDC UR4, c[0x0][0x248] ;  /* 0x0000920000047ab9 */ /* 0x000fc60000000800 */
[----:B------:R-:W-:Y:S04]  /*fe840*/  STL [R1+0x29fc], R12 ;  /* 0x0029fc0c01007387 */ /* 0x000fe80000100800 */
[----:B------:R4:W-:Y:S01]  /*fe850*/  STL [R1+0x29f8], R8 ;  /* 0x0029f80801007387 */ /* 0x0009e20000100800 */
[----:B0-----:R-:W-:-:S03]  /*fe860*/  LOP3.LUT R0, R4, 0xffff, RZ, 0xc0, !PT ;  /* 0x0000ffff04007812 */ /* 0x001fc600078ec0ff */
[----:B------:R0:W-:Y:S04]  /*fe870*/  STL [R1+0xe8], R6 ;  /* 0x0000e80601007387 */ /* 0x0001e80000100800 */
[----:B------:R-:W-:Y:S01]  /*fe880*/  STL [R1+0x2a0c], R10 ;  /* 0x002a0c0a01007387 */ /* 0x000fe20000100800 */
[----:B----4-:R-:W4:Y:S03]  /*fe890*/  LDC R8, c[0x0][0x244] ;  /* 0x00009100ff087b82 */ /* 0x010f260000000800 */
[----:B------:R1:W-:Y:S01]  /*fe8a0*/  STL [R1+0x2a18], R0 ;  /* 0x002a180001007387 */ /* 0x0003e20000100800 */
[----:B0-----:R-:W-:Y:S01]  /*fe8b0*/  VIADD R6, R6, UR6 ;  /* 0x0000000606067c36 */ /* 0x001fe20008000000 */
[----:B------:R-:W-:-:S02]  /*fe8c0*/  PRMT R4, R10, 0x3340, R7 ;  /* 0x000033400a047816 */ /* 0x000fc40000000007 */
[----:B------:R-:W-:Y:S01]  /*fe8d0*/  STL [R1+0x2a04], R2 ;  /* 0x002a040201007387 */ /* 0x000fe20000100800 */
[----:B------:R-:W-:-:S03]  /*fe8e0*/  ULDC UR6, c[0x0][0x248] ;  /* 0x0000920000067ab9 */ /* 0x000fc60000000800 */
[----:B------:R-:W-:Y:S01]  /*fe8f0*/  STL [R1+0x2a00], R7 ;  /* 0x002a000701007387 */ /* 0x000fe20000100800 */
[----:B-1----:R-:W-:-:S03]  /*fe900*/  PRMT R0, R0, 0x3340, R1 ;  /* 0x0000334000007816 */ /* 0x002fc60000000001 */
[----:B------:R0:W-:Y:S01]  /*fe910*/  STL [R1+0xe4], R6 ;  /* 0x0000e40601007387 */ /* 0x0001e20000100800 */
[----:B------:R-:W-:Y:S01]  /*fe920*/  PRMT R0, R3, 0x5410, R0 ;  /* 0x0000541003007816 */ /* 0x000fe20000000000 */
[----:B0-----:R-:W-:Y:S01]  /*fe930*/  VIADD R6, R6, UR7 ;  /* 0x0000000706067c36 */ /* 0x001fe20008000000 */
[----:B------:R-:W-:Y:S01]  /*fe940*/  PRMT R2, R2, 0x3340, R1 ;  /* 0x0000334002027816 */ /* 0x000fe20000000001 */
[----:B------:R-:W-:-:S03]  /*fe950*/  ULDC UR7, c[0x0][0x248] ;  /* 0x0000920000077ab9 */ /* 0x000fc60000000800 */
[----:B------:R0:W-:Y:S04]  /*fe960*/  STL [R1+0xe0], R6 ;  /* 0x0000e00601007387 */ /* 0x0001e80000100800 */
[----:B------:R1:W-:Y:S04]  /*fe970*/  STL [R1+0x158], R0 ;  /* 0x0001580001007387 */ /* 0x0003e80000100800 */
[----:B------:R-:W3:Y:S04]  /*fe980*/  LDL R10, [R1+0x2010] ;  /* 0x00201000010a7983 */ /* 0x000ee80000100800 */
[----:B------:R-:W4:Y:S01]  /*fe990*/  LDL R7, [R1+0x2014] ;  /* 0x0020140001077983 */ /* 0x000f220000100800 */
[----:B0-----:R-:W-:Y:S01]  /*fe9a0*/  VIADD R6, R6, UR4 ;  /* 0x0000000406067c36 */ /* 0x001fe20008000000 */
[----:B-1----:R-:W-:Y:S01]  /*fe9b0*/  PRMT R0, R4, 0x5410, R2 ;  /* 0x0000541004007816 */ /* 0x002fe20000000002 */
[----:B------:R-:W-:Y:S01]  /*fe9c0*/  ULDC UR4, c[0x0][0x248] ;  /* 0x0000920000047ab9 */ /* 0x000fe20000000800 */
[----:B------:R-:W-:Y:S01]  /*fe9d0*/  LOP3.LUT R2, R11, 0xffff, RZ, 0xc0, !PT ;  /* 0x0000ffff0b027812 */ /* 0x000fe200078ec0ff */
[----:B------:R-:W-:Y:S01]  /*fe9e0*/  VIADD R22, R6, UR4 ;  /* 0x0000000406167c36 */ /* 0x000fe20008000000 */
[----:B------:R-:W-:Y:S01]  /*fe9f0*/  LOP3.LUT R4, R9, 0xffff, RZ, 0xc0, !PT ;  /* 0x0000ffff09047812 */ /* 0x000fe200078ec0ff */
[----:B------:R0:W-:Y:S01]  /*fea00*/  STL [R1+0x14c], R0 ;  /* 0x00014c0001007387 */ /* 0x0001e20000100800 */
[----:B------:R-:W-:Y:S01]  /*fea10*/  ULDC UR4, c[0x0][0x248] ;  /* 0x0000920000047ab9 */ /* 0x000fe20000000800 */
[----:B------:R-:W-:Y:S01]  /*fea20*/  VIADD R3, R22, UR5 ;  /* 0x0000000516037c36 */ /* 0x000fe20008000000 */
[----:B------:R-:W-:Y:S01]  /*fea30*/  ULDC UR5, c[0x0][0x244] ;  /* 0x0000910000057ab9 */ /* 0x000fe20000000800 */
[----:B------:R1:W-:Y:S01]  /*fea40*/  STL [R1+0xdc], R6 ;  /* 0x0000dc0601007387 */ /* 0x0003e20000100800 */
[----:B0-----:R-:W-:-:S03]  /*fea50*/  LOP3.LUT R0, R5, 0xffff, RZ, 0xc0, !PT ;  /* 0x0000ffff05007812 */ /* 0x001fc600078ec0ff */
[----:B------:R-:W-:Y:S01]  /*fea60*/  STL [R1+0xd8], R22 ;  /* 0x0000d81601007387 */ /* 0x000fe20000100800 */
[----:B------:R-:W0:Y:S03]  /*fea70*/  LDC R5, c[0x0][0x244] ;  /* 0x00009100ff057b82 */ /* 0x000e260000000800 */
[----:B------:R1:W-:Y:S04]  /*fea80*/  STL [R1+0x2a10], R2 ;  /* 0x002a100201007387 */ /* 0x0003e80000100800 */
[----:B------:R1:W-:Y:S02]  /*fea90*/  STL [R1+0x2a14], R0 ;  /* 0x002a140001007387 */ /* 0x0003e40000100800 */
[----:B-1----:R-:W1:Y:S02]  /*feaa0*/  LDC R6, c[0x0][0x244] ;  /* 0x00009100ff067b82 */ /* 0x002e640000000800 */
[----:B------:R-:W-:Y:S01]  /*feab0*/  STL [R1+0x2a08], R4 ;  /* 0x002a080401007387 */ /* 0x000fe20000100800 */
[----:B------:R-:W-:-:S03]  /*feac0*/  PRMT R2, R2, 0x3340, R4 ;  /* 0x0000334002027816 */ /* 0x000fc60000000004 */
[----:B------:R0:W-:Y:S01]  /*fead0*/  STL [R1+0xd4], R3 ;  /* 0x0000d40301007387 */ /* 0x0001e20000100800 */
[----:B------:R-:W-:-:S04]  /*feae0*/  PRMT R0, R0, 0x3340, R1 ;  /* 0x0000334000007816 */ /* 0x000fc80000000001 */
[----:B------:R-:W-:Y:S01]  /*feaf0*/  PRMT R0, R2, 0x5410, R0 ;  /* 0x0000541002007816 */ /* 0x000fe20000000000 */
[----:B0-----:R-:W-:Y:S01]  /*feb00*/  VIADD R3, R3, UR4 ;  /* 0x0000000403037c36 */ /* 0x001fe20008000000 */
[----:B------:R-:W-:-:S04]  /*feb10*/  ULDC UR4, c[0x0][0x248] ;  /* 0x0000920000047ab9 */ /* 0x000fc80000000800 */
[----:B------:R0:W-:Y:S04]  /*feb20*/  STL [R1+0xd0], R3 ;  /* 0x0000d00301007387 */ /* 0x0001e80000100800 */
[----:B------:R0:W-:Y:S02]  /*feb30*/  STL [R1+0x148], R0 ;  /* 0x0001480001007387 */ /* 0x0001e40000100800 */
[----:B0-----:R-:W-:Y:S01]  /*feb40*/  VIADD R3, R3, UR4 ;  /* 0x0000000403037c36 */ /* 0x001fe20008000000 */
[----:B------:R-:W-:-:S03]  /*feb50*/  ULDC UR4, c[0x0][0x244] ;  /* 0x0000910000047ab9 */ /* 0x000fc60000000800 */
[----:B------:R-:W-:Y:S01]  /*feb60*/  VIADD R0, R3, UR6 ;  /* 0x0000000603007c36 */ /* 0x000fe20008000000 */
[----:B------:R-:W-:Y:S01]  /*feb70*/  STL [R1+0xcc], R3 ;  /* 0x0000cc0301007387 */ /* 0x000fe20000100800 */
[----:B------:R-:W-:-:S03]  /*feb80*/  ULDC UR6, c[0x0][0x248] ;  /* 0x0000920000067ab9 */ /* 0x000fc60000000800 */
[----:B------:R0:W-:Y:S02]  /*feb90*/  STL [R1+0xc8], R0 ;  /* 0x0000c80001007387 */ /* 0x0001e40000100800 */
[----:B0-----:R-:W-:-:S04]  /*feba0*/  VIADD R0, R0, UR6 ;  /* 0x0000000600007c36 */ /* 0x001fc80008000000 */
[----:B------:R-:W-:Y:S01]  /*febb0*/  VIADD R3, R0, UR7 ;  /* 0x0000000700037c36 */ /* 0x000fe20008000000 */
[----:B------:R-:W-:Y:S01]  /*febc0*/  STL [R1+0xc4], R0 ;  /* 0x0000c40001007387 */ /* 0x000fe20000100800 */
[----:B------:R-:W-:-:S03]  /*febd0*/  ULDC.64 UR6, c[0x0][0x220] ;  /* 0x0000880000067ab9 */ /* 0x000fc60000000a00 */
[----:B------:R0:W-:Y:S02]  /*febe0*/  STL [R1+0xc0], R3 ;  /* 0x0000c00301007387 */ /* 0x0001e40000100800 */
[----:B0-----:R-:W-:Y:S01]  /*febf0*/  VIADD R3, R3, UR8 ;  /* 0x0000000803037c36 */ /* 0x001fe20008000000 */
[----:B------:R-:W-:-:S04]  /*fec00*/  ULDC UR8, c[0x0][0x248] ;  /* 0x0000920000087ab9 */ /* 0x000fc80000000800 */
[----:B------:R0:W-:Y:S01]  /*fec10*/  STL [R1+0xbc], R3 ;  /* 0x0000bc0301007387 */ /* 0x0001e20000100800 */
[----:B---3--:R-:W-:Y:S02]  /*fec20*/  IMAD R0, R10, UR4, RZ ;  /* 0x000000040a007c24 */ /* 0x008fe4000f8e02ff */
[----:B------:R-:W3:Y:S01]  /*fec30*/  LDC R10, c[0x0][0x244] ;  /* 0x00009100ff0a7b82 */ /* 0x000ee20000000800 */
[----:B----4-:R-:W-:Y:S01]  /*fec40*/  IMAD R2, R7, UR5, RZ ;  /* 0x0000000507027c24 */ /* 0x010fe2000f8e02ff */
[----:B------:R-:W-:Y:S01]  /*fec50*/  ULDC.64 UR4, c[0x0][0x220] ;  /* 0x0000880000047ab9 */ /* 0x000fe20000000a00 */
[----:B------:R-:W-:Y:S01]  /*fec60*/  VIADD R7, R3, UR9 ;  /* 0x0000000903077c36 */ /* 0x000fe20008000000 */
[----:B------:R-:W-:Y:S01]  /*fec70*/  IADD3 R4, P1, R0, UR4, RZ ;  /* 0x0000000400047c10 */ /* 0x000fe2000ff3e0ff */
[----:B------:R-:W-:Y:S01]  /*fec80*/  ULDC UR4, c[0x0][0x248] ;  /* 0x0000920000047ab9 */ /* 0x000fe20000000800 */
[----:B------:R-:W-:Y:S01]  /*fec90*/  IMAD R5, R5, 0x80, R0 ;  /* 0x0000008005057824 */ /* 0x000fe200078e0200 */
[----:B0-----:R-:W-:Y:S01]  /*feca0*/  IADD3 R3, P2, R2, UR6, RZ ;  /* 0x0000000602037c10 */ /* 0x001fe2000ff5e0ff */
[----:B------:R0:W-:Y:S01]  /*fecb0*/  STL [R1+0xb8], R7 ;  /* 0x0000b80701007387 */ /* 0x0001e20000100800 */
[----:B------:R-:W-:Y:S01]  /*fecc0*/  LEA.HI.X.SX32 R18, R0, UR5, 0x1, P1 ;  /* 0x0000000500127c11 */ /* 0x000fe200088f0eff */
[----:B------:R-:W-:Y:S01]  /*fecd0*/  ULDC UR6, c[0x0][0x248] ;  /* 0x0000920000067ab9 */ /* 0x000fe20000000800 */
[----:B------:R-:W-:-:S03]  /*fece0*/  ULDC UR9, c[0x0][0x248] ;  /* 0x0000920000097ab9 */ /* 0x000fc60000000800 */
[----:B------:R-:W-:Y:S01]  /*fecf0*/  STL [R1+0x4], R18 ;  /* 0x0000041201007387 */ /* 0x000fe20000100800 */
[----:B0-----:R-:W-:Y:S02]  /*fed00*/  VIADD R7, R7, UR10 ;  /* 0x0000000a07077c36 */ /* 0x001fe40008000000 */
[----:B-1----:R-:W-:Y:S01]  /*fed10*/  IMAD R6, R6, 0x40, R5 ;  /* 0x0000004006067824 */ /* 0x002fe200078e0205 */
[----:B------:R-:W-:Y:S01]  /*fed20*/  LEA.HI.X.SX32 R2, R2, UR7, 0x1, P2 ;  /* 0x0000000702027c11 */ /* 0x000fe200090f0eff */
[----:B------:R-:W-:Y:S01]  /*fed30*/  ULDC UR7, c[0x0][0x248] ;  /* 0x0000920000077ab9 */ /* 0x000fe20000000800 */
[----:B------:R0:W-:Y:S01]  /*fed40*/  STL [R1+0xb4], R7 ;  /* 0x0000b40701007387 */ /* 0x0001e20000100800 */
[----:B--2---:R-:W-:Y:S01]  /*fed50*/  LOP3.LUT R15, R15, 0xfffffffe, RZ, 0xc0, !PT ;  /* 0xfffffffe0f0f7812 */ /* 0x004fe200078ec0ff */
[----:B------:R-:W-:Y:S01]  /*fed60*/  ULDC UR10, c[0x0][0x228] ;  /* 0x00008a00000a7ab9 */ /* 0x000fe20000000800 */
[----:B0-----:R-:W-:Y:S01]  /*fed70*/  VIADD R7, R7, UR4 ;  /* 0x0000000407077c36 */ /* 0x001fe20008000000 */
[----:B------:R-:W-:-:S02]  /*fed80*/  ULDC.64 UR4, c[0x0][0x220] ;  /* 0x0000880000047ab9 */ /* 0x000fc40000000a00 */
[C---:B------:R-:W-:Y:S01]  /*fed90*/  IADD3 R0, P1, R5.reuse, UR4, RZ ;  /* 0x0000000405007c10 */ /* 0x040fe2000ff3e0ff */
[----:B------:R-:W-:Y:S01]  /*feda0*/  ULDC UR4, c[0x0][0x248] ;  /* 0x0000920000047ab9 */ /* 0x000fe20000000800 */
[----:B------:R0:W-:Y:S02]  /*fedb0*/  STL [R1+0xb0], R7 ;  /* 0x0000b00701007387 */ /* 0x0001e40000100800 */
[----:B------:R-:W-:Y:S01]  /*fedc0*/  LEA.HI.X.SX32 R23, R5, UR5, 0x1, P1 ;  /* 0x0000000505177c11 */ /* 0x000fe200088f0eff */
[----:B0-----:R-:W-:Y:S01]  /*fedd0*/  VIADD R7, R7, UR6 ;  /* 0x0000000607077c36 */ /* 0x001fe20008000000 */
[----:B------:R-:W-:-:S04]  /*fede0*/  ULDC UR6, c[0x0][0x248] ;  /* 0x0000920000067ab9 */ /* 0x000fc80000000800 */
[----:B------:R0:W-:Y:S04]  /*fedf0*/  STL [R1+0xac], R7 ;  /* 0x0000ac0701007387 */ /* 0x0001e80000100800 */
[----:B------:R-:W-:Y:S01]  /*fee00*/  STL [R1], R23 ;  /* 0x0000001701007387 */ /* 0x000fe20000100800 */
[----:B0-----:R-:W-:Y:S01]  /*fee10*/  VIADD R7, R7, UR4 ;  /* 0x0000000407077c36 */ /* 0x001fe20008000000 */
[----:B------:R-:W-:-:S04]  /*fee20*/  ULDC UR4, c[0x0][0x248] ;  /* 0x0000920000047ab9 */ /* 0x000fc80000000800 */
[----:B------:R0:W-:Y:S01]  /*fee30*/  STL [R1+0xa8], R7 ;  /* 0x0000a80701007387 */ /* 0x0001e20000100800 */
[----:B------:R-:W-:Y:S02]  /*fee40*/  IMAD R8, R8, 0x40, R6 ;  /* 0x0000004008087824 */ /* 0x000fe400078e0206 */
[----:B0-----:R-:W-:Y:S01]  /*fee50*/  VIADD R7, R7, UR4 ;  /* 0x0000000407077c36 */ /* 0x001fe20008000000 */
[----:B------:R-:W-:Y:S02]  /*fee60*/  ULDC.64 UR4, c[0x0][0x220] ;  /* 0x0000880000047ab9 */ /* 0x000fe40000000a00 */
[C---:B------:R-:W-:Y:S02]  /*fee70*/  IADD3 R5, P1, R6.reuse, UR4, RZ ;  /* 0x0000000406057c10 */ /* 0x040fe4000ff3e0ff */
[----:B------:R0:W-:Y:S02]  /*fee80*/  STL [R1+0xa4], R7 ;  /* 0x0000a40701007387 */ /* 0x0001e40000100800 */
[----:B------:R-:W-:Y:S01]  /*fee90*/  LEA.HI.X.SX32 R6, R6, UR5, 0x1, P1 ;  /* 0x0000000506067c11 */ /* 0x000fe200088f0eff */
[----:B------:R-:W-:Y:S01]  /*feea0*/  ULDC.64 UR4, c[0x0][0x220] ;  /* 0x0000880000047ab9 */ /* 0x000fe20000000a00 */
[----:B0-----:R-:W-:Y:S01]  /*feeb0*/  VIADD R7, R7, UR6 ;  /* 0x0000000607077c36 */ /* 0x001fe20008000000 */
[----:B------:R-:W-:-:S03]  /*feec0*/  ULDC UR6, c[0x0][0x248] ;  /* 0x0000920000067ab9 */ /* 0x000fc60000000800 */
[----:B------:R-:W-:Y:S01]  /*feed0*/  VIADD R9, R7, UR7 ;  /* 0x0000000707097c36 */ /* 0x000fe20008000000 */
[----:B------:R0:W-:Y:S04]  /*feee0*/  STL [R1+0xa0], R7 ;  /* 0x0000a00701007387 */ /* 0x0001e80000100800 */
[----:B------:R1:W-:Y:S01]  /*feef0*/  STL [R1+0x9c], R9 ;  /* 0x00009c0901007387 */ /* 0x0003e20000100800 */
[----:B0-----:R-:W-:Y:S01]  /*fef00*/  IADD3 R7, P1, R8, UR4, RZ ;  /* 0x0000000408077c10 */ /* 0x001fe2000ff3e0ff */
[----:B------:R-:W-:Y:S01]  /*fef10*/  ULDC UR4, c[0x0][0x248] ;  /* 0x0000920000047ab9 */ /* 0x000fe20000000800 */
[----:B-1----:R-:W-:-:S03]  /*fef20*/  VIADD R9, R9, UR6 ;  /* 0x0000000609097c36 */ /* 0x002fc60008000000 */
[----:B------:R0:W-:Y:S01]  /*fef30*/  STL.64 [R1+0x5b70], R6 ;  /* 0x005b700601007387 */ /* 0x0001e20000100a00 */
[----:B---3--:R-:W-:Y:S01]  /*fef40*/  IMAD R10, R10, 0x40, R8 ;  /* 0x000000400a0a7824 */ /* 0x008fe200078e0208 */
[----:B------:R-:W-:Y:S01]  /*fef50*/  LEA.HI.X.SX32 R8, R8, UR5, 0x1, P1 ;  /* 0x0000000508087c11 */ /* 0x000fe200088f0eff */
[----:B------:R-:W-:Y:S01]  /*fef60*/  ULDC UR6, c[0x0][0x248] ;  /* 0x0000920000067ab9 */ /* 0x000fe20000000800 */
[----:B------:R1:W-:Y:S01]  /*fef70*/  STL [R1+0x98], R9 ;  /* 0x0000980901007387 */ /* 0x0003e20000100800 */
[----:B0-----:R-:W-:Y:S01]  /*fef80*/  VIADD R6, R9, UR4 ;  /* 0x0000000409067c36 */ /* 0x001fe20008000000 */
[----:B------:R-:W-:Y:S02]  /*fef90*/  ULDC.64 UR4, c[0x0][0x220] ;  /* 0x0000880000047ab9 */ /* 0x000fe40000000a00 */
[----:B-1----:R-:W-:Y:S01]  /*fefa0*/  IADD3 R9, P1, R10, UR4, RZ ;  /* 0x000000040a097c10 */ /* 0x002fe2000ff3e0ff */
[----:B------:R-:W-:Y:S01]  /*fefb0*/  ULDC UR4, c[0x0][0x248] ;  /* 0x0000920000047ab9 */ /* 0x000fe20000000800 */
[----:B------:R0:W-:Y:S04]  /*fefc0*/  STL [R1+0x94], R6 ;  /* 0x0000940601007387 */ /* 0x0001e80000100800 */
[----:B------:R-:W-:Y:S01]  /*fefd0*/  STL.64 [R1+0x5b78], R8 ;  /* 0x005b780801007387 */ /* 0x000fe20000100a00 */
[----:B0-----:R-:W-:Y:S01]  /*fefe0*/  VIADD R6, R6, UR6 ;  /* 0x0000000606067c36 */ /* 0x001fe20008000000 */
[----:B------:R-:W-:Y:S01]  /*feff0*/  ULDC UR6, c[0x0][0x248] ;  /* 0x0000920000067ab9 */ /* 0x000fe20000000800 */
[----:B------:R-:W-:-:S03]  /*ff000*/  IMAD R13, R13, 0x40, R10 ;  /* 0x000000400d0d7824 */ /* 0x000fc600078e020a */
[----:B------:R0:W-:Y:S01]  /*ff010*/  STL [R1+0x90], R6 ;  /* 0x0000900601007387 */ /* 0x0001e20000100800 */
[----:B------:R-:W-:Y:S01]  /*ff020*/  IMAD R14, R14, 0x40, R13 ;  /* 0x000000400e0e7824 */ /* 0x000fe200078e020d */
[----:B------:R-:W-:Y:S01]  /*ff030*/  LEA.HI.X.SX32 R10, R10, UR5, 0x1, P1 ;  /* 0x000000050a0a7c11 */ /* 0x000fe200088f0eff */
[----:B0-----:R-:W-:Y:S01]  /*ff040*/  VIADD R6, R6, UR4 ;  /* 0x0000000406067c36 */ /* 0x001fe20008000000 */
[----:B------:R-:W-:-:S04]  /*ff050*/  ULDC.64 UR4, c[0x0][0x220] ;  /* 0x0000880000047ab9 */ /* 0x000fc80000000a00 */
[----:B------:R0:W-:Y:S01]  /*ff060*/  STL [R1+0x8c], R6 ;  /* 0x00008c0601007387 */ /* 0x0001e20000100800 */
[C---:B------:R-:W-:Y:S01]  /*ff070*/  IADD3 R11, P1, R13.reuse, UR4, RZ ;  /* 0x000000040d0b7c10 */ /* 0x040fe2000ff3e0ff */
[----:B------:R-:W-:Y:S01]  /*ff080*/  ULDC UR4, c[0x0][0x248] ;  /* 0x0000920000047ab9 */ /* 0x000fe20000000800 */
[----:B0-----:R-:W-:Y:S01]  /*ff090*/  VIADD R6, R6, UR6 ;  /* 0x0000000606067c36 */ /* 0x001fe20008000000 */
[----:B------:R-:W-:Y:S02]  /*ff0a0*/  ULDC.64 UR6, c[0x0][0x220] ;  /* 0x0000880000067ab9 */ /* 0x000fe40000000a00 */
[----:B------:R-:W-:Y:S01]  /*ff0b0*/  IADD3 R12, P2, R14, UR6, RZ ;  /* 0x000000060e0c7c10 */ /* 0x000fe2000ff5e0ff */
[----:B------:R-:W-:Y:S01]  /*ff0c0*/  ULDC UR6, c[0x0][0x248] ;  /* 0x0000920000067ab9 */ /* 0x000fe20000000800 */
[----:B------:R0:W-:Y:S01]  /*ff0d0*/  STL [R1+0x88], R6 ;  /* 0x0000880601007387 */ /* 0x0001e20000100800 */
[----:B------:R-:W-:Y:S01]  /*ff0e0*/  LEA.HI.X.SX32 R13, R13, UR5, 0x1, P1 ;  /* 0x000000050d0d7c11 */ /* 0x000fe200088f0eff */
[----:B------:R-:W-:-:S02]  /*ff0f0*/  ULDC UR5, c[0x0][0x248] ;  /* 0x0000920000057ab9 */ /* 0x000fc40000000800 */
[----:B------:R-:W-:Y:S01]  /*ff100*/  STL.64 [R1+0x5b38], R10 ;  /* 0x005b380a01007387 */ /* 0x000fe20000100a00 */
[----:B------:R-:W-:Y:S01]  /*ff110*/  LEA.HI.X.SX32 R14, R14, UR7, 0x1, P2 ;  /* 0x000000070e0e7c11 */ /* 0x000fe200090f0eff */
[----:B------:R-:W-:Y:S01]  /*ff120*/  ULDC UR7, c[0x0][0x248] ;  /* 0x0000920000077ab9 */ /* 0x000fe20000000800 */
[----:B0-----:R-:W-:Y:S01]  /*ff130*/  VIADD R6, R6, UR8 ;  /* 0x0000000806067c36 */ /* 0x001fe20008000000 */
[----:B------:R-:W-:Y:S01]  /*ff140*/  STL [R1+0x5ae0], R12 ;  /* 0x005ae00c01007387 */ /* 0x000fe20000100800 */
[----:B------:R-:W-:-:S03]  /*ff150*/  ULDC UR8, c[0x0][0x248] ;  /* 0x0000920000087ab9 */ /* 0x000fc60000000800 */
[----:B------:R0:W-:Y:S04]  /*ff160*/  STL [R1+0x84], R6 ;  /* 0x0000840601007387 */ /* 0x0001e80000100800 */
[----:B------:R-:W-:Y:S01]  /*ff170*/  STL [R1+0x5b18], R13 ;  /* 0x005b180d01007387 */ /* 0x000fe20000100800 */
[----:B0-----:R-:W-:-:S03]  /*ff180*/  VIADD R6, R6, UR4 ;  /* 0x0000000406067c36 */ /* 0x001fc60008000000 */
[----:B------:R-:W-:Y:S01]  /*ff190*/  STL [R1+0x5aa8], R14 ;  /* 0x005aa80e01007387 */ /* 0x000fe20000100800 */
[----:B------:R-:W-:-:S03]  /*ff1a0*/  ULDC UR4, c[0x0][0x248] ;  /* 0x0000920000047ab9 */ /* 0x000fc60000000800 */
[----:B------:R0:W-:Y:S02]  /*ff1b0*/  STL [R1+0x80], R6 ;  /* 0x0000800601007387 */ /* 0x0001e40000100800 */
[----:B0-----:R-:W-:Y:S01]  /*ff1c0*/  VIADD R6, R6, UR4 ;  /* 0x0000000406067c36 */ /* 0x001fe20008000000 */
[----:B------:R-:W-:-:S03]  /*ff1d0*/  ULDC UR4, c[0x0][0x248] ;  /* 0x0000920000047ab9 */ /* 0x000fc60000000800 */
[----:B------:R-:W-:Y:S01]  /*ff1e0*/  VIADD R19, R6, UR5 ;  /* 0x0000000506137c36 */ /* 0x000fe20008000000 */
[----:B------:R0:W-:Y:S01]  /*ff1f0*/  STL [R1+0x7c], R6 ;  /* 0x00007c0601007387 */ /* 0x0001e20000100800 */
[----:B------:R-:W-:Y:S02]  /*ff200*/  ULDC UR5, c[0x0][0x248] ;  /* 0x0000920000057ab9 */ /* 0x000fe40000000800 */
        /* <DEDUP_REMOVED lines=8> */
[----:B------:R-:W-:-:S03]  /*ff290*/  ULDC UR5, c[0x0][0x228] ;  /* 0x00008a0000057ab9 */ /* 0x000fc60000000800 */
[----:B------:R-:W-:Y:S01]  /*ff2a0*/  VIADD R13, R8, UR8 ;  /* 0x00000008080d7c36 */ /* 0x000fe20008000000 */
[----:B------:R0:W-:Y:S01]  /*ff2b0*/  STL [R1+0x68], R8 ;  /* 0x0000680801007387 */ /* 0x0001e20000100800 */
[----:B------:R-:W-:-:S03]  /*ff2c0*/  ULDC UR8, c[0x0][0x228] ;  /* 0x00008a0000087ab9 */ /* 0x000fc60000000800 */
[----:B------:R1:W-:Y:S01]  /*ff2d0*/  STL.64 [R1+0x5b80], R6 ;  /* 0x005b800601007387 */ /* 0x0003e20000100a00 */
[----:B0-----:R-:W-:Y:S01]  /*ff2e0*/  VIADD R8, R13, UR9 ;  /* 0x000000090d087c36 */ /* 0x001fe20008000000 */
[----:B------:R-:W-:-:S03]  /*ff2f0*/  ULDC UR9, c[0x0][0x228] ;  /* 0x00008a0000097ab9 */ /* 0x000fc60000000800 */
[----:B-1----:R-:W-:Y:S01]  /*ff300*/  VIADD R6, R8, UR4 ;  /* 0x0000000408067c36 */ /* 0x002fe20008000000 */
[----:B------:R-:W-:Y:S01]  /*ff310*/  STL [R1+0x60], R8 ;  /* 0x0000600801007387 */ /* 0x000fe20000100800 */
[----:B------:R-:W-:-:S03]  /*ff320*/  ULDC UR4, c[0x0][0x228] ;  /* 0x00008a0000047ab9 */ /* 0x000fc60000000800 */
[----:B------:R0:W-:Y:S02]  /*ff330*/  STL [R1+0x5c], R6 ;  /* 0x00005c0601007387 */ /* 0x0001e40000100800 */
[----:B0-----:R-:W-:Y:S01]  /*ff340*/  VIADD R6, R6, UR12 ;  /* 0x0000000c06067c36 */ /* 0x001fe20008000000 */
[----:B------:R-:W-:-:S03]  /*ff350*/  ULDC UR12, c[0x0][0x228] ;  /* 0x00008a00000c7ab9 */ /* 0x000fc60000000800 */
[----:B------:R-:W-:Y:S01]  /*ff360*/  VIADD R7, R6, UR13 ;  /* 0x0000000d06077c36 */ /* 0x000fe20008000000 */
[----:B------:R-:W-:-:S03]  /*ff370*/  ULDC UR13, c[0x0][0x228] ;  /* 0x00008a00000d7ab9 */ /* 0x000fc60000000800 */
[----:B------:R-:W-:Y:S01]  /*ff380*/  VIADD R8, R7, UR6 ;  /* 0x0000000607087c36 */ /* 0x000fe20008000000 */
[----:B------:R0:W-:Y:S01]  /*ff390*/  STL [R1+0x54], R7 ;  /* 0x0000540701007387 */ /* 0x0001e20000100800 */
[----:B------:R-:W-:Y:S02]  /*ff3a0*/  ULDC UR6, c[0x0][0x248] ;  /* 0x0000920000067ab9 */ /* 0x000fe40000000800 */
[----:B------:R-:W-:Y:S01]  /*ff3b0*/  VIADD R12, R8, UR14 ;  /* 0x0000000e080c7c36 */ /* 0x000fe20008000000 */
[----:B------:R-:W-:-:S03]  /*ff3c0*/  ULDC UR14, c[0x0][0x228] ;  /* 0x00008a00000e7ab9 */ /* 0x000fc60000000800 */
[----:B------:R-:W-:Y:S01]  /*ff3d0*/  VIADD R11, R12, UR15 ;  /* 0x0000000f0c0b7c36 */ /* 0x000fe20008000000 */
[----:B------:R-:W-:-:S03]  /*ff3e0*/  ULDC UR15, c[0x0][0x228] ;  /* 0x00008a00000f7ab9 */ /* 0x000fc60000000800 */
[----:B------:R-:W-:-:S04]  /*ff3f0*/  VIADD R9, R11, UR7 ;  /* 0x000000070b097c36 */ /* 0x000fc80008000000 */
[----:B------:R-:W-:Y:S01]  /*ff400*/  VIADD R10, R9, UR16 ;  /* 0x00000010090a7c36 */ /* 0x000fe20008000000 */
[----:B------:R-:W-:-:S03]  /*ff410*/  ULDC UR16, c[0x0][0x228] ;  /* 0x00008a0000107ab9 */ /* 0x000fc60000000800 */
[----:B0-----:R-:W-:Y:S01]  /*ff420*/  VIADD R7, R10, UR17 ;  /* 0x000000110a077c36 */ /* 0x001fe20008000000 */
[----:B------:R-:W-:-:S03]  /*ff430*/  ULDC UR17, c[0x0][0x228] ;  /* 0x00008a0000117ab9 */ /* 0x000fc60000000800 */
[----:B------:R-:W-:Y:S01]  /*ff440*/  VIADD R29, R7, UR20 ;  /* 0x00000014071d7c36 */ /* 0x000fe20008000000 */
[----:B------:R-:W-:-:S03]  /*ff450*/  ULDC UR20, c[0x0][0x228] ;  /* 0x00008a0000147ab9 */ /* 0x000fc60000000800 */
[----:B------:R-:W-:Y:S01]  /*ff460*/  VIADD R14, R29, UR21 ;  /* 0x000000151d0e7c36 */ /* 0x000fe20008000000 */
[----:B------:R-:W-:-:S03]  /*ff470*/  ULDC UR21, c[0x0][0x228] ;  /* 0x00008a0000157ab9 */ /* 0x000fc60000000800 */
[----:B------:R-:W-:Y:S01]  /*ff480*/  VIADD R27, R14, UR23 ;  /* 0x000000170e1b7c36 */ /* 0x000fe20008000000 */
[----:B------:R-:W-:Y:S01]  /*ff490*/  ULDC UR23, c[0x0][0x228] ;  /* 0x00008a0000177ab9 */ /* 0x000fe20000000800 */
[----:B------:R-:W2:Y:S02]  /*ff4a0*/  LDL.LU R14, [R1+0x134] ;  /* 0x00013400010e7983 */ /* 0x000ea40000300800 */
[----:B------:R-:W-:Y:S01]  /*ff4b0*/  VIADD R28, R27, UR27 ;  /* 0x0000001b1b1c7c36 */ /* 0x000fe20008000000 */
[----:B------:R-:W-:-:S03]  /*ff4c0*/  ULDC UR27, c[0x0][0x228] ;  /* 0x00008a00001b7ab9 */ /* 0x000fc60000000800 */
[----:B------:R-:W-:Y:S01]  /*ff4d0*/  VIADD R25, R28, UR6 ;  /* 0x000000061c197c36 */ /* 0x000fe20008000000 */
[----:B------:R0:W-:Y:S01]  /*ff4e0*/  STL.64 [R1+0x5168], R28 ;  /* 0x0051681c01007387 */ /* 0x0001e20000100a00 */
[----:B------:R-:W-:-:S03]  /*ff4f0*/  ULDC UR6, c[0x0][0x248] ;  /* 0x0000920000067ab9 */ /* 0x000fc60000000800 */
[----:B------:R-:W3:Y:S01]  /*ff500*/  LDL R20, [R1+0x2018] ;  /* 0x0020180001147983 */ /* 0x000ee20000100800 */
[----:B0-----:R-:W-:-:S03]  /*ff510*/  IMAD.MOV.U32 R28, RZ, RZ, R9 ;  /* 0x000000ffff1c7224 */ /* 0x001fc600078e0009 */
[----:B------:R-:W4:Y:S01]  /*ff520*/  LDL R9, [R1+0x2024] ;  /* 0x0020240001097983 */ /* 0x000f220000100800 */
[----:B------:R-:W-:Y:S01]  /*ff530*/  VIADD R26, R25, UR6 ;  /* 0x00000006191a7c36 */ /* 0x000fe20008000000 */
[----:B------:R-:W-:-:S04]  /*ff540*/  ULDC UR6, c[0x0][0x248] ;  /* 0x0000920000067ab9 */ /* 0x000fc80000000800 */
[----:B------:R0:W-:Y:S04]  /*ff550*/  STL.64 [R1+0x5150], R26 ;  /* 0x0051501a01007387 */ /* 0x0001e80000100a00 */
[----:B0-----:R-:W2:Y:S01]  /*ff560*/  LDL R27, [R1+0x201c] ;  /* 0x00201c00011b7983 */ /* 0x001ea20000100800 */
[----:B------:R-:W-:Y:S01]  /*ff570*/  VIADD R17, R26, UR6 ;  /* 0x000000061a117c36 */ /* 0x000fe20008000000 */
[----:B------:R-:W-:-:S03]  /*ff580*/  ULDC UR6, c[0x0][0x248] ;  /* 0x0000920000067ab9 */ /* 0x000fc60000000800 */
[----:B------:R-:W-:Y:S01]  /*ff590*/  VIADD R24, R17, UR6 ;  /* 0x0000000611187c36 */ /* 0x000fe20008000000 */
[----:B------:R-:W-:-:S03]  /*ff5a0*/  ULDC UR6, c[0x0][0x248] ;  /* 0x0000920000067ab9 */ /* 0x000fc60000000800 */
[----:B------:R-:W-:Y:S01]  /*ff5b0*/  VIADD R21, R24, UR6 ;  /* 0x0000000618157c36 */ /* 0x000fe20008000000 */
[----:B------:R-:W-:Y:S01]  /*ff5c0*/  ULDC.64 UR6, c[0x0][0x228] ;  /* 0x00008a0000067ab9 */ /* 0x000fe20000000a00 */
[----:B------:R-:W-:Y:S02]  /*ff5d0*/  IMAD.MOV.U32 R29, RZ, RZ, R16 ;  /* 0x000000ffff1d7224 */ /* 0x000fe400078e0010 */
[----:B------:R-:W-:Y:S01]  /*ff5e0*/  VIADD R16, R21, UR33 ;  /* 0x0000002115107c36 */ /* 0x000fe20008000000 */
[----:B------:R0:W-:Y:S01]  /*ff5f0*/  STL.64 [R1+0x5148], R24 ;  /* 0x0051481801007387 */ /* 0x0001e20000100a00 */
[----:B------:R-:W-:Y:S01]  /*ff600*/  IMAD.MOV.U32 R26, RZ, RZ, R6 ;  /* 0x000000ffff1a7224 */ /* 0x000fe200078e0006 */
[----:B------:R-:W-:Y:S02]  /*ff610*/  ULDC UR33, c[0x0][0x228] ;  /* 0x00008a0000217ab9 */ /* 0x000fe40000000800 */
[----:B------:R1:W-:Y:S04]  /*ff620*/  STL.64 [R1+0x5140], R16 ;  /* 0x0051401001007387 */ /* 0x0003e80000100a00 */
[----:B------:R-:W-:Y:S01]  /*ff630*/  STL [R1+0x5b50], R17 ;  /* 0x005b501101007387 */ /* 0x000fe20000100800 */
[----:B0-----:R-:W-:Y:S01]  /*ff640*/  IMAD.MOV.U32 R24, RZ, RZ, R19 ;  /* 0x000000ffff187224 */ /* 0x001fe200078e0013 */
[----:B----4-:R-:W-:Y:S01]  /*ff650*/  ISETP.LT.AND P1, PT, R9, UR6, !P0 ;  /* 0x0000000609007c0c */ /* 0x010fe2000c721270 */
[----:B------:R-:W-:-:S12]  /*ff660*/  ULDC UR6, c[0x0][0x248] ;  /* 0x0000920000067ab9 */ /* 0x000fd80000000800 */
[----:B------:R-:W-:Y:S02]  /*ff670*/  @P1 LOP3.LUT R15, R15, 0x1, RZ, 0xfc, !PT ;  /* 0x000000010f0f1812 */ /* 0x000fe400078efcff */
[----:B---3--:R-:W-:Y:S01]  /*ff680*/  ISETP.LT.AND P1, PT, R20, UR11, !P0 ;  /* 0x0000000b14007c0c */ /* 0x008fe2000c721270 */
[----:B------:R-:W-:Y:S01]  /*ff690*/  IMAD.MOV.U32 R9, RZ, RZ, R22 ;  /* 0x000000ffff097224 */ /* 0x000fe200078e0016 */
[----:B------:R-:W-:Y:S01]  /*ff6a0*/  LOP3.LUT R15, R15, 0xfffffff7, RZ, 0xc0, !PT ;  /* 0xfffffff70f0f7812 */ /* 0x000fe200078ec0ff */
[----:B------:R-:W-:Y:S01]  /*ff6b0*/  VIADD R22, R16, UR6 ;  /* 0x0000000610167c36 */ /* 0x000fe20008000000 */
[----:B------:R-:W-:Y:S01]  /*ff6c0*/  ULDC UR6, c[0x0][0x248] ;  /* 0x0000920000067ab9 */ /* 0x000fe20000000800 */
[----:B------:R-:W-:Y:S01]  /*ff6d0*/  IMAD.MOV.U32 R25, RZ, RZ, R28 ;  /* 0x000000ffff197224 */ /* 0x000fe200078e001c */
[----:B------:R-:W-:-:S07]  /*ff6e0*/  ULDC UR11, c[0x0][0x228] ;  /* 0x00008a00000b7ab9 */ /* 0x000fce0000000800 */
[----:B------:R-:W-:Y:S02]  /*ff6f0*/  @P1 LOP3.LUT R15, R15, 0x8, RZ, 0xfc, !PT ;  /* 0x000000080f0f1812 */ /* 0x000fe400078efcff */
[----:B--2---:R-:W-:Y:S01]  /*ff700*/  ISETP.LT.AND P1, PT, R27, UR10, !P0 ;  /* 0x0000000a1b007c0c */ /* 0x004fe2000c721270 */
[----:B------:R-:W-:Y:S01]  /*ff710*/  VIADD R20, R22, UR6 ;  /* 0x0000000616147c36 */ /* 0x000fe20008000000 */
[----:B------:R-:W-:Y:S01]  /*ff720*/  LOP3.LUT R15, R15, 0xfffffffb, RZ, 0xc0, !PT ;  /* 0xfffffffb0f0f7812 */ /* 0x000fe200078ec0ff */
[----:B------:R-:W-:Y:S01]  /*ff730*/  ULDC UR6, c[0x0][0x248] ;  /* 0x0000920000067ab9 */ /* 0x000fe20000000800 */
[----:B------:R-:W-:Y:S01]  /*ff740*/  STL [R1+0x51c8], R22 ;  /* 0x0051c81601007387 */ /* 0x000fe20000100800 */
[----:B------:R-:W-:Y:S01]  /*ff750*/  VIADD R19, R20, UR6 ;  /* 0x0000000614137c36 */ /* 0x000fe20008000000 */
[----:B-1----:R-:W-:Y:S01]  /*ff760*/  IADD3 R16, P3, R14, R3, RZ ;  /* 0x000000030e107210 */ /* 0x002fe20007f7e0ff */
[----:B------:R-:W-:Y:S01]  /*ff770*/  IMAD.MOV.U32 R28, RZ, RZ, R7 ;  /* 0x000000ffff1c7224 */ /* 0x000fe200078e0007 */
[----:B------:R-:W-:Y:S01]  /*ff780*/  ULDC UR6, c[0x0][0x248] ;  /* 0x0000920000067ab9 */ /* 0x000fe20000000800 */
[----:B------:R-:W-:Y:S01]  /*ff790*/  IMAD.MOV.U32 R27, RZ, RZ, R8 ;  /* 0x000000ffff1b7224 */ /* 0x000fe200078e0008 */
[----:B------:R-:W-:-:S03]  /*ff7a0*/  ULDC UR10, c[0x0][0x228] ;  /* 0x00008a00000a7ab9 */ /* 0x000fc60000000800 */
[----:B------:R-:W-:-:S05]  /*ff7b0*/  @P1 LOP3.LUT R15, R15, 0x4, RZ, 0xfc, !PT ;  /* 0x000000040f0f1812 */ /* 0x000fca00078efcff */
[----:B------:R-:W-:Y:S04]  /*ff7c0*/  STL [R1+0x5200], R15 ;  /* 0x0052000f01007387 */ /* 0x000fe80000100800 */
[----:B------:R-:W-:Y:S04]  /*ff7d0*/  STL [R1+0x52a0], R19 ;  /* 0x0052a01301007387 */ /* 0x000fe80000100800 */
[----:B------:R-:W-:Y:S04]  /*ff7e0*/  STL.64 [R1+0x5138], R20 ;  /* 0x0051381401007387 */ /* 0x000fe80000100a00 */
[----:B------:R-:W-:Y:S04]  /*ff7f0*/  STL [R1+0x5b68], R26 ;  /* 0x005b681a01007387 */ /* 0x000fe80000100800 */
[----:B------:R-:W-:Y:S04]  /*ff800*/  STL [R1+0x5190], R21 ;  /* 0x0051901501007387 */ /* 0x000fe80000100800 */
[----:B------:R-:W-:Y:S04]  /*ff810*/  STL [R1+0x5218], R21 ;  /* 0x0052181501007387 */ /* 0x000fe80000100800 */
[----:B------:R0:W-:Y:S04]  /*ff820*/  STL [R1+0x5454], R21 ;  /* 0x0054541501007387 */ /* 0x0001e80000100800 */
[----:B0-----:R-:W2:Y:S01]  /*ff830*/  LDL.LU R21, [R1+0x10c] ;  /* 0x00010c0001157983 */ /* 0x001ea20000300800 */
[----:B------:R-:W-:-:S02]  /*ff840*/  SHF.R.S32.HI R26, RZ, 0x1f, R14 ;  /* 0x0000001fff1a7819 */ /* 0x000fc4000001140e */
[----:B------:R-:W-:-:S05]  /*ff850*/  IADD3 R6, P1, R14, R4, RZ ;  /* 0x000000040e067210 */ /* 0x000fca0007f3e0ff */
[----:B------:R-:W-:Y:S01]  /*ff860*/  IMAD.X R7, R26, 0x1, R18, P1 ;  /* 0x000000011a077824 */ /* 0x000fe200008e0612 */
[----:B--2---:R-:W-:Y:S04]  /*ff870*/  STL [R1+0x5b54], R21 ;  /* 0x005b541501007387 */ /* 0x004fe80000100800 */
[----:B------:R-:W-:Y:S04]  /*ff880*/  STL [R1+0x130], R26 ;  /* 0x0001301a01007387 */ /* 0x000fe80000100800 */
[----:B------:R0:W-:Y:S04]  /*ff890*/  STL.64 [R1+0x20a0], R6 ;  /* 0x0020a00601007387 */ /* 0x0001e80000100a00 */
[----:B0-----:R-:W2:Y:S01]  /*ff8a0*/  LDL.LU.64 R6, [R1+0x5b80] ;  /* 0x005b800001067983 */ /* 0x001ea20000300a00 */
[----:B------:R-:W-:-:S02]  /*ff8b0*/  IMAD.MOV.U32 R20, RZ, RZ, R29 ;  /* 0x000000ffff147224 */ /* 0x000fc400078e001d */
[----:B------:R-:W-:-:S03]  /*ff8c0*/  IMAD.MOV.U32 R29, RZ, RZ, R11 ;  /* 0x000000ffff1d7224 */ /* 0x000fc600078e000b */
[----:B------:R-:W-:Y:S02]  /*ff8d0*/  SHF.R.S32.HI R21, RZ, 0x1f, R20 ;  /* 0x0000001fff157819 */ /* 0x000fe40000011414 */
[----:B------:R-:W-:Y:S01]  /*ff8e0*/  IADD3 R8, P2, R20, R4, RZ ;  /* 0x0000000414087210 */ /* 0x000fe20007f5e0ff */
[----:B------:R-:W-:Y:S02]  /*ff8f0*/  IMAD.MOV.U32 R11, RZ, RZ, R9 ;  /* 0x000000ffff0b7224 */ /* 0x000fe400078e0009 */
[----:B------:R-:W-:Y:S01]  /*ff900*/  IMAD.X R17, R26, 0x1, R2, P3 ;  /* 0x000000011a117824 */ /* 0x000fe200018e0602 */
[----:B------:R-:W-:Y:S01]  /*ff910*/  STL [R1+0x12c], R21 ;  /* 0x00012c1501007387 */ /* 0x000fe20000100800 */
[----:B------:R-:W-:Y:S02]  /*ff920*/  IMAD.X R9, R21, 0x1, R18, P2 ;  /* 0x0000000115097824 */ /* 0x000fe400010e0612 */
[----:B--2---:R-:W-:Y:S01]  /*ff930*/  IMAD.MOV.U32 R22, RZ, RZ, R6 ;  /* 0x000000ffff167224 */ /* 0x004fe200078e0006 */
[----:B------:R-:W-:Y:S01]  /*ff940*/  IADD3 R6, P1, R20, R3, RZ ;  /* 0x0000000314067210 */ /* 0x000fe20007f3e0ff */
[----:B------:R-:W-:-:S03]  /*ff950*/  IMAD.MOV.U32 R19, RZ, RZ, R7 ;  /* 0x000000ffff137224 */ /* 0x000fc600078e0007 */
[----:B------:R0:W-:Y:S01]  /*ff960*/  STL [R1+0x5b58], R22 ;  /* 0x005b581601007387 */ /* 0x0001e20000100800 */
[----:B------:R-:W-:-:S03]  /*ff970*/  IMAD.X R7, R21, 0x1, R2, P1 ;  /* 0x0000000115077824 */ /* 0x000fc600008e0602 */
[----:B0-----:R-:W2:Y:S04]  /*ff980*/  LDL R22, [R1+0x120] ;  /* 0x0001200001167983 */ /* 0x001ea80000100800 */
[----:B------:R-:W-:Y:S04]  /*ff990*/  STL.64 [R1+0x21b8], R16 ;  /* 0x0021b81001007387 */ /* 0x000fe80000100a00 */
[----:B------:R0:W-:Y:S04]  /*ff9a0*/  STL.64 [R1+0x2188], R8 ;  /* 0x0021880801007387 */ /* 0x0001e80000100a00 */
[----:B0-----:R-:W3:Y:S04]  /*ff9b0*/  LDL.LU.64 R8, [R1+0x5b78] ;  /* 0x005b780001087983 */ /* 0x001ee80000300a00 */
[----:B------:R0:W-:Y:S04]  /*ff9c0*/  STL.64 [R1+0x2180], R6 ;  /* 0x0021800601007387 */ /* 0x0001e80000100a00 */
[----:B0-----:R-:W4:Y:S01]  /*ff9d0*/  LDL.LU.64 R6, [R1+0x5b70] ;  /* 0x005b700001067983 */ /* 0x001f220000300a00 */
[----:B------:R-:W-:Y:S01]  /*ff9e0*/  IMAD.MOV.U32 R15, RZ, RZ, R24 ;  /* 0x000000ffff0f7224 */ /* 0x000fe200078e0018 */
[----:B------:R-:W-:Y:S01]  /*ff9f0*/  IADD3 R16, P3, R14, R0, RZ ;  /* 0x000000000e107210 */ /* 0x000fe20007f7e0ff */
[----:B------:R-:W-:-:S02]  /*ffa00*/  IMAD.MOV.U32 R24, RZ, RZ, R28 ;  /* 0x000000ffff187224 */ /* 0x000fc400078e001c */
[----:B------:R-:W-:Y:S02]  /*ffa10*/  IMAD.MOV.U32 R28, RZ, RZ, R12 ;  /* 0x000000ffff1c7224 */ /* 0x000fe400078e000c */
[----:B------:R-:W-:Y:S01]  /*ffa20*/  IMAD.X R17, R26, 0x1, R23, P3 ;  /* 0x000000011a117824 */ /* 0x000fe200018e0617 */
[----:B------:R0:W-:Y:S04]  /*ffa30*/  STL.64 [R1+0x5b48], R24 ;  /* 0x005b481801007387 */ /* 0x0001e80000100a00 */
[----:B------:R1:W-:Y:S04]  /*ffa40*/  STL.64 [R1+0x5b60], R28 ;  /* 0x005b601c01007387 */ /* 0x0003e80000100a00 */
[----:B------:R4:W-:Y:S01]  /*ffa50*/  STL.64 [R1+0x21b0], R16 ;  /* 0x0021b01001007387 */ /* 0x0009e20000100a00 */
[----:B0-----:R-:W-:-:S02]  /*ffa60*/  IADD3 R24, P1, R14, R5, RZ ;  /* 0x000000050e187210 */ /* 0x001fc40007f3e0ff */
[----:B-1----:R-:W-:-:S05]  /*ffa70*/  IADD3 R28, P2, R20, R0, RZ ;  /* 0x00000000141c7210 */ /* 0x002fca0007f5e0ff */
[----:B------:R-:W-:Y:S01]  /*ffa80*/  IMAD.X R29, R21, 0x1, R23, P2 ;  /* 0x00000001151d7824 */ /* 0x000fe200010e0617 */
[----:B--2---:R-:W-:Y:S02]  /*ffa90*/  SHF.R.S32.HI R12, RZ, 0x1f, R22 ;  /* 0x0000001fff0c7819 */ /* 0x004fe40000011416 */
[----:B----4-:R-:W-:Y:S01]  /*ffaa0*/  IADD3 R16, P3, R14, R7, RZ ;  /* 0x000000070e107210 */ /* 0x010fe20007f7e0ff */
[----:B------:R-:W-:-:S04]  /*ffab0*/  IMAD.X R25, R26, 0x1, R6, P1 ;  /* 0x000000011a197824 */ /* 0x000fc800008e0606 */
[----:B---3--:R-:W-:Y:S01]  /*ffac0*/  IMAD.X R17, R26, 0x1, R8, P3 ;  /* 0x000000011a117824 */ /* 0x008fe200018e0608 */
[----:B------:R0:W-:Y:S04]  /*ffad0*/  STL.64 [R1+0x21a8], R24 ;  /* 0x0021a81801007387 */ /* 0x0001e80000100a00 */
[----:B------:R-:W2:Y:S04]  /*ffae0*/  LDL.LU R26, [R1+0x5b68] ;  /* 0x005b6800011a7983 */ /* 0x000ea80000300800 */
[----:B------:R1:W-:Y:S04]  /*ffaf0*/  STL.64 [R1+0x5b40], R8 ;  /* 0x005b400801007387 */ /* 0x0003e80000100a00 */
[----:B------:R-:W-:Y:S01]  /*ffb00*/  STL [R1+0x124], R12 ;  /* 0x0001240c01007387 */ /* 0x000fe20000100800 */
[----:B0-----:R-:W-:-:S03]  /*ffb10*/  IADD3 R24, P1, R22, R4, RZ ;  /* 0x0000000416187210 */ /* 0x001fc60007f3e0ff */
[----:B------:R0:W-:Y:S02]  /*ffb20*/  STL.64 [R1+0x21a0], R16 ;  /* 0x0021a01001007387 */ /* 0x0001e40000100a00 */
[----:B------:R-:W-:Y:S02]  /*ffb30*/  IMAD.X R25, R12, 0x1, R18, P1 ;  /* 0x000000010c197824 */ /* 0x000fe400008e0612 */
[----:B------:R3:W-:Y:S01]  /*ffb40*/  STL.64 [R1+0x2178], R28 ;  /* 0x0021781c01007387 */ /* 0x0007e20000100a00 */
[----:B-1----:R-:W-:Y:S02]  /*ffb50*/  IADD3 R8, P2, R22, R3, RZ ;  /* 0x0000000316087210 */ /* 0x002fe40007f5e0ff */
[C---:B0-----:R-:W-:Y:S01]  /*ffb60*/  IADD3 R16, P3, R20.reuse, R5, RZ ;  /* 0x0000000514107210 */ /* 0x041fe20007f7e0ff */
[----:B---3--:R-:W3:Y:S04]  /*ffb70*/  LDL.LU.64 R28, [R1+0x5b60] ;  /* 0x005b6000011c7983 */ /* 0x008ee80000300a00 */
[----:B------:R-:W-:Y:S01]  /*ffb80*/  IMAD.X R17, R21, 0x1, R6, P3 ;  /* 0x0000000115117824 */ /* 0x000fe200018e0606 */
[----:B------:R-:W4:Y:S04]  /*ffb90*/  LDL.LU R22, [R1+0x5b58] ;  /* 0x005b580001167983 */ /* 0x000f280000300800 */
[----:B------:R-:W2:Y:S04]  /*ffba0*/  LDL.LU R21, [R1+0x5b54] ;  /* 0x005b540001157983 */ /* 0x000ea80000300800 */
[----:B------:R0:W-:Y:S04]  /*ffbb0*/  STL.64 [R1+0x2170], R16 ;  /* 0x0021701001007387 */ /* 0x0001e80000100a00 */
[----:B0-----:R-:W4:Y:S04]  /*ffbc0*/  LDL.LU R17, [R1+0x5b50] ;  /* 0x005b500001117983 */ /* 0x001f280000300800 */
[----:B------:R0:W-:Y:S04]  /*ffbd0*/  STL.64 [R1+0x2150], R24 ;  /* 0x0021501801007387 */ /* 0x0001e80000100a00 */
[----:B0-----:R-:W3:Y:S01]  /*ffbe0*/  LDL.LU.64 R24, [R1+0x5b48] ;  /* 0x005b480001187983 */ /* 0x001ee20000300a00 */
[----:B------:R-:W-:-:S05]  /*ffbf0*/  IADD3 R16, P3, R20, R7, RZ ;  /* 0x0000000714107210 */ /* 0x000fca0007f7e0ff */
[----:B------:R-:W-:Y:S04]  /*ffc00*/  STL [R1+0x2168], R16 ;  /* 0x0021681001007387 */ /* 0x000fe80000100800 */
[----:B------:R-:W-:Y:S04]  /*ffc10*/  STL.64 [R1+0x5b20], R18 ;  /* 0x005b201201007387 */ /* 0x000fe80000100a00 */
[----:B------:R0:W-:Y:S01]  /*ffc20*/  STL [R1+0x5b34], R15 ;  /* 0x005b340f01007387 */ /* 0x0001e20000100800 */
[----:B------:R-:W-:-:S03]  /*ffc30*/  IMAD.X R9, R12, 0x1, R2, P2 ;  /* 0x000000010c097824 */ /* 0x000fc600010e0602 */
[----:B0-----:R-:W2:Y:S04]  /*ffc40*/  LDL R15, [R1+0x12c] ;  /* 0x00012c00010f7983 */ /* 0x001ea80000100800 */
[----:B---3--:R0:W-:Y:S04]  /*ffc50*/  STL.64 [R1+0x5b28], R24 ;  /* 0x005b281801007387 */ /* 0x0081e80000100a00 */
[----:B------:R-:W-:Y:S01]  /*ffc60*/  STL [R1+0x5b30], R25 ;  /* 0x005b301901007387 */ /* 0x000fe20000100800 */
[----:B0-----:R-:W-:Y:S02]  /*ffc70*/  IMAD.MOV.U32 R24, RZ, RZ, R16 ;  /* 0x000000ffff187224 */ /* 0x001fe400078e0010 */
[----:B------:R-:W-:-:S05]  /*ffc80*/  IMAD.MOV.U32 R16, RZ, RZ, R28 ;  /* 0x000000ffff107224 */ /* 0x000fca00078e001c */
[----:B------:R0:W-:Y:S04]  /*ffc90*/  STL [R1+0x5b1c], R16 ;  /* 0x005b1c1001007387 */ /* 0x0001e80000100800 */
[----:B0-----:R-:W3:Y:S04]  /*ffca0*/  LDL R16, [R1+0x120] ;  /* 0x0001200001107983 */ /* 0x001ee80000100800 */
[----:B------:R0:W-:Y:S04]  /*ffcb0*/  STL.64 [R1+0x2148], R8 ;  /* 0x0021480801007387 */ /* 0x0001e80000100a00 */
[----:B0-----:R-:W2:Y:S01]  /*ffcc0*/  LDL.LU.64 R8, [R1+0x5b40] ;  /* 0x005b400001087983 */ /* 0x001ea20000300a00 */
[----:B------:R-:W-:-:S02]  /*ffcd0*/  IMAD.MOV.U32 R28, RZ, RZ, R10 ;  /* 0x000000ffff1c7224 */ /* 0x000fc400078e000a */
[----:B------:R-:W-:Y:S02]  /*ffce0*/  IMAD.MOV.U32 R19, RZ, RZ, R20 ;  /* 0x000000ffff137224 */ /* 0x000fe400078e0014 */
[----:B----4-:R-:W-:Y:S02]  /*ffcf0*/  IMAD.MOV.U32 R25, RZ, RZ, R17 ;  /* 0x000000ffff197224 */ /* 0x010fe400078e0011 */
[----:B------:R-:W-:Y:S01]  /*ffd00*/  IMAD.MOV.U32 R20, RZ, RZ, R11 ;  /* 0x000000ffff147224 */ /* 0x000fe200078e000b */
[----:B---3--:R-:W-:-:S05]  /*ffd10*/  IADD3 R10, P1, R16, R0, RZ ;  /* 0x00000000100a7210 */ /* 0x008fca0007f3e0ff */
[----:B------:R-:W-:Y:S02]  /*ffd20*/  IMAD.X R11, R12, 0x1, R23, P1 ;  /* 0x000000010c0b7824 */ /* 0x000fe400008e0617 */
[----:B--2---:R-:W-:-:S05]  /*ffd30*/  IMAD.X R25, R15, 0x1, R8, P3 ;  /* 0x000000010f197824 */ /* 0x004fca00018e0608 */
[----:B------:R-:W-:Y:S04]  /*ffd40*/  STL [R1+0x216c], R25 ;  /* 0x00216c1901007387 */ /* 0x000fe80000100800 */
[----:B------:R0:W-:Y:S04]  /*ffd50*/  STL.64 [R1+0x2140], R10 ;  /* 0x0021400a01007387 */ /* 0x0001e80000100a00 */
[----:B0-----:R-:W2:Y:S01]  /*ffd60*/  LDL.LU.64 R10, [R1+0x5b38] ;  /* 0x005b3800010a7983 */ /* 0x001ea20000300a00 */
[----:B------:R-:W-:Y:S02]  /*ffd70*/  IADD3 R24, P3, R14, R9, RZ ;  /* 0x000000090e187210 */ /* 0x000fe40007f7e0ff */
[----:B------:R-:W-:Y:S01]  /*ffd80*/  SHF.R.S32.HI R25, RZ, 0x1f, R14 ;  /* 0x0000001fff197819 */ /* 0x000fe2000001140e */
[----:B------:R-:W-:Y:S01]  /*ffd90*/  IMAD.MOV.U32 R17, RZ, RZ, R13 ;  /* 0x000000ffff117224 */ /* 0x000fe200078e000d */
[----:B------:R-:W-:-:S02]  /*ffda0*/  SHF.R.S32.HI R13, RZ, 0x1f, R21 ;  /* 0x0000001fff0d7819 */ /* 0x000fc40000011415 */
[----:B------:R-:W-:-:S03]  /*ffdb0*/  IADD3 R18, P2, R19, R9, RZ ;  /* 0x0000000913127210 */ /* 0x000fc60007f5e0ff */
[----:B------:R-:W-:Y:S01]  /*ffdc0*/  STL [R1+0x11c], R13 ;  /* 0x00011c0d01007387 */ /* 0x000fe20000100800 */
[----:B--2---:R-:W-:-:S05]  /*ffdd0*/  IMAD.X R25, R25, 0x1, R10, P3 ;  /* 0x0000000119197824 */ /* 0x004fca00018e060a */
[----:B------:R0:W-:Y:S01]  /*ffde0*/  STL.64 [R1+0x2198], R24 ;  /* 0x0021981801007387 */ /* 0x0001e20000100a00 */
[----:B------:R-:W-:-:S03]  /*ffdf0*/  IMAD.X R19, R15, 0x1, R10, P2 ;  /* 0x000000010f137824 */ /* 0x000fc600010e060a */
[----:B------:R-:W2:Y:S01]  /*ffe00*/  LDL.LU R15, [R1+0x5b34] ;  /* 0x005b3400010f7983 */ /* 0x000ea20000300800 */
[----:B0-----:R-:W-:-:S03]  /*ffe10*/  IADD3 R24, P1, R16, R5, RZ ;  /* 0x0000000510187210 */ /* 0x001fc60007f3e0ff */
[----:B------:R-:W-:Y:S02]  /*ffe20*/  STL.64 [R1+0x5b10], R10 ;  /* 0x005b100a01007387 */ /* 0x000fe40000100a00 */
[----:B------:R-:W-:Y:S02]  /*ffe30*/  IMAD.X R25, R12, 0x1, R6, P1 ;  /* 0x000000010c197824 */ /* 0x000fe400008e0606 */
[----:B------:R-:W-:Y:S04]  /*ffe40*/  STL.64 [R1+0x2160], R18 ;  /* 0x0021601201007387 */ /* 0x000fe80000100a00 */
[----:B------:R0:W-:Y:S04]  /*ffe50*/  STL.64 [R1+0x2138], R24 ;  /* 0x0021381801007387 */ /* 0x0001e80000100a00 */
[----:B0-----:R0:W3:Y:S01]  /*ffe60*/  LDL.LU R25, [R1+0x5b30] ;  /* 0x005b300001197983 */ /* 0x0010e20000300800 */
[----:B------:R-:W-:-:S02]  /*ffe70*/  IADD3 R18, P3, R16, R7, RZ ;  /* 0x0000000710127210 */ /* 0x000fc40007f7e0ff */
[----:B------:R-:W-:Y:S01]  /*ffe80*/  IADD3 R24, P1, R21, R3, RZ ;  /* 0x0000000315187210 */ /* 0x000fe20007f3e0ff */
[----:B------:R1:W-:Y:S02]  /*ffe90*/  STL.64 [R1+0x5b08], R6 ;  /* 0x005b080601007387 */ /* 0x0003e40000100a00 */
[----:B------:R-:W-:Y:S02]  /*ffea0*/  IMAD.X R19, R12, 0x1, R8, P3 ;  /* 0x000000010c137824 */ /* 0x000fe400018e0608 */
[----:B------:R3:W-:Y:S01]  /*ffeb0*/  STL [R1+0x2110], R24 ;  /* 0x0021101801007387 */ /* 0x0007e20000100800 */
[----:B-1----:R-:W-:-:S03]  /*ffec0*/  IADD3 R6, P3, R16, R9, RZ ;  /* 0x0000000910067210 */ /* 0x002fc60007f7e0ff */
[----:B---3--:R-:W3:Y:S04]  /*ffed0*/  LDL.LU.64 R24, [R1+0x5b28] ;  /* 0x005b280001187983 */ /* 0x008ee80000300a00 */
[----:B------:R1:W-:Y:S04]  /*ffee0*/  STL.64 [R1+0x2130], R18 ;  /* 0x0021301201007387 */ /* 0x0003e80000100a00 */
[----:B-1----:R-:W4:Y:S04]  /*ffef0*/  LDL.LU.64 R18, [R1+0x5b20] ;  /* 0x005b200001127983 */ /* 0x002f280000300a00 */
[----:B------:R-:W2:Y:S01]  /*fff00*/  LDL.LU R16, [R1+0x5b1c] ;  /* 0x005b1c0001107983 */ /* 0x000ea20000300800 */
[----:B------:R-:W-:-:S03]  /*fff10*/  IADD3 R10, P2, R21, R4, RZ ;  /* 0x00000004150a7210 */ /* 0x000fc60007f5e0ff */
[----:B------:R-:W-:Y:S04]  /*fff20*/  STL [R1+0x2128], R6 ;  /* 0x0021280601007387 */ /* 0x000fe80000100800 */
[----:B------:R1:W-:Y:S04]  /*fff30*/  STL.64 [R1+0x5af8], R8 ;  /* 0x005af80801007387 */ /* 0x0003e80000100a00 */
[----:B-1----:R0:W3:Y:S01]  /*fff40*/  LDL.64 R8, [R1+0x2128] ;  /* 0x0021280001087983 */ /* 0x0020e20000100a00 */
[----:B----4-:R-:W-:-:S03]  /*fff50*/  IMAD.X R11, R13, 0x1, R18, P2 ;  /* 0x000000010d0b7824 */ /* 0x010fc600010e0612 */
[----:B------:R-:W4:Y:S04]  /*fff60*/  LDL.LU R13, [R1+0x5b18] ;  /* 0x005b1800010d7983 */ /* 0x000f280000300800 */
[----:B------:R1:W-:Y:S04]  /*fff70*/  STL.64 [R1+0x2118], R10 ;  /* 0x0021180a01007387 */ /* 0x0003e80000100a00 */
[----:B-1----:R-:W3:Y:S04]  /*fff80*/  LDL.LU.64 R10, [R1+0x5b10] ;  /* 0x005b1000010a7983 */ /* 0x002ee80000300a00 */
[----:B--2---:R1:W-:Y:S04]  /*fff90*/  STL.64 [R1+0x5b00], R16 ;  /* 0x005b001001007387 */ /* 0x0043e80000100a00 */
[----:B-1----:R0:W2:Y:S04]  /*fffa0*/  LDL.64 R16, [R1+0x2110] ;  /* 0x0021100001107983 */ /* 0x0020a80000100a00 */
[----:B------:R1:W-:Y:S04]  /*fffb0*/  STL [R1+0x5ad0], R18 ;  /* 0x005ad01201007387 */ /* 0x0003e80000100800 */
[----:B------:R0:W-:Y:S01]  /*fffc0*/  STL [R1+0x5ac0], R2 ;  /* 0x005ac00201007387 */ /* 0x0001e20000100800 */
[----:B-1----:R-:W-:-:S05]  /*fffd0*/  SHF.R.S32.HI R18, RZ, 0x1f, R21 ;  /* 0x0000001fff127819 */ /* 0x002fca0000011415 */
[----:B--2---:R-:W-:Y:S02]  /*fffe0*/  IMAD.X R17, R18, 0x1, R2, P1 ;  /* 0x0000000112117824 */ /* 0x004fe400008e0602 */
[----:B0-----:R-:W2:Y:S01]  /*ffff0*/  LDL R2, [R1+0x114] ;  /* 0x0001140001027983 */ /* 0x001ea20000100800 */
[----:B---3--:R-:W-:Y:S01]  /*100000*/  IMAD.X R9, R12, 0x1, R10, P3 ;  /* 0x000000010c097824 */ /* 0x008fe200018e060a */
[----:B------:R-:W-:Y:S02]  /*100010*/  IADD3 R6, P2, R21, R0, RZ ;  /* 0x0000000015067210 */ /* 0x000fe40007f5e0ff */
[----:B------:R-:W-:Y:S04]  /*100020*/  STL [R1+0x2114], R17 ;  /* 0x0021141101007387 */ /* 0x000fe80000100800 */
[----:B------:R0:W-:Y:S01]  /*100030*/  STL [R1+0x212c], R9 ;  /* 0x00212c0901007387 */ /* 0x0001e20000100800 */
[----:B------:R-:W-:-:S03]  /*100040*/  IMAD.X R7, R18, 0x1, R23, P2 ;  /* 0x0000000112077824 */ /* 0x000fc600010e0617 */
[----:B0-----:R-:W3:Y:S04]  /*100050*/  LDL R9, [R1+0x128] ;  /* 0x0001280001097983 */ /* 0x001ee80000100800 */
[----:B------:R2:W-:Y:S02]  /*100060*/  STL.64 [R1+0x5ae8], R4 ;  /* 0x005ae80401007387 */ /* 0x0005e40000100a00 */
[----:B--2---:R-:W-:Y:S02]  /*100070*/  SHF.R.S32.HI R4, RZ, 0x1f, R2 ;  /* 0x0000001fff047819 */ /* 0x004fe40000011402 */
[----:B------:R-:W-:Y:S04]  /*100080*/  STL.64 [R1+0x5af0], R2 ;  /* 0x005af00201007387 */ /* 0x000fe80000100a00 */
[----:B------:R-:W-:Y:S04]  /*100090*/  STL [R1+0x118], R4 ;  /* 0x0001180401007387 */ /* 0x000fe80000100800 */
[----:B------:R0:W-:Y:S04]  /*1000a0*/  STL.64 [R1+0x2108], R6 ;  /* 0x0021080601007387 */ /* 0x0001e80000100a00 */
[----:B0-----:R-:W2:Y:S01]  /*1000b0*/  LDL.LU.64 R6, [R1+0x5b08] ;  /* 0x005b080001067983 */ /* 0x001ea20000300a00 */
[----:B------:R-:W-:-:S02]  /*1000c0*/  IADD3 R16, P3, R14, R11, RZ ;  /* 0x0000000b0e107210 */ /* 0x000fc40007f7e0ff */
[----:B------:R-:W-:Y:S02]  /*1000d0*/  SHF.R.S32.HI R17, RZ, 0x1f, R14 ;  /* 0x0000001fff117819 */ /* 0x000fe4000001140e */
[----:B------:R-:W-:-:S03]  /*1000e0*/  IADD3 R8, P1, R21, R5, RZ ;  /* 0x0000000515087210 */ /* 0x000fc60007f3e0ff */
[----:B----4-:R-:W-:Y:S01]  /*1000f0*/  IMAD.X R17, R17, 0x1, R13, P3 ;  /* 0x0000000111117824 */ /* 0x010fe200018e060d */
[----:B---3--:R-:W-:Y:S01]  /*100100*/  IADD3 R4, P3, R9, R11, RZ ;  /* 0x0000000b09047210 */ /* 0x008fe20007f7e0ff */
[----:B------:R0:W-:Y:S04]  /*100110*/  STL.64 [R1+0x5ad8], R22 ;  /* 0x005ad81601007387 */ /* 0x0001e80000100a00 */
[----:B0-----:R-:W3:Y:S04]  /*100120*/  LDL R23, [R1+0x120] ;  /* 0x0001200001177983 */ /* 0x001ee80000100800 */
[----:B------:R0:W-:Y:S04]  /*100130*/  STL.64 [R1+0x2190], R16 ;  /* 0x0021901001007387 */ /* 0x0001e80000100a00 */
[----:B0-----:R-:W4:Y:S04]  /*100140*/  LDL.LU.64 R16, [R1+0x5b00] ;  /* 0x005b000001107983 */ /* 0x001f280000300a00 */
[----:B------:R-:W4:Y:S01]  /*100150*/  LDL R5, [R1+0x12c] ;  /* 0x00012c0001057983 */ /* 0x000f220000100800 */
[----:B--2---:R-:W-:-:S05]  /*100160*/  IMAD.X R9, R18, 0x1, R6, P1 ;  /* 0x0000000112097824 */ /* 0x004fca00008e0606 */
[----:B------:R0:W-:Y:S04]  /*100170*/  STL.64 [R1+0x2100], R8 ;  /* 0x0021000801007387 */ /* 0x0001e80000100a00 */
[----:B0-----:R-:W2:Y:S01]  /*100180*/  LDL.LU.64 R8, [R1+0x5af8] ;  /* 0x005af80001087983 */ /* 0x001ea20000300a00 */
[----:B------:R-:W-:-:S03]  /*100190*/  IADD3 R2, P2, R21, R7, RZ ;  /* 0x0000000715027210 */ /* 0x000fc60007f5e0ff */
[----:B------:R-:W-:Y:S01]  /*1001a0*/  STL.64 [R1+0x5ab8], R6 ;  /* 0x005ab80601007387 */ /* 0x000fe20000100a00 */
[----:B---3--:R-:W-:-:S05]  /*1001b0*/  IADD3 R22, P1, R23, R11, RZ ;  /* 0x0000000b17167210 */ /* 0x008fca0007f3e0ff */
[--C-:B------:R-:W-:Y:S02]  /*1001c0*/  IMAD.X R23, R12, 0x1, R13.reuse, P1 ;  /* 0x000000010c177824 */ /* 0x100fe400008e060d */
[----:B----4-:R-:W-:Y:S02]  /*1001d0*/  IMAD.X R5, R5, 0x1, R13, P3 ;  /* 0x0000000105057824 */ /* 0x010fe400018e060d */
[----:B--2---:R-:W-:-:S05]  /*1001e0*/  IMAD.X R3, R18, 0x1, R8, P2 ;  /* 0x0000000112037824 */ /* 0x004fca00010e0608 */
[----:B------:R0:W-:Y:S04]  /*1001f0*/  STL.64 [R1+0x20f8], R2 ;  /* 0x0020f80201007387 */ /* 0x0001e80000100a00 */
[----:B0-----:R-:W2:Y:S04]  /*100200*/  LDL.LU.64 R2, [R1+0x5af0] ;  /* 0x005af00001027983 */ /* 0x001ea80000300a00 */
[----:B------:R0:W-:Y:S04]  /*100210*/  STL.64 [R1+0x2158], R4 ;  /* 0x0021580401007387 */ /* 0x0001e80000100a00 */
[----:B0-----:R-:W3:Y:S04]  /*100220*/  LDL.LU.64 R4, [R1+0x5ae8] ;  /* 0x005ae80001047983 */ /* 0x001ee80000300a00 */
[----:B------:R0:W-:Y:S04]  /*100230*/  STL.64 [R1+0x5ac8], R16 ;  /* 0x005ac81001007387 */ /* 0x0001e80000100a00 */
[----:B------:R-:W-:Y:S04]  /*100240*/  STL.64 [R1+0x5aa0], R8 ;  /* 0x005aa00801007387 */ /* 0x000fe80000100a00 */
[----:B------:R-:W4:Y:S01]  /*100250*/  LDL.LU R12, [R1+0x5ae0] ;  /* 0x005ae000010c7983 */ /* 0x000f220000300800 */
[----:B------:R-:W-:-:S02]  /*100260*/  IADD3 R6, P2, R21, R9, RZ ;  /* 0x0000000915067210 */ /* 0x000fc40007f5e0ff */
[----:B0-----:R-:W-:Y:S01]  /*100270*/  IADD3 R16, P3, R21, R11, RZ ;  /* 0x0000000b15107210 */ /* 0x001fe20007f7e0ff */
[----:B------:R0:W-:Y:S02]  /*100280*/  STL.64 [R1+0x2120], R22 ;  /* 0x0021201601007387 */ /* 0x0001e40000100a00 */
[C---:B------:R-:W-:Y:S02]  /*100290*/  IMAD.X R7, R18.reuse, 0x1, R10, P2 ;  /* 0x0000000112077824 */ /* 0x040fe400010e060a */
[----:B------:R-:W-:Y:S01]  /*1002a0*/  IMAD.X R17, R18, 0x1, R13, P3 ;  /* 0x0000000112117824 */ /* 0x000fe200018e060d */
[----:B0-----:R-:W4:Y:S04]  /*1002b0*/  LDL.LU.64 R22, [R1+0x5ad8] ;  /* 0x005ad80001167983 */ /* 0x001f280000300a00 */
[----:B------:R-:W4:Y:S04]  /*1002c0*/  LDL R9, [R1+0x118] ;  /* 0x0001180001097983 */ /* 0x000f280000100800 */
[----:B------:R-:W-:Y:S04]  /*1002d0*/  STL.64 [R1+0x5a98], R10 ;  /* 0x005a980a01007387 */ /* 0x000fe80000100a00 */
[----:B------:R-:W-:Y:S04]  /*1002e0*/  STL.64 [R1+0x20f0], R6 ;  /* 0x0020f00601007387 */ /* 0x000fe80000100a00 */
[----:B------:R-:W4:Y:S04]  /*1002f0*/  LDL.LU R18, [R1+0x5ad0] ;  /* 0x005ad00001127983 */ /* 0x000f280000300800 */
[----:B------:R0:W-:Y:S04]  /*100300*/  STL.64 [R1+0x20e8], R16 ;  /* 0x0020e81001007387 */ /* 0x0001e80000100a00 */
[----:B0-----:R-:W4:Y:S01]  /*100310*/  LDL.LU.64 R16, [R1+0x5ac8] ;  /* 0x005ac80001107983 */ /* 0x001f220000300a00 */
[----:B--2---:R-:W-:-:S02]  /*100320*/  IADD3 R6, P2, R2, R3, RZ ;  /* 0x0000000302067210 */ /* 0x004fc40007f5e0ff */
[C---:B------:R-:W-:Y:S02]  /*100330*/  IADD3 R10, P3, R2.reuse, R0, RZ ;  /* 0x00000000020a7210 */ /* 0x040fe40007f7e0ff */
[----:B---3--:R-:W-:Y:S01]  /*100340*/  IADD3 R8, P1, R2, R4, RZ ;  /* 0x0000000402087210 */ /* 0x008fe20007f3e0ff */
[----:B----4-:R-:W-:Y:S04]  /*100350*/  STL.64 [R1+0x5ab0], R12 ;  /* 0x005ab00c01007387 */ /* 0x010fe80000100a00 */
[----:B------:R-:W-:Y:S04]  /*100360*/  STL [R1+0x5a70], R21 ;  /* 0x005a701501007387 */ /* 0x000fe80000100800 */
[----:B------:R-:W2:Y:S04]  /*100370*/  LDL.LU R2, [R1+0x5ac0] ;  /* 0x005ac00001027983 */ /* 0x000ea80000300800 */
[----:B------:R0:W-:Y:S04]  /*100380*/  STL [R1+0x5a88], R0 ;  /* 0x005a880001007387 */ /* 0x0001e80000100800 */
[----:B0-----:R-:W3:Y:S01]  /*100390*/  LDL R0, [R1+0x114] ;  /* 0x0001140001007983 */ /* 0x001ee20000100800 */
[----:B------:R-:W-:-:S03]  /*1003a0*/  IMAD.X R9, R9, 0x1, R18, P1 ;  /* 0x0000000109097824 */ /* 0x000fc600008e0612 */
[----:B------:R0:W-:Y:S04]  /*1003b0*/  STL [R1+0x5a84], R18 ;  /* 0x005a841201007387 */ /* 0x0001e80000100800 */
[----:B------:R3:W-:Y:S04]  /*1003c0*/  STL.64 [R1+0x20e0], R8 ;  /* 0x0020e00801007387 */ /* 0x0007e80000100a00 */
[----:B0-----:R-:W4:Y:S04]  /*1003d0*/  LDL R18, [R1+0x108] ;  /* 0x0001080001127983 */ /* 0x001f280000100800 */
[----:B------:R0:W-:Y:S01]  /*1003e0*/  STL [R1+0x5a80], R5 ;  /* 0x005a800501007387 */ /* 0x0001e20000100800 */
[----:B---3--:R-:W-:-:S03]  /*1003f0*/  IADD3 R8, P1, R0, R5, RZ ;  /* 0x0000000500087210 */ /* 0x008fc60007f3e0ff */
[----:B0-----:R-:W2:Y:S02]  /*100400*/  LDL R5, [R1+0x118] ;  /* 0x0001180001057983 */ /* 0x001ea40000100800 */
[----:B--2---:R-:W-:-:S05]  /*100410*/  IMAD.X R7, R5, 0x1, R2, P2 ;  /* 0x0000000105077824 */ /* 0x004fca00010e0602 */
[----:B------:R0:W-:Y:S04]  /*100420*/  STL.64 [R1+0x20d8], R6 ;  /* 0x0020d80601007387 */ /* 0x0001e80000100a00 */
[----:B0-----:R-:W2:Y:S04]  /*100430*/  LDL.LU.64 R6, [R1+0x5ab8] ;  /* 0x005ab80001067983 */ /* 0x001ea80000300a00 */
[----:B------:R0:W-:Y:S04]  /*100440*/  STL.64 [R1+0x5a90], R16 ;  /* 0x005a901001007387 */ /* 0x0001e80000100a00 */
[----:B0-----:R-:W3:Y:S01]  /*100450*/  LDL.LU R17, [R1+0x128] ;  /* 0x0001280001117983 */ /* 0x001ee20000300800 */
[----:B--2---:R-:W-:-:S05]  /*100460*/  IADD3 R12, P2, R0, R7, RZ ;  /* 0x00000007000c7210 */ /* 0x004fca0007f5e0ff */
[----:B------:R0:W-:Y:S04]  /*100470*/  STL [R1+0x20c0], R12 ;  /* 0x0020c00c01007387 */ /* 0x0001e80000100800 */
[----:B0-----:R-:W2:Y:S01]  /*100480*/  LDL.LU.64 R12, [R1+0x5ab0] ;  /* 0x005ab000010c7983 */ /* 0x001ea20000300a00 */
[----:B------:R-:W-:-:S05]  /*100490*/  IMAD.X R11, R5, 0x1, R23, P3 ;  /* 0x00000001050b7824 */ /* 0x000fca00018e0617 */
[----:B------:R2:W-:Y:S01]  /*1004a0*/  STL.64 [R1+0x20d0], R10 ;  /* 0x0020d00a01007387 */ /* 0x0005e20000100a00 */
[----:B----4-:R-:W-:Y:S02]  /*1004b0*/  SHF.R.S32.HI R21, RZ, 0x1f, R18 ;  /* 0x0000001fff157819 */ /* 0x010fe40000011412 */
[----:B--2---:R-:W-:Y:S02]  /*1004c0*/  IADD3 R10, P3, R14, R12, RZ ;  /* 0x0000000c0e0a7210 */ /* 0x004fe40007f7e0ff */
[----:B------:R-:W2:Y:S04]  /*1004d0*/  LDL.LU R14, [R1+0x5aa8] ;  /* 0x005aa800010e7983 */ /* 0x000ea80000300800 */
[----:B------:R-:W2:Y:S01]  /*1004e0*/  LDL.LU R11, [R1+0x130] ;  /* 0x00013000010b7983 */ /* 0x000ea20000300800 */
[----:B------:R-:W-:-:S03]  /*1004f0*/  IMAD.X R9, R5, 0x1, R6, P1 ;  /* 0x0000000105097824 */ /* 0x000fc600008e0606 */
[----:B------:R-:W-:Y:S04]  /*100500*/  STL [R1+0x110], R21 ;  /* 0x0001101501007387 */ /* 0x000fe80000100800 */
[----:B------:R0:W-:Y:S01]  /*100510*/  STL.64 [R1+0x20c8], R8 ;  /* 0x0020c80801007387 */ /* 0x0001e20000100a00 */
[----:B---3--:R-:W-:-:S03]  /*100520*/  IADD3 R16, P1, R17, R12, RZ ;  /* 0x0000000c11107210 */ /* 0x008fc60007f3e0ff */
[----:B0-----:R-:W3:Y:S04]  /*100530*/  LDL.LU.64 R8, [R1+0x5aa0] ;  /* 0x005aa00001087983 */ /* 0x001ee80000300a00 */
[----:B------:R0:W-:Y:S04]  /*100540*/  STL.64 [R1+0x5a68], R6 ;  /* 0x005a680601007387 */ /* 0x0001e80000100a00 */
[----:B0-----:R0:W3:Y:S04]  /*100550*/  LDL.64 R6, [R1+0x20c0] ;  /* 0x0020c00001067983 */ /* 0x0010e80000100a00 */
[----:B------:R-:W4:Y:S01]  /*100560*/  LDL.LU R17, [R1+0x12c] ;  /* 0x00012c0001117983 */ /* 0x000f220000300800 */
[----:B--2---:R-:W-:-:S05]  /*100570*/  IMAD.X R11, R11, 0x1, R14, P3 ;  /* 0x000000010b0b7824 */ /* 0x004fca00018e060e */
[----:B------:R1:W-:Y:S04]  /*100580*/  STL.64 [R1+0x20b0], R10 ;  /* 0x0020b00a01007387 */ /* 0x0003e80000100a00 */
[----:B-1----:R-:W2:Y:S01]  /*100590*/  LDL.LU.64 R10, [R1+0x5a98] ;  /* 0x005a9800010a7983 */ /* 0x002ea20000300a00 */
[----:B---3--:R-:W-:Y:S01]  /*1005a0*/  IMAD.X R7, R5, 0x1, R8, P2 ;  /* 0x0000000105077824 */ /* 0x008fe200010e0608 */
[----:B------:R-:W-:Y:S01]  /*1005b0*/  IADD3 R6, P3, R0, R9, RZ ;  /* 0x0000000900067210 */ /* 0x000fe20007f7e0ff */
[----:B----4-:R-:W-:-:S03]  /*1005c0*/  IMAD.X R17, R17, 0x1, R14, P1 ;  /* 0x0000000111117824 */ /* 0x010fc600008e060e */
[----:B------:R-:W-:Y:S04]  /*1005d0*/  STL [R1+0x20c4], R7 ;  /* 0x0020c40701007387 */ /* 0x000fe80000100800 */
[----:B------:R-:W-:Y:S04]  /*1005e0*/  STL.64 [R1+0x5a78], R24 ;  /* 0x005a781801007387 */ /* 0x000fe80000100a00 */
[----:B------:R1:W-:Y:S04]  /*1005f0*/  STL.64 [R1+0x5a60], R8 ;  /* 0x005a600801007387 */ /* 0x0003e80000100a00 */
[----:B------:R3:W-:Y:S01]  /*100600*/  STL.64 [R1+0x2098], R16 ;  /* 0x0020981001007387 */ /* 0x0007e20000100a00 */
[----:B-1----:R-:W-:-:S03]  /*100610*/  IADD3 R8, P1, R18, R4, RZ ;  /* 0x0000000412087210 */ /* 0x002fc60007f3e0ff */
[----:B---3--:R-:W3:Y:S01]  /*100620*/  LDL.LU.64 R16, [R1+0x5a90] ;  /* 0x005a900001107983 */ /* 0x008ee20000300a00 */
[----:B--2---:R-:W-:Y:S01]  /*100630*/  IMAD.X R7, R5, 0x1, R10, P3 ;  /* 0x0000000105077824 */ /* 0x004fe200018e060a */
[----:B------:R-:W-:Y:S02]  /*100640*/  IADD3 R24, P2, R0, R11, RZ ;  /* 0x0000000b00187210 */ /* 0x000fe40007f5e0ff */
[----:B------:R-:W2:Y:S04]  /*100650*/  LDL.LU R0, [R1+0x5a88] ;  /* 0x005a880001007983 */ /* 0x000ea80000300800 */
[----:B------:R-:W-:Y:S04]  /*100660*/  STL.64 [R1+0x5a58], R10 ;  /* 0x005a580a01007387 */ /* 0x000fe80000100a00 */
[----:B------:R1:W-:Y:S02]  /*100670*/  STL.64 [R1+0x2080], R6 ;  /* 0x0020800601007387 */ /* 0x0003e40000100a00 */
[----:B-1----:R-:W-:-:S02]  /*100680*/  IADD3 R6, P3, R18, R3, RZ ;  /* 0x0000000312067210 */ /* 0x002fc40007f7e0ff */
[----:B------:R-:W4:Y:S01]  /*100690*/  LDL.LU R18, [R1+0x5a84] ;  /* 0x005a840001127983 */ /* 0x000f220000300800 */
[----:B------:R-:W-:-:S03]  /*1006a0*/  IMAD.X R25, R5, 0x1, R13, P2 ;  /* 0x0000000105197824 */ /* 0x000fc600010e060d */
[----:B------:R-:W3:Y:S04]  /*1006b0*/  LDL.LU R5, [R1+0x5a80] ;  /* 0x005a800001057983 */ /* 0x000ee80000300800 */
[----:B------:R1:W-:Y:S04]  /*1006c0*/  STL.64 [R1+0x2070], R24 ;  /* 0x0020701801007387 */ /* 0x0003e80000100a00 */
[----:B-1----:R-:W2:Y:S04]  /*1006d0*/  LDL.LU.64 R24, [R1+0x5a78] ;  /* 0x005a780001187983 */ /* 0x002ea80000300a00 */
[----:B------:R1:W-:Y:S04]  /*1006e0*/  STL [R1+0x5a50], R13 ;  /* 0x005a500d01007387 */ /* 0x0003e80000100800 */
[----:B-1----:R-:W2:Y:S04]  /*1006f0*/  LDL R13, [R1+0x108] ;  /* 0x00010800010d7983 */ /* 0x002ea80000100800 */
[----:B------:R-:W2:Y:S01]  /*100700*/  LDL.LU R11, [R1+0x120] ;  /* 0x00012000010b7983 */ /* 0x000ea20000300800 */
[----:B----4-:R-:W-:-:S03]  /*100710*/  IMAD.X R9, R21, 0x1, R18, P1 ;  /* 0x0000000115097824 */ /* 0x010fc600008e0612 */
[----:B------:R-:W4:Y:S04]  /*100720*/  LDL.LU R21, [R1+0x5a70] ;  /* 0x005a700001157983 */ /* 0x000f280000300800 */
[----:B------:R-:W-:Y:S04]  /*100730*/  STL.64 [R1+0x2068], R8 ;  /* 0x0020680801007387 */ /* 0x000fe80000100a00 */
[----:B------:R1:W-:Y:S04]  /*100740*/  STL [R1+0x5a44], R18 ;  /* 0x005a441201007387 */ /* 0x0003e80000100800 */
[----:B-1----:R-:W4:Y:S04]  /*100750*/  LDL R18, [R1+0x110] ;  /* 0x0001100001127983 */ /* 0x002f280000100800 */
[----:B---3--:R1:W-:Y:S01]  /*100760*/  STL [R1+0x5a40], R5 ;  /* 0x005a400501007387 */ /* 0x0083e20000100800 */
[----:B--2---:R-:W-:-:S03]  /*100770*/  IADD3 R8, P1, R13, R5, RZ ;  /* 0x000000050d087210 */ /* 0x004fc60007f3e0ff */
[----:B-1----:R-:W2:Y:S01]  /*100780*/  LDL R5, [R1+0x104] ;  /* 0x0001040001057983 */ /* 0x002ea20000100800 */
[----:B----4-:R-:W-:-:S05]  /*100790*/  IMAD.X R7, R18, 0x1, R2, P3 ;  /* 0x0000000112077824 */ /* 0x010fca00018e0602 */
[----:B------:R1:W-:Y:S04]  /*1007a0*/  STL.64 [R1+0x2060], R6 ;  /* 0x0020600601007387 */ /* 0x0003e80000100a00 */
[----:B-1----:R-:W3:Y:S01]  /*1007b0*/  LDL.LU.64 R6, [R1+0x5a68] ;  /* 0x005a680001067983 */ /* 0x002ee20000300a00 */
[----:B------:R-:W-:-:S03]  /*1007c0*/  IADD3 R10, P2, R13, R0, RZ ;  /* 0x000000000d0a7210 */ /* 0x000fc60007f5e0ff */
[----:B------:R1:W-:Y:S02]  /*1007d0*/  STL.64 [R1+0x5a48], R2 ;  /* 0x005a480201007387 */ /* 0x0003e40000100a00 */
[----:B-1----:R-:W-:Y:S01]  /*1007e0*/  IADD3 R2, P3, R11, R12, RZ ;  /* 0x0000000c0b027210 */ /* 0x002fe20007f7e0ff */
[C---:B------:R-:W-:Y:S01]  /*1007f0*/  IMAD.X R11, R18.reuse, 0x1, R23, P2 ;  /* 0x00000001120b7824 */ /* 0x040fe200010e0617 */
[----:B------:R-:W4:Y:S04]  /*100800*/  LDL.LU R3, [R1+0x124] ;  /* 0x0001240001037983 */ /* 0x000f280000300800 */
[----:B------:R-:W-:Y:S01]  /*100810*/  STL.64 [R1+0x2058], R10 ;  /* 0x0020580a01007387 */ /* 0x000fe20000100a00 */
[----:B---3--:R-:W-:-:S05]  /*100820*/  IMAD.X R9, R18, 0x1, R6, P1 ;  /* 0x0000000112097824 */ /* 0x008fca00008e0606 */
[----:B------:R1:W-:Y:S04]  /*100830*/  STL.64 [R1+0x2050], R8 ;  /* 0x0020500801007387 */ /* 0x0003e80000100a00 */
[----:B-1----:R-:W3:Y:S01]  /*100840*/  LDL.LU.64 R8, [R1+0x5a60] ;  /* 0x005a600001087983 */ /* 0x002ee20000300a00 */
[----:B------:R-:W-:Y:S01]  /*100850*/  IADD3 R10, P2, R13, R7, RZ ;  /* 0x000000070d0a7210 */ /* 0x000fe20007f5e0ff */
[----:B----4-:R-:W-:Y:S02]  /*100860*/  IMAD.X R3, R3, 0x1, R14, P3 ;  /* 0x0000000103037824 */ /* 0x010fe400018e060e */
[----:B------:R1:W-:Y:S04]  /*100870*/  STL.64 [R1+0x5a38], R6 ;  /* 0x005a380601007387 */ /* 0x0003e80000100a00 */
[----:B-1----:R-:W4:Y:S04]  /*100880*/  LDL.LU R7, [R1+0x11c] ;  /* 0x00011c0001077983 */ /* 0x002f280000300800 */
[----:B------:R-:W-:Y:S01]  /*100890*/  STL.64 [R1+0x2038], R2 ;  /* 0x0020380201007387 */ /* 0x000fe20000100a00 */
[----:B---3--:R-:W-:-:S05]  /*1008a0*/  IMAD.X R11, R18, 0x1, R8, P2 ;  /* 0x00000001120b7824 */ /* 0x008fca00010e0608 */
[----:B------:R1:W-:Y:S04]  /*1008b0*/  STL.64 [R1+0x2030], R10 ;  /* 0x0020300a01007387 */ /* 0x0003e80000100a00 */
[----:B-1----:R-:W3:Y:S01]  /*1008c0*/  LDL.LU.64 R10, [R1+0x5a58] ;  /* 0x005a5800010a7983 */ /* 0x002ee20000300a00 */
[----:B------:R-:W-:Y:S02]  /*1008d0*/  IADD3 R6, P3, R21, R12, RZ ;  /* 0x0000000c15067210 */ /* 0x000fe40007f7e0ff */
[----:B------:R-:W-:Y:S01]  /*1008e0*/  IADD3 R2, P1, R13, R9, RZ ;  /* 0x000000090d027210 */ /* 0x000fe20007f3e0ff */
[----:B------:R3:W-:Y:S02]  /*1008f0*/  STL.64 [R1+0x5a30], R8 ;  /* 0x005a300801007387 */ /* 0x0007e40000100a00 */
[----:B----4-:R-:W-:Y:S01]  /*100900*/  IMAD.X R7, R7, 0x1, R14, P3 ;  /* 0x0000000107077824 */ /* 0x010fe200018e060e */
[----:B---3--:R-:W-:-:S02]  /*100910*/  IADD3 R8, P3, R13, R11, RZ ;  /* 0x0000000b0d087210 */ /* 0x008fc40007f7e0ff */
[----:B------:R-:W3:Y:S01]  /*100920*/  LDL.LU R13, [R1+0x5a50] ;  /* 0x005a5000010d7983 */ /* 0x000ee20000300800 */
[----:B------:R-:W-:-:S03]  /*100930*/  IMAD.X R3, R18, 0x1, R10, P1 ;  /* 0x0000000112037824 */ /* 0x000fc600008e060a */
[----:B------:R-:W-:Y:S04]  /*100940*/  STL.64 [R1+0x1ff8], R6 ;  /* 0x001ff80601007387 */ /* 0x000fe80000100a00 */
[----:B------:R1:W-:Y:S04]  /*100950*/  STL.64 [R1+0x1ff0], R2 ;  /* 0x001ff00201007387 */ /* 0x0003e80000100a00 */
[----:B-1----:R-:W4:Y:S04]  /*100960*/  LDL.LU.64 R2, [R1+0x5a48] ;  /* 0x005a480001027983 */ /* 0x002f280000300a00 */
[----:B------:R-:W-:Y:S01]  /*100970*/  STL.64 [R1+0x5a20], R10 ;  /* 0x005a200a01007387 */ /* 0x000fe20000100a00 */
[----:B--2---:R-:W-:-:S02]  /*100980*/  SHF.R.S32.HI R21, RZ, 0x1f, R5 ;  /* 0x0000001fff157819 */ /* 0x004fc40000011405 */
[C---:B------:R-:W-:Y:S01]  /*100990*/  IADD3 R6, P2, R5.reuse, R4, RZ ;  /* 0x0000000405067210 */ /* 0x040fe20007f5e0ff */
[----:B---3--:R-:W-:Y:S02]  /*1009a0*/  IMAD.X R9, R18, 0x1, R13, P3 ;  /* 0x0000000112097824 */ /* 0x008fe400018e060d */
[----:B------:R-:W2:Y:S04]  /*1009b0*/  LDL.LU R18, [R1+0x5a44] ;  /* 0x005a440001127983 */ /* 0x000ea80000300800 */
[----:B------:R1:W-:Y:S02]  /*1009c0*/  STL.64 [R1+0x1fe0], R8 ;  /* 0x001fe00801007387 */ /* 0x0003e40000100a00 */
[C---:B-1----:R-:W-:Y:S02]  /*1009d0*/  IADD3 R8, P3, R5.reuse, R0, RZ ;  /* 0x0000000005087210 */ /* 0x042fe40007f7e0ff */
[----:B----4-:R-:W-:-:S02]  /*1009e0*/  IADD3 R10, P1, R5, R3, RZ ;  /* 0x00000003050a7210 */ /* 0x010fc40007f3e0ff */
[----:B------:R-:W3:Y:S04]  /*1009f0*/  LDL.LU R5, [R1+0x5a40] ;  /* 0x005a400001057983 */ /* 0x000ee80000300800 */
[----:B------:R-:W-:Y:S01]  /*100a00*/  STL.64 [R1+0x5a28], R24 ;  /* 0x005a281801007387 */ /* 0x000fe20000100a00 */
[----:B------:R-:W-:-:S03]  /*100a10*/  IMAD.X R11, R21, 0x1, R2, P1 ;  /* 0x00000001150b7824 */ /* 0x000fc600008e0602 */
[----:B------:R1:W-:Y:S01]  /*100a20*/  STL [R1+0x5a08], R0 ;  /* 0x005a080001007387 */ /* 0x0003e20000100800 */
[----:B------:R-:W-:-:S03]  /*100a30*/  IMAD.X R9, R21, 0x1, R23, P3 ;  /* 0x0000000115097824 */ /* 0x000fc600018e0617 */
[----:B-1----:R-:W4:Y:S01]  /*100a40*/  LDL.LU R0, [R1+0x104] ;  /* 0x0001040001007983 */ /* 0x002f220000300800 */
[----:B--2---:R-:W-:-:S05]  /*100a50*/  IMAD.X R7, R21, 0x1, R18, P2 ;  /* 0x0000000115077824 */ /* 0x004fca00010e0612 */
[----:B------:R1:W-:Y:S04]  /*100a60*/  STL.64 [R1+0x1fd8], R6 ;  /* 0x001fd80601007387 */ /* 0x0003e80000100a00 */
[----:B-1----:R-:W2:Y:S04]  /*100a70*/  LDL.LU.64 R6, [R1+0x5a38] ;  /* 0x005a380001067983 */ /* 0x002ea80000300a00 */
[----:B------:R-:W2:Y:S04]  /*100a80*/  LDL.LU R25, [R1+0x114] ;  /* 0x0001140001197983 */ /* 0x000ea80000300800 */
[----:B---3--:R-:W-:Y:S04]  /*100a90*/  STL.64 [R1+0x5a10], R4 ;  /* 0x005a100401007387 */ /* 0x008fe80000100a00 */
[----:B------:R-:W-:Y:S04]  /*100aa0*/  STL.64 [R1+0x5a18], R16 ;  /* 0x005a181001007387 */ /* 0x000fe80000100a00 */
[----:B------:R-:W-:Y:S04]  /*100ab0*/  STL.64 [R1+0x1fd0], R10 ;  /* 0x001fd00a01007387 */ /* 0x000fe80000100a00 */
[----:B------:R1:W-:Y:S04]  /*100ac0*/  STL.64 [R1+0x5a00], R2 ;  /* 0x005a000201007387 */ /* 0x0003e80000100a00 */
[----:B-1----:R-:W3:Y:S04]  /*100ad0*/  LDL.LU R2, [R1+0x118] ;  /* 0x0001180001027983 */ /* 0x002ee80000300800 */
[----:B------:R-:W3:Y:S04]  /*100ae0*/  LDL.LU R3, [R1+0x108] ;  /* 0x0001080001037983 */ /* 0x000ee80000300800 */
[----:B------:R1:W-:Y:S04]  /*100af0*/  STL.64 [R1+0x1fc8], R8 ;  /* 0x001fc80801007387 */ /* 0x0003e80000100a00 */
[----:B-1----:R-:W3:Y:S01]  /*100b00*/  LDL.LU.64 R8, [R1+0x5a30] ;  /* 0x005a300001087983 */ /* 0x002ee20000300a00 */
[----:B----4-:R-:W-:-:S02]  /*100b10*/  IADD3 R24, P2, R0, R5, RZ ;  /* 0x0000000500187210 */ /* 0x010fc40007f5e0ff */
[----:B--2---:R-:W-:Y:S02]  /*100b20*/  IADD3 R10, P1, R0, R7, RZ ;  /* 0x00000007000a7210 */ /* 0x004fe40007f3e0ff */
[----:B------:R-:W-:Y:S01]  /*100b30*/  IADD3 R16, P3, R25, R12, RZ ;  /* 0x0000000c19107210 */ /* 0x000fe20007f7e0ff */
[----:B------:R-:W-:-:S05]  /*100b40*/  IMAD.X R25, R21, 0x1, R6, P2 ;  /* 0x0000000115197824 */ /* 0x000fca00010e0606 */
[----:B------:R1:W-:Y:S04]  /*100b50*/  STL.64 [R1+0x1fc0], R24 ;  /* 0x001fc01801007387 */ /* 0x0003e80000100a00 */
[----:B-1----:R-:W2:Y:S04]  /*100b60*/  LDL.LU.64 R24, [R1+0x5a28] ;  /* 0x005a280001187983 */ /* 0x002ea80000300a00 */
[----:B------:R1:W-:Y:S04]  /*100b70*/  STL.64 [R1+0x59f8], R26 ;  /* 0x0059f81a01007387 */ /* 0x0003e80000100a00 */
[----:B-1----:R-:W4:Y:S04]  /*100b80*/  LDL.LU R27, [R1+0x110] ;  /* 0x00011000011b7983 */ /* 0x002f280000300800 */
[----:B------:R1:W-:Y:S01]  /*100b90*/  STL.64 [R1+0x59f0], R6 ;  /* 0x0059f00601007387 */ /* 0x0003e20000100a00 */
[----:B---3--:R-:W-:-:S03]  /*100ba0*/  IMAD.X R11, R21, 0x1, R8, P1 ;  /* 0x00000001150b7824 */ /* 0x008fc600008e0608 */
[----:B-1----:R-:W3:Y:S04]  /*100bb0*/  LDL R7, [R1+0x100] ;  /* 0x0001000001077983 */ /* 0x002ee80000100800 */
[----:B------:R1:W-:Y:S04]  /*100bc0*/  STL.64 [R1+0x1fb8], R10 ;  /* 0x001fb80a01007387 */ /* 0x0003e80000100a00 */
[----:B-1----:R-:W3:Y:S01]  /*100bd0*/  LDL.LU.64 R10, [R1+0x5a20] ;  /* 0x005a2000010a7983 */ /* 0x002ee20000300a00 */
[----:B------:R-:W-:Y:S01]  /*100be0*/  IADD3 R4, P2, R0, R9, RZ ;  /* 0x0000000900047210 */ /* 0x000fe20007f5e0ff */
[----:B------:R-:W-:-:S02]  /*100bf0*/  IMAD.X R17, R2, 0x1, R14, P3 ;  /* 0x0000000102117824 */ /* 0x000fc400018e060e */
[----:B------:R1:W-:Y:S04]  /*100c00*/  STL.64 [R1+0x59e0], R8 ;  /* 0x0059e00801007387 */ /* 0x0003e80000100a00 */
[----:B------:R0:W-:Y:S01]  /*100c10*/  STL.64 [R1+0x1fa0], R16 ;  /* 0x001fa01001007387 */ /* 0x0001e20000100a00 */
[----:B-1----:R-:W-:-:S03]  /*100c20*/  IADD3 R8, P3, R3, R12, RZ ;  /* 0x0000000c03087210 */ /* 0x002fc60007f7e0ff */
[----:B0-----:R-:W3:Y:S04]  /*100c30*/  LDL.LU.64 R16, [R1+0x5a18] ;  /* 0x005a180001107983 */ /* 0x001ee80000300a00 */
[----:B--2---:R3:W-:Y:S01]  /*100c40*/  STL.64 [R1+0x59e8], R24 ;  /* 0x0059e81801007387 */ /* 0x0047e20000100a00 */
[----:B----4-:R-:W-:Y:S01]  /*100c50*/  IMAD.X R9, R27, 0x1, R14, P3 ;  /* 0x000000011b097824 */ /* 0x010fe200018e060e */
[----:B---3--:R-:W-:Y:S01]  /*100c60*/  SHF.R.S32.HI R24, RZ, 0x1f, R7 ;  /* 0x0000001fff187819 */ /* 0x008fe20000011407 */
[----:B------:R-:W-:Y:S01]  /*100c70*/  IMAD.X R5, R21, 0x1, R10, P2 ;  /* 0x0000000115057824 */ /* 0x000fe200010e060a */
[----:B------:R-:W-:-:S04]  /*100c80*/  IADD3 R2, P1, R0, R11, RZ ;  /* 0x0000000b00027210 */ /* 0x000fc80007f3e0ff */
[----:B------:R0:W-:Y:S04]  /*100c90*/  STL.64 [R1+0x1f98], R4 ;  /* 0x001f980401007387 */ /* 0x0001e80000100a00 */
[----:B0-----:R-:W2:Y:S04]  /*100ca0*/  LDL.LU.64 R4, [R1+0x5a10] ;  /* 0x005a100001047983 */ /* 0x001ea80000300a00 */
[----:B------:R0:W-:Y:S02]  /*100cb0*/  STL.64 [R1+0x1f78], R8 ;  /* 0x001f780801007387 */ /* 0x0001e40000100a00 */
[----:B0-----:R-:W-:Y:S01]  /*100cc0*/  IMAD.MOV.U32 R9, RZ, RZ, R21 ;  /* 0x000000ffff097224 */ /* 0x001fe200078e0015 */
[----:B------:R-:W-:-:S02]  /*100cd0*/  IADD3 R8, P2, R0, R12, RZ ;  /* 0x0000000c00087210 */ /* 0x000fc40007f5e0ff */
[----:B------:R-:W3:Y:S01]  /*100ce0*/  LDL.LU R0, [R1+0x5a08] ;  /* 0x005a080001007983 */ /* 0x000ee20000300800 */
[----:B------:R-:W-:-:S03]  /*100cf0*/  IMAD.X R3, R9, 0x1, R13, P1 ;  /* 0x0000000109037824 */ /* 0x000fc600008e060d */
[----:B------:R-:W-:Y:S04]  /*100d00*/  STL [R1+0x108], R24 ;  /* 0x0001081801007387 */ /* 0x000fe80000100800 */
[----:B------:R0:W-:Y:S04]  /*100d10*/  STL.64 [R1+0x1f70], R2 ;  /* 0x001f700201007387 */ /* 0x0001e80000100a00 */
[----:B0-----:R-:W4:Y:S01]  /*100d20*/  LDL.LU.64 R2, [R1+0x5a00] ;  /* 0x005a000001027983 */ /* 0x001f220000300a00 */
[----:B------:R-:W-:-:S03]  /*100d30*/  IMAD.X R9, R9, 0x1, R14, P2 ;  /* 0x0000000109097824 */ /* 0x000fc600010e060e */
[----:B------:R-:W3:Y:S01]  /*100d40*/  LDL R21, [R1+0xfc] ;  /* 0x0000fc0001157983 */ /* 0x000ee20000100800 */
[----:B--2---:R-:W-:-:S05]  /*100d50*/  IADD3 R26, P3, R7, R4, RZ ;  /* 0x00000004071a7210 */ /* 0x004fca0007f7e0ff */
[----:B------:R-:W-:Y:S01]  /*100d60*/  IMAD.X R27, R24, 0x1, R18, P3 ;  /* 0x00000001181b7824 */ /* 0x000fe200018e0612 */
[----:B----4-:R-:W-:Y:S01]  /*100d70*/  IADD3 R6, P1, R7, R3, RZ ;  /* 0x0000000307067210 */ /* 0x010fe20007f3e0ff */
[----:B------:R0:W-:Y:S04]  /*100d80*/  STL [R1+0x59d8], R3 ;  /* 0x0059d80301007387 */ /* 0x0001e80000100800 */
[----:B0-----:R-:W2:Y:S04]  /*100d90*/  LDL.LU R3, [R1+0x100] ;  /* 0x0001000001037983 */ /* 0x001ea80000300800 */
[----:B------:R-:W-:Y:S04]  /*100da0*/  STL.64 [R1+0x1f60], R8 ;  /* 0x001f600801007387 */ /* 0x000fe80000100a00 */
[----:B------:R0:W-:Y:S04]  /*100db0*/  STL.64 [R1+0x1f58], R26 ;  /* 0x001f581a01007387 */ /* 0x0001e80000100a00 */
[----:B0-----:R-:W4:Y:S04]  /*100dc0*/  LDL.LU.64 R26, [R1+0x59f8] ;  /* 0x0059f800011a7983 */ /* 0x001f280000300a00 */
[----:B----4-:R2:W-:Y:S04]  /*100dd0*/  STL.64 [R1+0x59d0], R26 ;  /* 0x0059d01a01007387 */ /* 0x0105e80000100a00 */
[----:B------:R0:W-:Y:S01]  /*100de0*/  STL [R1+0x59c8], R5 ;  /* 0x0059c80501007387 */ /* 0x0001e20000100800 */
[----:B--2---:R-:W-:-:S03]  /*100df0*/  IADD3 R26, P3, R3, R5, RZ ;  /* 0x00000005031a7210 */ /* 0x004fc60007f7e0ff */
[----:B0-----:R-:W2:Y:S02]  /*100e00*/  LDL.LU R5, [R1+0x108] ;  /* 0x0001080001057983 */ /* 0x001ea40000300800 */
[----:B--2---:R-:W-:-:S05]  /*100e10*/  IMAD.X R7, R5, 0x1, R2, P1 ;  /* 0x0000000105077824 */ /* 0x004fca00008e0602 */
[----:B------:R0:W-:Y:S04]  /*100e20*/  STL.64 [R1+0x1f50], R6 ;  /* 0x001f500601007387 */ /* 0x0001e80000100a00 */
[----:B0-----:R-:W2:Y:S01]  /*100e30*/  LDL.LU.64 R6, [R1+0x59f0] ;  /* 0x0059f00001067983 */ /* 0x001ea20000300a00 */
[C---:B---3--:R-:W-:Y:S02]  /*100e40*/  IADD3 R8, P2, R3.reuse, R0, RZ ;  /* 0x0000000003087210 */ /* 0x048fe40007f5e0ff */
[----:B--2---:R-:W-:-:S05]  /*100e50*/  IADD3 R24, P1, R3, R7, RZ ;  /* 0x0000000703187210 */ /* 0x004fca0007f3e0ff */
[----:B------:R0:W-:Y:S04]  /*100e60*/  STL [R1+0x1f30], R24 ;  /* 0x001f301801007387 */ /* 0x0001e80000100800 */
[----:B0-----:R-:W2:Y:S01]  /*100e70*/  LDL.LU.64 R24, [R1+0x59e8] ;  /* 0x0059e80001187983 */ /* 0x001ea20000300a00 */
[C---:B------:R-:W-:Y:S02]  /*100e80*/  IMAD.X R9, R5.reuse, 0x1, R23, P2 ;  /* 0x0000000105097824 */ /* 0x040fe400010e0617 */
[----:B------:R-:W-:-:S03]  /*100e90*/  IMAD.X R27, R5, 0x1, R6, P3 ;  /* 0x00000001051b7824 */ /* 0x000fc600018e0606 */
[----:B------:R0:W-:Y:S04]  /*100ea0*/  STL.64 [R1+0x1f40], R8 ;  /* 0x001f400801007387 */ /* 0x0001e80000100a00 */
[----:B0-----:R-:W3:Y:S04]  /*100eb0*/  LDL.LU.64 R8, [R1+0x59e0] ;  /* 0x0059e00001087983 */ /* 0x001ee80000300a00 */
[----:B--2---:R-:W-:Y:S04]  /*100ec0*/  STL.64 [R1+0x59b8], R24 ;  /* 0x0059b81801007387 */ /* 0x004fe80000100a00 */
[----:B------:R-:W-:Y:S04]  /*100ed0*/  STL.64 [R1+0x59b0], R6 ;  /* 0x0059b00601007387 */ /* 0x000fe80000100a00 */
[----:B------:R-:W-:Y:S04]  /*100ee0*/  STL.64 [R1+0x1f38], R26 ;  /* 0x001f381a01007387 */ /* 0x000fe80000100a00 */
[----:B------:R0:W-:Y:S04]  /*100ef0*/  STL.64 [R1+0x59c0], R16 ;  /* 0x0059c01001007387 */ /* 0x0001e80000100a00 */
[----:B0-----:R0:W2:Y:S01]  /*100f00*/  LDL.64 R16, [R1+0x1f30] ;  /* 0x001f300001107983 */ /* 0x0010a20000100a00 */
[----:B---3--:R-:W-:-:S02]  /*100f10*/  IADD3 R24, P2, R3, R9, RZ ;  /* 0x0000000903187210 */ /* 0x008fc40007f5e0ff */
[----:B------:R-:W-:Y:S02]  /*100f20*/  IADD3 R26, P3, R3, R11, RZ ;  /* 0x0000000b031a7210 */ /* 0x000fe40007f7e0ff */
[----:B------:R-:W-:Y:S01]  /*100f30*/  SHF.R.S32.HI R6, RZ, 0x1f, R21 ;  /* 0x0000001fff067819 */ /* 0x000fe20000011415 */
[C---:B------:R-:W-:Y:S02]  /*100f40*/  IMAD.X R25, R5.reuse, 0x1, R10, P2 ;  /* 0x0000000105197824 */ /* 0x040fe400010e060a */
[C---:B------:R-:W-:Y:S02]  /*100f50*/  IMAD.X R27, R5.reuse, 0x1, R13, P3 ;  /* 0x00000001051b7824 */ /* 0x040fe400018e060d */
[----:B--2---:R-:W-:Y:S01]  /*100f60*/  IMAD.X R17, R5, 0x1, R8, P1 ;  /* 0x0000000105117824 */ /* 0x004fe200008e0608 */
[----:B------:R-:W-:-:S04]  /*100f70*/  IADD3 R16, P1, R3, R12, RZ ;  /* 0x0000000c03107210 */ /* 0x000fc80007f3e0ff */
[----:B------:R-:W-:Y:S04]  /*100f80*/  STL [R1+0x1f34], R17 ;  /* 0x001f341101007387 */ /* 0x000fe80000100800 */
[----:B------:R-:W2:Y:S04]  /*100f90*/  LDL.LU R3, [R1+0x59d8] ;  /* 0x0059d80001037983 */ /* 0x000ea80000300800 */
[----:B------:R-:W-:Y:S04]  /*100fa0*/  STL.64 [R1+0x1f28], R24 ;  /* 0x001f281801007387 */ /* 0x000fe80000100a00 */
[----:B------:R-:W-:Y:S04]  /*100fb0*/  STL [R1+0x100], R6 ;  /* 0x0001000601007387 */ /* 0x000fe80000100800 */
[----:B------:R1:W-:Y:S04]  /*100fc0*/  STL.64 [R1+0x1f20], R26 ;  /* 0x001f201a01007387 */ /* 0x0003e80000100a00 */
[----:B-1----:R-:W3:Y:S01]  /*100fd0*/  LDL.LU.64 R26, [R1+0x59d0] ;  /* 0x0059d000011a7983 */ /* 0x002ee20000300a00 */
[----:B------:R-:W-:-:S03]  /*100fe0*/  IADD3 R24, P2, R21, R4, RZ ;  /* 0x0000000415187210 */ /* 0x000fc60007f5e0ff */
[----:B------:R-:W-:Y:S04]  /*100ff0*/  STL.64 [R1+0x59a0], R12 ;  /* 0x0059a00c01007387 */ /* 0x000fe80000100a00 */
[----:B---3--:R-:W-:Y:S04]  /*101000*/  STL.64 [R1+0x59a8], R26 ;  /* 0x0059a81a01007387 */ /* 0x008fe80000100a00 */
[----:B------:R-:W3:Y:S01]  /*101010*/  LDL.LU R21, [R1+0xf4] ;  /* 0x0000f40001157983 */ /* 0x000ee20000300800 */
[----:B------:R-:W-:-:S03]  /*101020*/  IMAD.X R17, R5, 0x1, R14, P1 ;  /* 0x0000000105117824 */ /* 0x000fc600008e060e */
[----:B---3--:R1:W-:Y:S04]  /*101030*/  STL [R1+0x5980], R21 ;  /* 0x0059801501007387 */ /* 0x0083e80000100800 */
[----:B-1----:R-:W3:Y:S04]  /*101040*/  LDL.LU R21, [R1+0xfc] ;  /* 0x0000fc0001157983 */ /* 0x002ee80000300800 */
[----:B------:R-:W3:Y:S01]  /*101050*/  LDL.LU R5, [R1+0x59c8] ;  /* 0x0059c80001057983 */ /* 0x000ee20000300800 */
[----:B------:R-:W-:-:S03]  /*101060*/  IMAD.X R25, R6, 0x1, R18, P2 ;  /* 0x0000000106197824 */ /* 0x000fc600010e0612 */
[----:B------:R1:W-:Y:S04]  /*101070*/  STL.64 [R1+0x1f10], R16 ;  /* 0x001f101001007387 */ /* 0x0003e80000100a00 */
[----:B-1----:R-:W4:Y:S04]  /*101080*/  LDL.LU.64 R16, [R1+0x59c0] ;  /* 0x0059c00001107983 */ /* 0x002f280000300a00 */
[----:B------:R1:W-:Y:S04]  /*101090*/  STL.64 [R1+0x1f08], R24 ;  /* 0x001f081801007387 */ /* 0x0003e80000100a00 */
[----:B-1----:R-:W4:Y:S01]  /*1010a0*/  LDL.LU.64 R24, [R1+0x59b8] ;  /* 0x0059b80001187983 */ /* 0x002f220000300a00 */
[----:B---3--:R-:W-:-:S05]  /*1010b0*/  IADD3 R6, P2, R21, R5, RZ ;  /* 0x0000000515067210 */ /* 0x008fca0007f5e0ff */
[----:B------:R1:W-:Y:S04]  /*1010c0*/  STL [R1+0x1ee0], R6 ;  /* 0x001ee00601007387 */ /* 0x0003e80000100800 */
[----:B-1----:R-:W3:Y:S04]  /*1010d0*/  LDL.LU.64 R6, [R1+0x59b0] ;  /* 0x0059b00001067983 */ /* 0x002ee80000300a00 */
[----:B------:R1:W-:Y:S04]  /*1010e0*/  STL [R1+0x5990], R5 ;  /* 0x0059900501007387 */ /* 0x0003e80000100800 */
[----:B-1----:R-:W3:Y:S01]  /*1010f0*/  LDL.LU R5, [R1+0x100] ;  /* 0x0001000001057983 */ /* 0x002ee20000300800 */
[----:B--2---:R-:W-:-:S02]  /*101100*/  IADD3 R12, P3, R21, R3, RZ ;  /* 0x00000003150c7210 */ /* 0x004fc40007f7e0ff */
[----:B------:R-:W-:Y:S01]  /*101110*/  IADD3 R26, P1, R21, R0, RZ ;  /* 0x00000000151a7210 */ /* 0x000fe20007f3e0ff */
[----:B----4-:R-:W-:Y:S02]  /*101120*/  STL.64 [R1+0x5988], R16 ;  /* 0x0059881001007387 */ /* 0x010fe40000100a00 */
[C---:B---3--:R-:W-:Y:S02]  /*101130*/  IMAD.X R13, R5.reuse, 0x1, R2, P3 ;  /* 0x00000001050d7824 */ /* 0x048fe400018e0602 */
[----:B------:R-:W-:-:S03]  /*101140*/  IMAD.X R27, R5, 0x1, R23, P1 ;  /* 0x00000001051b7824 */ /* 0x000fc600008e0617 */
[----:B------:R-:W-:Y:S04]  /*101150*/  STL.64 [R1+0x1f00], R12 ;  /* 0x001f000c01007387 */ /* 0x000fe80000100a00 */
[----:B------:R1:W-:Y:S04]  /*101160*/  STL.64 [R1+0x1ee8], R26 ;  /* 0x001ee81a01007387 */ /* 0x0003e80000100a00 */
[----:B-1----:R-:W2:Y:S04]  /*101170*/  LDL.LU.64 R26, [R1+0x59a8] ;  /* 0x0059a800011a7983 */ /* 0x002ea80000300a00 */
[----:B------:R1:W-:Y:S04]  /*101180*/  STL.64 [R1+0x5998], R18 ;  /* 0x0059981201007387 */ /* 0x0003e80000100a00 */
[----:B-1----:R0:W3:Y:S01]  /*101190*/  LDL.64 R18, [R1+0x1ee0] ;  /* 0x001ee00001127983 */ /* 0x0020e20000100a00 */
[----:B------:R-:W-:-:S05]  /*1011a0*/  IADD3 R12, P3, R21, R7, RZ ;  /* 0x00000007150c7210 */ /* 0x000fca0007f7e0ff */
[----:B------:R-:W-:Y:S01]  /*1011b0*/  IMAD.X R13, R5, 0x1, R8, P3 ;  /* 0x00000001050d7824 */ /* 0x000fe200018e0608 */
[----:B------:R-:W-:Y:S01]  /*1011c0*/  IADD3 R16, P1, R21, R9, RZ ;  /* 0x0000000915107210 */ /* 0x000fe20007f3e0ff */
[----:B---3--:R-:W-:-:S05]  /*1011d0*/  IMAD.X R19, R5, 0x1, R6, P2 ;  /* 0x0000000105137824 */ /* 0x008fca00010e0606 */
[----:B------:R-:W-:Y:S04]  /*1011e0*/  STL [R1+0x1ee4], R19 ;  /* 0x001ee41301007387 */ /* 0x000fe80000100800 */
[----:B------:R1:W-:Y:S04]  /*1011f0*/  STL.64 [R1+0x1ed8], R12 ;  /* 0x001ed80c01007387 */ /* 0x0003e80000100a00 */
[----:B-1----:R-:W3:Y:S04]  /*101200*/  LDL.LU.64 R12, [R1+0x59a0] ;  /* 0x0059a000010c7983 */ /* 0x002ee80000300a00 */
[----:B------:R1:W-:Y:S04]  /*101210*/  STL.64 [R1+0x5970], R8 ;  /* 0x0059700801007387 */ /* 0x0003e80000100a00 */
[----:B-1----:R-:W4:Y:S01]  /*101220*/  LDL R9, [R1+0xf8] ;  /* 0x0000f80001097983 */ /* 0x002f220000100800 */
[----:B------:R-:W-:Y:S01]  /*101230*/  IADD3 R18, P2, R21, R11, RZ ;  /* 0x0000000b15127210 */ /* 0x000fe20007f5e0ff */
[----:B------:R-:W-:-:S02]  /*101240*/  IMAD.X R17, R5, 0x1, R10, P1 ;  /* 0x0000000105117824 */ /* 0x000fc400008e060a */
[----:B------:R-:W-:Y:S04]  /*101250*/  STL.64 [R1+0x5978], R10 ;  /* 0x0059780a01007387 */ /* 0x000fe80000100a00 */
[----:B------:R-:W-:Y:S01]  /*101260*/  STL.64 [R1+0x1ed0], R16 ;  /* 0x001ed01001007387 */ /* 0x000fe20000100a00 */
[----:B---3--:R-:W-:Y:S01]  /*101270*/  IADD3 R8, P3, R21, R12, RZ ;  /* 0x0000000c15087210 */ /* 0x008fe20007f7e0ff */
[----:B------:R-:W-:Y:S01]  /*101280*/  IMAD.X R19, R5, 0x1, R13, P2 ;  /* 0x0000000105137824 */ /* 0x000fe200010e060d */
[----:B----4-:R-:W-:-:S05]  /*101290*/  SHF.R.S32.HI R21, RZ, 0x1f, R9 ;  /* 0x0000001fff157819 */ /* 0x010fca0000011409 */
[----:B------:R-:W-:Y:S04]  /*1012a0*/  STL [R1+0xfc], R21 ;  /* 0x0000fc1501007387 */ /* 0x000fe80000100800 */
[----:B------:R1:W-:Y:S04]  /*1012b0*/  STL.64 [R1+0x1ec8], R18 ;  /* 0x001ec81201007387 */ /* 0x0003e80000100a00 */
[----:B-1----:R-:W3:Y:S01]  /*1012c0*/  LDL.LU.64 R18, [R1+0x5998] ;  /* 0x0059980001127983 */ /* 0x002ee20000300a00 */
[C---:B------:R-:W-:Y:S02]  /*1012d0*/  IADD3 R16, P1, R9.reuse, R4, RZ ;  /* 0x0000000409107210 */ /* 0x040fe40007f3e0ff */
[----:B------:R-:W-:Y:S01]  /*1012e0*/  IADD3 R10, P2, R9, R3, RZ ;  /* 0x00000003090a7210 */ /* 0x000fe20007f5e0ff */
[----:B------:R-:W-:Y:S01]  /*1012f0*/  IMAD.X R9, R5, 0x1, R14, P3 ;  /* 0x0000000105097824 */ /* 0x000fe200018e060e */
[----:B------:R1:W-:Y:S04]  /*101300*/  STL [R1+0x5960], R3 ;  /* 0x0059600301007387 */ /* 0x0003e80000100800 */
[----:B-1----:R-:W4:Y:S04]  /*101310*/  LDL.LU R3, [R1+0xf8] ;  /* 0x0000f80001037983 */ /* 0x002f280000300800 */
[----:B------:R-:W2:Y:S04]  /*101320*/  LDL.LU R5, [R1+0x5990] ;  /* 0x0059900001057983 */ /* 0x000ea80000300800 */
[----:B------:R-:W-:Y:S01]  /*101330*/  STL.64 [R1+0x1eb8], R8 ;  /* 0x001eb80801007387 */ /* 0x000fe20000100a00 */
[----:B---3--:R-:W-:-:S05]  /*101340*/  IMAD.X R17, R21, 0x1, R18, P1 ;  /* 0x0000000115117824 */ /* 0x008fca00008e0612 */
[----:B------:R1:W-:Y:S04]  /*101350*/  STL.64 [R1+0x1eb0], R16 ;  /* 0x001eb01001007387 */ /* 0x0003e80000100a00 */
[----:B-1----:R-:W3:Y:S01]  /*101360*/  LDL.LU.64 R16, [R1+0x5988] ;  /* 0x0059880001107983 */ /* 0x002ee20000300a00 */
[----:B------:R-:W-:-:S03]  /*101370*/  IMAD.X R11, R21, 0x1, R2, P2 ;  /* 0x00000001150b7824 */ /* 0x000fc600010e0602 */
[----:B---3--:R-:W-:Y:S04]  /*101380*/  STL.64 [R1+0x5958], R16 ;  /* 0x0059581001007387 */ /* 0x008fe80000100a00 */
[----:B------:R-:W-:Y:S04]  /*101390*/  STL.64 [R1+0x5968], R14 ;  /* 0x0059680e01007387 */ /* 0x000fe80000100a00 */
[----:B------:R-:W3:Y:S04]  /*1013a0*/  LDL.LU R21, [R1+0x5980] ;  /* 0x0059800001157983 */ /* 0x000ee80000300800 */
[----:B------:R1:W-:Y:S04]  /*1013b0*/  STL.64 [R1+0x1ea8], R10 ;  /* 0x001ea80a01007387 */ /* 0x0003e80000100a00 */
[----:B-1----:R-:W3:Y:S04]  /*1013c0*/  LDL.LU.64 R10, [R1+0x5978] ;  /* 0x00597800010a7983 */ /* 0x002ee80000300a00 */
[----:B------:R1:W-:Y:S04]  /*1013d0*/  STL [R1+0x5950], R2 ;  /* 0x0059500201007387 */ /* 0x0003e80000100800 */
[----:B-1----:R-:W3:Y:S01]  /*1013e0*/  LDL.LU R2, [R1+0xfc] ;  /* 0x0000fc0001027983 */ /* 0x002ee20000300800 */
[----:B----4-:R-:W-:-:S02]  /*1013f0*/  IADD3 R8, P3, R3, R0, RZ ;  /* 0x0000000003087210 */ /* 0x010fc40007f7e0ff */
[----:B--2---:R-:W-:-:S03]  /*101400*/  IADD3 R16, P1, R3, R5, RZ ;  /* 0x0000000503107210 */ /* 0x004fc60007f3e0ff */
[----:B---3--:R-:W-:-:S05]  /*101410*/  IMAD.X R9, R2, 0x1, R23, P3 ;  /* 0x0000000102097824 */ /* 0x008fca00018e0617 */
[----:B------:R1:W-:Y:S04]  /*101420*/  STL.64 [R1+0x1e90], R8 ;  /* 0x001e900801007387 */ /* 0x0003e80000100a00 */
[----:B-1----:R-:W2:Y:S01]  /*101430*/  LDL.LU.64 R8, [R1+0x5970] ;  /* 0x0059700001087983 */ /* 0x002ea20000300a00 */
[----:B------:R-:W-:Y:S01]  /*101440*/  IMAD.X R17, R2, 0x1, R6, P1 ;  /* 0x0000000102117824 */ /* 0x000fe200008e0606 */
[C---:B------:R-:W-:Y:S02]  /*101450*/  IADD3 R14, P2, R3.reuse, R7, RZ ;  /* 0x00000007030e7210 */ /* 0x040fe40007f5e0ff */
[----:B------:R-:W-:Y:S04]  /*101460*/  STL.64 [R1+0x5940], R22 ;  /* 0x0059401601007387 */ /* 0x000fe80000100a00 */
[----:B------:R-:W-:Y:S04]  /*101470*/  STL.64 [R1+0x5938], R26 ;  /* 0x0059381a01007387 */ /* 0x000fe80000100a00 */
[----:B------:R-:W-:Y:S04]  /*101480*/  STL.64 [R1+0x5948], R6 ;  /* 0x0059480601007387 */ /* 0x000fe80000100a00 */
[----:B------:R1:W-:Y:S02]  /*101490*/  STL.64 [R1+0x1e88], R16 ;  /* 0x001e881001007387 */ /* 0x0003e40000100a00 */
[----:B-1----:R-:W-:-:S05]  /*1014a0*/  IADD3 R16, P1, R3, R11, RZ ;  /* 0x0000000b03107210 */ /* 0x002fca0007f3e0ff */
[C---:B------:R-:W-:Y:S01]  /*1014b0*/  IMAD.X R17, R2.reuse, 0x1, R13, P1 ;  /* 0x0000000102117824 */ /* 0x040fe200008e060d */
[C---:B--2---:R-:W-:Y:S01]  /*1014c0*/  IADD3 R22, P3, R3.reuse, R9, RZ ;  /* 0x0000000903167210 */ /* 0x044fe20007f7e0ff */
[----:B------:R-:W-:Y:S01]  /*1014d0*/  IMAD.X R15, R2, 0x1, R8, P2 ;  /* 0x00000001020f7824 */ /* 0x000fe200010e0608 */
[----:B------:R-:W-:-:S03]  /*1014e0*/  IADD3 R6, P2, R3, R12, RZ ;  /* 0x0000000c03067210 */ /* 0x000fc60007f5e0ff */
[----:B------:R-:W-:Y:S01]  /*1014f0*/  IMAD.X R23, R2, 0x1, R10, P3 ;  /* 0x0000000102177824 */ /* 0x000fe200018e060a */
[----:B------:R1:W-:Y:S04]  /*101500*/  STL.64 [R1+0x1e80], R14 ;  /* 0x001e800e01007387 */ /* 0x0003e80000100a00 */
[----:B-1----:R-:W2:Y:S04]  /*101510*/  LDL.LU.64 R14, [R1+0x5968] ;  /* 0x00596800010e7983 */ /* 0x002ea80000300a00 */
[----:B------:R-:W3:Y:S04]  /*101520*/  LDL.LU R3, [R1+0x5960] ;  /* 0x0059600001037983 */ /* 0x000ee80000300800 */
[----:B------:R-:W-:Y:S04]  /*101530*/  STL.64 [R1+0x1e78], R22 ;  /* 0x001e781601007387 */ /* 0x000fe80000100a00 */
[----:B------:R1:W-:Y:S04]  /*101540*/  STL.64 [R1+0x1e70], R16 ;  /* 0x001e701001007387 */ /* 0x0003e80000100a00 */
[----:B-1----:R-:W4:Y:S01]  /*101550*/  LDL.LU.64 R16, [R1+0x5958] ;  /* 0x0059580001107983 */ /* 0x002f220000300a00 */
[----:B------:R-:W-:-:S02]  /*101560*/  SHF.R.S32.HI R26, RZ, 0x1f, R21 ;  /* 0x0000001fff1a7819 */ /* 0x000fc40000011415 */
[----:B------:R-:W-:-:S03]  /*101570*/  IADD3 R22, P3, R21, R4, RZ ;  /* 0x0000000415167210 */ /* 0x000fc60007f7e0ff */
[----:B------:R1:W-:Y:S02]  /*101580*/  STL [R1+0xf8], R26 ;  /* 0x0000f81a01007387 */ /* 0x0003e40000100800 */
[----:B------:R-:W-:Y:S02]  /*101590*/  IMAD.X R23, R26, 0x1, R18, P3 ;  /* 0x000000011a177824 */ /* 0x000fe400018e0612 */
[----:B------:R-:W-:Y:S01]  /*1015a0*/  STL.64 [R1+0x5928], R12 ;  /* 0x0059280c01007387 */ /* 0x000fe20000100a00 */
[C---:B-1----:R-:W-:Y:S01]  /*1015b0*/  IADD3 R26, P3, R21.reuse, R5, RZ ;  /* 0x00000005151a7210 */ /* 0x042fe20007f7e0ff */
[----:B--2---:R-:W-:Y:S02]  /*1015c0*/  IMAD.X R7, R2, 0x1, R14, P2 ;  /* 0x0000000102077824 */ /* 0x004fe400010e060e */
[----:B----4-:R-:W-:Y:S04]  /*1015d0*/  STL.64 [R1+0x5920], R16 ;  /* 0x0059201001007387 */ /* 0x010fe80000100a00 */
[----:B------:R-:W-:Y:S04]  /*1015e0*/  STL [R1+0x5930], R17 ;  /* 0x0059301101007387 */ /* 0x000fe80000100800 */
[----:B------:R-:W2:Y:S04]  /*1015f0*/  LDL.LU R2, [R1+0x5950] ;  /* 0x0059500001027983 */ /* 0x000ea80000300800 */
[----:B------:R1:W-:Y:S04]  /*101600*/  STL.64 [R1+0x1e60], R6 ;  /* 0x001e600601007387 */ /* 0x0003e80000100a00 */
[----:B-1----:R-:W4:Y:S04]  /*101610*/  LDL.LU.64 R6, [R1+0x5948] ;  /* 0x0059480001067983 */ /* 0x002f280000300a00 */
[----:B------:R1:W-:Y:S04]  /*101620*/  STL.64 [R1+0x1e58], R22 ;  /* 0x001e581601007387 */ /* 0x0003e80000100a00 */
[----:B-1----:R-:W4:Y:S04]  /*101630*/  LDL.LU.64 R22, [R1+0x5940] ;  /* 0x0059400001167983 */ /* 0x002f280000300a00 */
[----:B------:R1:W-:Y:S04]  /*101640*/  STL [R1+0x1e38], R26 ;  /* 0x001e381a01007387 */ /* 0x0003e80000100800 */
[----:B-1----:R-:W2:Y:S04]  /*101650*/  LDL.LU.64 R26, [R1+0x5938] ;  /* 0x00593800011a7983 */ /* 0x002ea80000300a00 */
[----:B------:R1:W-:Y:S04]  /*101660*/  STL [R1+0x5914], R5 ;  /* 0x0059140501007387 */ /* 0x0003e80000100800 */
[----:B-1----:R-:W4:Y:S01]  /*101670*/  LDL.LU R5, [R1+0xf8] ;  /* 0x0000f80001057983 */ /* 0x002f220000300800 */
[----:B---3--:R-:W-:-:S03]  /*101680*/  IADD3 R12, P1, R21, R3, RZ ;  /* 0x00000003150c7210 */ /* 0x008fc60007f3e0ff */
[----:B--2---:R1:W-:Y:S02]  /*101690*/  STL.64 [R1+0x5918], R26 ;  /* 0x0059181a01007387 */ /* 0x0043e40000100a00 */
[----:B----4-:R-:W-:-:S05]  /*1016a0*/  IMAD.X R13, R5, 0x1, R2, P1 ;  /* 0x00000001050d7824 */ /* 0x010fca00008e0602 */
[----:B------:R2:W-:Y:S04]  /*1016b0*/  STL.64 [R1+0x1e50], R12 ;  /* 0x001e500c01007387 */ /* 0x0005e80000100a00 */
[----:B-1----:R0:W3:Y:S01]  /*1016c0*/  LDL.64 R26, [R1+0x1e38] ;  /* 0x001e3800011a7983 */ /* 0x0020e20000100a00 */
[----:B------:R-:W-:-:S05]  /*1016d0*/  IADD3 R16, P2, R21, R0, RZ ;  /* 0x0000000015107210 */ /* 0x000fca0007f5e0ff */
[----:B------:R-:W-:Y:S01]  /*1016e0*/  IMAD.X R17, R5, 0x1, R23, P2 ;  /* 0x0000000105117824 */ /* 0x000fe200010e0617 */
[----:B--2---:R-:W-:Y:S01]  /*1016f0*/  IADD3 R12, P1, R21, R7, RZ ;  /* 0x00000007150c7210 */ /* 0x004fe20007f3e0ff */
[----:B------:R-:W-:Y:S04]  /*101700*/  STL [R1+0x5910], R2 ;  /* 0x0059100201007387 */ /* 0x000fe80000100800 */
[----:B------:R-:W-:Y:S01]  /*101710*/  STL.64 [R1+0x5908], R24 ;  /* 0x0059081801007387 */ /* 0x000fe20000100a00 */
[----:B------:R-:W-:-:S03]  /*101720*/  IMAD.X R13, R5, 0x1, R8, P1 ;  /* 0x00000001050d7824 */ /* 0x000fc600008e0608 */
[----:B------:R1:W-:Y:S04]  /*101730*/  STL.64 [R1+0x1e40], R16 ;  /* 0x001e401001007387 */ /* 0x0003e80000100a00 */
[----:B-1----:R0:W2:Y:S04]  /*101740*/  LDL.LU R17, [R1+0x5930] ;  /* 0x0059300001117983 */ /* 0x0020a80000300800 */
[----:B------:R1:W-:Y:S04]  /*101750*/  STL.64 [R1+0x5900], R6 ;  /* 0x0059000601007387 */ /* 0x0003e80000100a00 */
[----:B-1----:R-:W4:Y:S01]  /*101760*/  LDL R7, [R1+0xf0] ;  /* 0x0000f00001077983 */ /* 0x002f220000100800 */
[----:B---3--:R-:W-:-:S05]  /*101770*/  IMAD.X R27, R5, 0x1, R6, P3 ;  /* 0x00000001051b7824 */ /* 0x008fca00018e0606 */
[----:B------:R-:W-:Y:S04]  /*101780*/  STL [R1+0x1e3c], R27 ;  /* 0x001e3c1b01007387 */ /* 0x000fe80000100800 */
[----:B------:R1:W-:Y:S04]  /*101790*/  STL.64 [R1+0x1e30], R12 ;  /* 0x001e300c01007387 */ /* 0x0003e80000100a00 */
[----:B-1----:R-:W3:Y:S01]  /*1017a0*/  LDL.LU.64 R12, [R1+0x5928] ;  /* 0x00592800010c7983 */ /* 0x002ee20000300a00 */
[C---:B------:R-:W-:Y:S02]  /*1017b0*/  IADD3 R24, P2, R21.reuse, R9, RZ ;  /* 0x0000000915187210 */ /* 0x040fe40007f5e0ff */
[----:B------:R-:W-:-:S03]  /*1017c0*/  IADD3 R26, P3, R21, R11, RZ ;  /* 0x0000000b151a7210 */ /* 0x000fc60007f7e0ff */
[----:B------:R-:W-:Y:S01]  /*1017d0*/  IMAD.X R25, R5, 0x1, R10, P2 ;  /* 0x0000000105197824 */ /* 0x000fe200010e060a */
[----:B----4-:R-:W-:Y:S02]  /*1017e0*/  SHF.R.S32.HI R2, RZ, 0x1f, R7 ;  /* 0x0000001fff027819 */ /* 0x010fe40000011407 */
[----:B---3--:R-:W-:Y:S01]  /*1017f0*/  IADD3 R16, P1, R21, R12, RZ ;  /* 0x0000000c15107210 */ /* 0x008fe20007f3e0ff */
[----:B------:R-:W-:-:S04]  /*101800*/  IMAD.X R27, R5, 0x1, R13, P3 ;  /* 0x00000001051b7824 */ /* 0x000fc800018e060d */
[----:B------:R2:W-:Y:S04]  /*101810*/  STL [R1+0x1e10], R16 ;  /* 0x001e101001007387 */ /* 0x0005e80000100800 */
[----:B--2---:R-:W2:Y:S04]  /*101820*/  LDL.LU.64 R16, [R1+0x5920] ;  /* 0x0059200001107983 */ /* 0x004ea80000300a00 */
[----:B------:R-:W-:Y:S04]  /*101830*/  STL.64 [R1+0x1e28], R24 ;  /* 0x001e281801007387 */ /* 0x000fe80000100a00 */
[----:B------:R1:W-:Y:S04]  /*101840*/  STL.64 [R1+0x1e20], R26 ;  /* 0x001e201a01007387 */ /* 0x0003e80000100a00 */
[----:B-1----:R-:W3:Y:S04]  /*101850*/  LDL.LU.64 R26, [R1+0x5918] ;  /* 0x00591800011a7983 */ /* 0x002ee80000300a00 */
[----:B------:R-:W-:Y:S04]  /*101860*/  STL [R1+0xf4], R2 ;  /* 0x0000f40201007387 */ /* 0x000fe80000100800 */
[----:B------:R1:W-:Y:S04]  /*101870*/  STL.64 [R1+0x58f8], R12 ;  /* 0x0058f80c01007387 */ /* 0x0003e80000100a00 */
[----:B-1----:R0:W4:Y:S01]  /*101880*/  LDL.64 R12, [R1+0x1e10] ;  /* 0x001e1000010c7983 */ /* 0x0021220000100a00 */
[----:B------:R-:W-:-:S02]  /*101890*/  IADD3 R24, P2, R7, R4, RZ ;  /* 0x0000000407187210 */ /* 0x000fc40007f5e0ff */
[----:B------:R-:W-:Y:S01]  /*1018a0*/  IADD3 R6, P3, R7, R3, RZ ;  /* 0x0000000307067210 */ /* 0x000fe20007f7e0ff */
[----:B------:R-:W2:Y:S02]  /*1018b0*/  LDL.LU R21, [R1+0xe8] ;  /* 0x0000e80001157983 */ /* 0x000ea40000300800 */
[----:B------:R-:W-:Y:S02]  /*1018c0*/  IMAD.X R25, R2, 0x1, R18, P2 ;  /* 0x0000000102197824 */ /* 0x000fe400010e0612 */
[----:B------:R1:W-:Y:S04]  /*1018d0*/  STL [R1+0x58f0], R3 ;  /* 0x0058f00301007387 */ /* 0x0003e80000100800 */
[----:B-1----:R-:W3:Y:S01]  /*1018e0*/  LDL.LU R3, [R1+0xf0] ;  /* 0x0000f00001037983 */ /* 0x002ee20000300800 */
[----:B----4-:R-:W-:-:S03]  /*1018f0*/  IMAD.X R13, R5, 0x1, R14, P1 ;  /* 0x00000001050d7824 */ /* 0x010fc600008e060e */
[----:B------:R-:W4:Y:S04]  /*101900*/  LDL.LU R5, [R1+0x5914] ;  /* 0x0059140001057983 */ /* 0x000f280000300800 */
[----:B------:R-:W-:Y:S04]  /*101910*/  STL [R1+0x1e14], R13 ;  /* 0x001e140d01007387 */ /* 0x000fe80000100800 */
[----:B------:R-:W3:Y:S04]  /*101920*/  LDL.LU R2, [R1+0x5910] ;  /* 0x0059100001027983 */ /* 0x000ee80000300800 */
[----:B------:R1:W-:Y:S04]  /*101930*/  STL.64 [R1+0x1e08], R24 ;  /* 0x001e081801007387 */ /* 0x0003e80000100a00 */
[----:B-1----:R-:W2:Y:S04]  /*101940*/  LDL.LU.64 R24, [R1+0x5908] ;  /* 0x0059080001187983 */ /* 0x002ea80000300a00 */
[----:B--2---:R3:W-:Y:S04]  /*101950*/  STL.64 [R1+0x58e0], R24 ;  /* 0x0058e01801007387 */ /* 0x0047e80000100a00 */
[----:B------:R-:W-:Y:S04]  /*101960*/  STL.64 [R1+0x58e8], R20 ;  /* 0x0058e81401007387 */ /* 0x000fe80000100a00 */
[----:B----4-:R1:W-:Y:S01]  /*101970*/  STL [R1+0x58d8], R5 ;  /* 0x0058d80501007387 */ /* 0x0103e20000100800 */
[----:B---3--:R-:W-:-:S03]  /*101980*/  IADD3 R24, P2, R3, R5, RZ ;  /* 0x0000000503187210 */ /* 0x008fc60007f5e0ff */
[----:B-1----:R-:W2:Y:S02]  /*101990*/  LDL.LU R5, [R1+0xf4] ;  /* 0x0000f40001057983 */ /* 0x002ea40000300800 */
[----:B--2---:R-:W-:-:S05]  /*1019a0*/  IMAD.X R7, R5, 0x1, R2, P3 ;  /* 0x0000000105077824 */ /* 0x004fca00018e0602 */
[----:B------:R1:W-:Y:S04]  /*1019b0*/  STL.64 [R1+0x1e00], R6 ;  /* 0x001e000601007387 */ /* 0x0003e80000100a00 */
[----:B-1----:R-:W2:Y:S01]  /*1019c0*/  LDL.LU.64 R6, [R1+0x5900] ;  /* 0x0059000001067983 */ /* 0x002ea20000300a00 */
[----:B------:R-:W-:-:S05]  /*1019d0*/  IADD3 R12, P1, R3, R0, RZ ;  /* 0x00000000030c7210 */ /* 0x000fca0007f3e0ff */
[----:B------:R-:W-:-:S05]  /*1019e0*/  IMAD.X R13, R5, 0x1, R23, P1 ;  /* 0x00000001050d7824 */ /* 0x000fca00008e0617 */
[----:B------:R1:W-:Y:S01]  /*1019f0*/  STL.64 [R1+0x1de8], R12 ;  /* 0x001de80c01007387 */ /* 0x0003e20000100a00 */
[----:B--2---:R-:W-:Y:S01]  /*101a00*/  IADD3 R20, P3, R3, R7, RZ ;  /* 0x0000000703147210 */ /* 0x004fe20007f7e0ff */
[----:B------:R-:W-:-:S04]  /*101a10*/  IMAD.X R25, R5, 0x1, R6, P2 ;  /* 0x0000000105197824 */ /* 0x000fc800010e0606 */
[----:B------:R-:W-:Y:S04]  /*101a20*/  STL [R1+0x1dd8], R20 ;  /* 0x001dd81401007387 */ /* 0x000fe80000100800 */
[----:B-1----:R-:W2:Y:S04]  /*101a30*/  LDL.LU.64 R12, [R1+0x58f8] ;  /* 0x0058f800010c7983 */ /* 0x002ea80000300a00 */
[----:B------:R1:W-:Y:S04]  /*101a40*/  STL.64 [R1+0x58d0], R6 ;  /* 0x0058d00601007387 */ /* 0x0003e80000100a00 */
[----:B-1----:R0:W3:Y:S04]  /*101a50*/  LDL.64 R6, [R1+0x1dd8] ;  /* 0x001dd80001067983 */ /* 0x0020e80000100a00 */
[----:B------:R1:W-:Y:S04]  /*101a60*/  STL.64 [R1+0x1de0], R24 ;  /* 0x001de01801007387 */ /* 0x0003e80000100a00 */
[----:B-1----:R-:W4:Y:S01]  /*101a70*/  LDL R25, [R1+0xec] ;  /* 0x0000ec0001197983 */ /* 0x002f220000100800 */
[----:B------:R-:W-:-:S02]  /*101a80*/  IADD3 R20, P1, R3, R9, RZ ;  /* 0x0000000903147210 */ /* 0x000fc40007f3e0ff */
[----:B------:R-:W-:Y:S01]  /*101a90*/  IADD3 R24, P2, R3, R11, RZ ;  /* 0x0000000b03187210 */ /* 0x000fe20007f5e0ff */
[----:B------:R-:W-:Y:S02]  /*101aa0*/  STL.64 [R1+0x58c8], R8 ;  /* 0x0058c80801007387 */ /* 0x000fe40000100a00 */
[C---:B------:R-:W-:Y:S02]  /*101ab0*/  IMAD.X R21, R5.reuse, 0x1, R10, P1 ;  /* 0x0000000105157824 */ /* 0x040fe400008e060a */
[----:B---3--:R-:W-:Y:S01]  /*101ac0*/  IMAD.X R7, R5, 0x1, R8, P3 ;  /* 0x0000000105077824 */ /* 0x008fe200018e0608 */
[----:B--2---:R-:W-:-:S04]  /*101ad0*/  IADD3 R6, P3, R3, R12, RZ ;  /* 0x0000000c03067210 */ /* 0x004fc80007f7e0ff */
[----:B------:R4:W-:Y:S04]  /*101ae0*/  STL [R1+0x1ddc], R7 ;  /* 0x001ddc0701007387 */ /* 0x0009e80000100800 */
[----:B------:R-:W2:Y:S01]  /*101af0*/  LDL.LU R3, [R1+0x58f0] ;  /* 0x0058f00001037983 */ /* 0x000ea20000300800 */
[----:B----4-:R-:W-:Y:S02]  /*101b00*/  SHF.R.S32.HI R7, RZ, 0x1f, R25 ;  /* 0x0000001fff077819 */ /* 0x010fe40000011419 */
[----:B------:R-:W-:Y:S01]  /*101b10*/  IADD3 R8, P1, R25, R4, RZ ;  /* 0x0000000419087210 */ /* 0x000fe20007f3e0ff */
[----:B------:R-:W-:Y:S01]  /*101b20*/  IMAD.X R25, R5, 0x1, R13, P2 ;  /* 0x0000000105197824 */ /* 0x000fe200010e060d */
[----:B------:R1:W-:Y:S04]  /*101b30*/  STL.64 [R1+0x1dd0], R20 ;  /* 0x001dd01401007387 */ /* 0x0003e80000100a00 */
[----:B-1----:R-:W3:Y:S04]  /*101b40*/  LDL.LU.64 R20, [R1+0x58e8] ;  /* 0x0058e80001147983 */ /* 0x002ee80000300a00 */
[----:B------:R1:W-:Y:S04]  /*101b50*/  STL.64 [R1+0x1dc8], R24 ;  /* 0x001dc81801007387 */ /* 0x0003e80000100a00 */
[----:B-1----:R-:W4:Y:S04]  /*101b60*/  LDL.LU.64 R24, [R1+0x58e0] ;  /* 0x0058e00001187983 */ /* 0x002f280000300a00 */
[----:B------:R1:W-:Y:S04]  /*101b70*/  STL [R1+0x58a8], R13 ;  /* 0x0058a80d01007387 */ /* 0x0003e80000100800 */
[----:B-1----:R-:W2:Y:S04]  /*101b80*/  LDL.LU R13, [R1+0xec] ;  /* 0x0000ec00010d7983 */ /* 0x002ea80000300800 */
[----:B----4-:R1:W-:Y:S04]  /*101b90*/  STL.64 [R1+0x58b0], R24 ;  /* 0x0058b01801007387 */ /* 0x0103e80000100a00 */
[----:B---3--:R-:W-:Y:S01]  /*101ba0*/  STL.64 [R1+0x58c0], R20 ;  /* 0x0058c01401007387 */ /* 0x008fe20000100a00 */
[----:B-1----:R-:W-:-:S02]  /*101bb0*/  IMAD.MOV.U32 R25, RZ, RZ, R7 ;  /* 0x000000ffff197224 */ /* 0x002fc400078e0007 */
[----:B------:R-:W-:Y:S02]  /*101bc0*/  IMAD.X R7, R5, 0x1, R14, P3 ;  /* 0x0000000105077824 */ /* 0x000fe400018e060e */
[----:B------:R-:W3:Y:S01]  /*101bd0*/  LDL.LU R5, [R1+0x58d8] ;  /* 0x0058d80001057983 */ /* 0x000ee20000300800 */
[----:B------:R-:W-:-:S03]  /*101be0*/  IMAD.X R9, R25, 0x1, R18, P1 ;  /* 0x0000000119097824 */ /* 0x000fc600008e0612 */
[----:B------:R1:W-:Y:S04]  /*101bf0*/  STL.64 [R1+0x1db8], R6 ;  /* 0x001db80601007387 */ /* 0x0003e80000100a00 */
[----:B-1----:R-:W4:Y:S04]  /*101c00*/  LDL.LU.64 R6, [R1+0x58d0] ;  /* 0x0058d00001067983 */ /* 0x002f280000300a00 */
[----:B------:R-:W-:Y:S04]  /*101c10*/  STL.64 [R1+0x58b8], R14 ;  /* 0x0058b80e01007387 */ /* 0x000fe80000100a00 */
[----:B------:R1:W-:Y:S04]  /*101c20*/  STL.64 [R1+0x1db0], R8 ;  /* 0x001db00801007387 */ /* 0x0003e80000100a00 */
[----:B-1----:R-:W4:Y:S01]  /*101c30*/  LDL.LU.64 R8, [R1+0x58c8] ;  /* 0x0058c80001087983 */ /* 0x002f220000300a00 */
[C---:B--2---:R-:W-:Y:S01]  /*101c40*/  IADD3 R24, P2, R13.reuse, R3, RZ ;  /* 0x000000030d187210 */ /* 0x044fe20007f5e0ff */
[----:B------:R-:W-:Y:S01]  /*101c50*/  IMAD.MOV.U32 R15, RZ, RZ, R25 ;  /* 0x000000ffff0f7224 */ /* 0x000fe200078e0019 */
[----:B------:R-:W-:-:S03]  /*101c60*/  IADD3 R20, P3, R13, R0, RZ ;  /* 0x000000000d147210 */ /* 0x000fc60007f7e0ff */
[C---:B------:R-:W-:Y:S01]  /*101c70*/  IMAD.X R25, R15.reuse, 0x1, R2, P2 ;  /* 0x000000010f197824 */ /* 0x040fe200010e0602 */
[----:B------:R1:W-:Y:S01]  /*101c80*/  STL.64 [R1+0x58a0], R16 ;  /* 0x0058a01001007387 */ /* 0x0003e20000100a00 */
[----:B------:R-:W-:-:S03]  /*101c90*/  IMAD.X R21, R15, 0x1, R23, P3 ;  /* 0x000000010f157824 */ /* 0x000fc600018e0617 */
[----:B------:R-:W-:Y:S04]  /*101ca0*/  STL.64 [R1+0x1da8], R24 ;  /* 0x001da81801007387 */ /* 0x000fe80000100a00 */
[----:B------:R2:W-:Y:S01]  /*101cb0*/  STL.64 [R1+0x1d90], R20 ;  /* 0x001d901401007387 */ /* 0x0005e20000100a00 */
[----:B-1----:R-:W-:-:S03]  /*101cc0*/  IMAD.MOV.U32 R17, RZ, RZ, R15 ;  /* 0x000000ffff117224 */ /* 0x002fc600078e000f */
[----:B--2---:R-:W2:Y:S04]  /*101cd0*/  LDL.LU.64 R20, [R1+0x58c0] ;  /* 0x0058c00001147983 */ /* 0x004ea80000300a00 */
[----:B------:R1:W-:Y:S01]  /*101ce0*/  STL.64 [R1+0x5898], R26 ;  /* 0x0058981a01007387 */ /* 0x0003e20000100a00 */
[C---:B---3--:R-:W-:Y:S02]  /*101cf0*/  IADD3 R14, P1, R13.reuse, R5, RZ ;  /* 0x000000050d0e7210 */ /* 0x048fe40007f3e0ff */
[----:B----4-:R-:W-:-:S03]  /*101d00*/  IADD3 R24, P2, R13, R7, RZ ;  /* 0x000000070d187210 */ /* 0x010fc60007f5e0ff */
[----:B------:R-:W-:-:S05]  /*101d10*/  IMAD.X R15, R17, 0x1, R6, P1 ;  /* 0x00000001110f7824 */ /* 0x000fca00008e0606 */
[----:B------:R3:W-:Y:S01]  /*101d20*/  STL.64 [R1+0x1d88], R14 ;  /* 0x001d880e01007387 */ /* 0x0007e20000100a00 */
[----:B-1----:R-:W-:-:S03]  /*101d30*/  IADD3 R26, P1, R13, R11, RZ ;  /* 0x0000000b0d1a7210 */ /* 0x002fc60007f3e0ff */
[----:B---3--:R-:W3:Y:S01]  /*101d40*/  LDL.LU.64 R14, [R1+0x58b8] ;  /* 0x0058b800010e7983 */ /* 0x008ee20000300a00 */
[----:B------:R-:W-:Y:S01]  /*101d50*/  IMAD.X R25, R17, 0x1, R8, P2 ;  /* 0x0000000111197824 */ /* 0x000fe200010e0608 */
[----:B------:R-:W-:-:S04]  /*101d60*/  IADD3 R16, P3, R13, R9, RZ ;  /* 0x000000090d107210 */ /* 0x000fc80007f7e0ff */
[----:B------:R1:W-:Y:S04]  /*101d70*/  STL.64 [R1+0x1d80], R24 ;  /* 0x001d801801007387 */ /* 0x0003e80000100a00 */
[----:B-1----:R-:W4:Y:S04]  /*101d80*/  LDL.LU.64 R24, [R1+0x58b0] ;  /* 0x0058b00001187983 */ /* 0x002f280000300a00 */
[----:B------:R1:W-:Y:S02]  /*101d90*/  STL.64 [R1+0x5890], R8 ;  /* 0x0058900801007387 */ /* 0x0003e40000100a00 */
[----:B-1----:R-:W-:-:S02]  /*101da0*/  IADD3 R8, P2, R13, R12, RZ ;  /* 0x0000000c0d087210 */ /* 0x002fc40007f5e0ff */
[----:B------:R-:W3:Y:S01]  /*101db0*/  LDL.LU R13, [R1+0x58a8] ;  /* 0x0058a800010d7983 */ /* 0x000ee20000300800 */
[----:B------:R-:W-:Y:S01]  /*101dc0*/  IMAD.MOV.U32 R9, RZ, RZ, R17 ;  /* 0x000000ffff097224 */ /* 0x000fe200078e0011 */
[----:B--2---:R-:W-:-:S03]  /*101dd0*/  SHF.R.S32.HI R27, RZ, 0x1f, R21 ;  /* 0x0000001fff1b7819 */ /* 0x004fc60000011415 */
[----:B------:R-:W-:Y:S02]  /*101de0*/  IMAD.X R17, R9, 0x1, R10, P3 ;  /* 0x0000000109117824 */ /* 0x000fe400018e060a */
[----:B------:R-:W-:Y:S04]  /*101df0*/  STL [R1+0xec], R27 ;  /* 0x0000ec1b01007387 */ /* 0x000fe80000100800 */
[----:B------:R1:W-:Y:S02]  /*101e00*/  STL.64 [R1+0x1d78], R16 ;  /* 0x001d781001007387 */ /* 0x0003e40000100a00 */
[----:B-1----:R-:W-:Y:S02]  /*101e10*/  IADD3 R16, P3, R21, R4, RZ ;  /* 0x0000000415107210 */ /* 0x002fe40007f7e0ff */
[----:B------:R-:W-:-:S05]  /*101e20*/  SHF.R.S32.HI R17, RZ, 0x1f, R21 ;  /* 0x0000001fff117819 */ /* 0x000fca0000011415 */
[----:B------:R-:W-:Y:S02]  /*101e30*/  IMAD.X R17, R17, 0x1, R18, P3 ;  /* 0x0000000111117824 */ /* 0x000fe400018e0612 */
[C---:B---3--:R-:W-:Y:S02]  /*101e40*/  IMAD.X R27, R9.reuse, 0x1, R13, P1 ;  /* 0x00000001091b7824 */ /* 0x048fe400008e060d */
[----:B------:R-:W-:-:S03]  /*101e50*/  IMAD.X R9, R9, 0x1, R14, P2 ;  /* 0x0000000109097824 */ /* 0x000fc600010e060e */
[----:B------:R-:W-:Y:S04]  /*101e60*/  STL.64 [R1+0x1d70], R26 ;  /* 0x001d701a01007387 */ /* 0x000fe80000100a00 */
[----:B------:R-:W-:Y:S04]  /*101e70*/  STL.64 [R1+0x1d60], R8 ;  /* 0x001d600801007387 */ /* 0x000fe80000100a00 */
[----:B------:R1:W-:Y:S04]  /*101e80*/  STL.64 [R1+0x1d58], R16 ;  /* 0x001d581001007387 */ /* 0x0003e80000100a00 */
[----:B-1----:R-:W2:Y:S04]  /*101e90*/  LDL.LU.64 R16, [R1+0x58a0] ;  /* 0x0058a00001107983 */ /* 0x002ea80000300a00 */
[----:B------:R1:W-:Y:S02]  /*101ea0*/  STL.64 [R1+0x5880], R18 ;  /* 0x0058801201007387 */ /* 0x0003e40000100a00 */
[----:B-1----:R-:W-:-:S02]  /*101eb0*/  IADD3 R18, P3, R21, R5, RZ ;  /* 0x0000000515127210 */ /* 0x002fc40007f7e0ff */
[----:B--2---:R-:W-:Y:S04]  /*101ec0*/  STL.64 [R1+0x5888], R16 ;  /* 0x0058881001007387 */ /* 0x004fe80000100a00 */
[----:B------:R1:W-:Y:S04]  /*101ed0*/  STL [R1+0x587c], R5 ;  /* 0x00587c0501007387 */ /* 0x0003e80000100800 */
[----:B-1----:R-:W2:Y:S01]  /*101ee0*/  LDL.LU R5, [R1+0xec] ;  /* 0x0000ec0001057983 */ /* 0x002ea20000300800 */
[----:B------:R-:W-:-:S05]  /*101ef0*/  IADD3 R26, P1, R21, R3, RZ ;  /* 0x00000003151a7210 */ /* 0x000fca0007f3e0ff */
[----:B--2---:R-:W-:-:S05]  /*101f00*/  IMAD.X R27, R5, 0x1, R2, P1 ;  /* 0x00000001051b7824 */ /* 0x004fca00008e0602 */
[----:B------:R1:W-:Y:S04]  /*101f10*/  STL.64 [R1+0x1d50], R26 ;  /* 0x001d501a01007387 */ /* 0x0003e80000100a00 */
[----:B-1----:R-:W2:Y:S01]  /*101f20*/  LDL.LU.64 R26, [R1+0x5898] ;  /* 0x00589800011a7983 */ /* 0x002ea20000300a00 */
[----:B------:R-:W-:-:S05]  /*101f30*/  IADD3 R8, P2, R21, R0, RZ ;  /* 0x0000000015087210 */ /* 0x000fca0007f5e0ff */
[----:B------:R-:W-:Y:S01]  /*101f40*/  IMAD.X R9, R5, 0x1, R23, P2 ;  /* 0x0000000105097824 */ /* 0x000fe200010e0617 */
[----:B--2---:R1:W-:Y:S04]  /*101f50*/  STL.64 [R1+0x5868], R26 ;  /* 0x0058681a01007387 */ /* 0x0043e80000100a00 */
[----:B-1----:R-:W2:Y:S04]  /*101f60*/  LDL R27, [R1+0xe4] ;  /* 0x0000e400011b7983 */ /* 0x002ea80000100800 */
[----:B------:R1:W-:Y:S04]  /*101f70*/  STL.64 [R1+0x1d40], R8 ;  /* 0x001d400801007387 */ /* 0x0003e80000100a00 */
[----:B-1----:R-:W3:Y:S01]  /*101f80*/  LDL.LU.64 R8, [R1+0x5890] ;  /* 0x0058900001087983 */ /* 0x002ee20000300a00 */
[----:B------:R-:W-:-:S03]  /*101f90*/  IADD3 R16, P1, R21, R7, RZ ;  /* 0x0000000715107210 */ /* 0x000fc60007f3e0ff */
[----:B------:R1:W-:Y:S04]  /*101fa0*/  STL.64 [R1+0x5870], R22 ;  /* 0x0058701601007387 */ /* 0x0003e80000100a00 */
[----:B------:R0:W-:Y:S04]  /*101fb0*/  STL [R1+0x5878], R23 ;  /* 0x0058781701007387 */ /* 0x0001e80000100800 */
[----:B------:R3:W-:Y:S01]  /*101fc0*/  STL [R1+0x1d30], R16 ;  /* 0x001d301001007387 */ /* 0x0007e20000100800 */
[----:B-1----:R-:W-:Y:S02]  /*101fd0*/  IMAD.MOV.U32 R22, RZ, RZ, R16 ;  /* 0x000000ffff167224 */ /* 0x002fe400078e0010 */
[----:B0-----:R-:W-:-:S02]  /*101fe0*/  IMAD.MOV.U32 R23, RZ, RZ, R17 ;  /* 0x000000ffff177224 */ /* 0x001fc400078e0011 */
[----:B------:R-:W-:Y:S01]  /*101ff0*/  IMAD.X R19, R5, 0x1, R6, P3 ;  /* 0x0000000105137824 */ /* 0x000fe200018e0606 */
[----:B----4-:R-:W-:Y:S04]  /*102000*/  STL.64 [R1+0x5860], R24 ;  /* 0x0058601801007387 */ /* 0x010fe80000100a00 */
[----:B------:R-:W-:Y:S01]  /*102010*/  STL.64 [R1+0x1d38], R18 ;  /* 0x001d381201007387 */ /* 0x000fe20000100a00 */
[----:B---3--:R-:W-:Y:S01]  /*102020*/  IADD3 R16, P2, R21, R9, RZ ;  /* 0x0000000915107210 */ /* 0x008fe20007f5e0ff */
[----:B------:R-:W-:-:S04]  /*102030*/  IMAD.X R23, R5, 0x1, R8, P1 ;  /* 0x0000000105177824 */ /* 0x000fc800008e0608 */
[----:B------:R-:W-:Y:S01]  /*102040*/  IMAD.X R17, R5, 0x1, R10, P2 ;  /* 0x0000000105117824 */ /* 0x000fe200010e060a */
[----:B------:R-:W-:Y:S04]  /*102050*/  STL [R1+0x1d34], R23 ;  /* 0x001d341701007387 */ /* 0x000fe80000100800 */
[----:B------:R0:W-:Y:S04]  /*102060*/  STL.64 [R1+0x1d28], R16 ;  /* 0x001d281001007387 */ /* 0x0001e80000100a00 */
[----:B0-----:R-:W3:Y:S01]  /*102070*/  LDL.LU.64 R16, [R1+0x5888] ;  /* 0x0058880001107983 */ /* 0x001ee20000300a00 */
[----:B------:R-:W-:-:S02]  /*102080*/  IADD3 R18, P3, R21, R11, RZ ;  /* 0x0000000b15127210 */ /* 0x000fc40007f7e0ff */
[----:B------:R-:W-:-:S03]  /*102090*/  IADD3 R22, P1, R21, R12, RZ ;  /* 0x0000000c15167210 */ /* 0x000fc60007f3e0ff */
[C---:B------:R-:W-:Y:S02]  /*1020a0*/  IMAD.X R19, R5.reuse, 0x1, R13, P3 ;  /* 0x0000000105137824 */ /* 0x040fe400018e060d */
[----:B------:R-:W-:-:S03]  /*1020b0*/  IMAD.X R23, R5, 0x1, R14, P1 ;  /* 0x0000000105177824 */ /* 0x000fc600008e060e */
[----:B------:R0:W-:Y:S04]  /*1020c0*/  STL.64 [R1+0x1d20], R18 ;  /* 0x001d201201007387 */ /* 0x0001e80000100a00 */
[----:B0-----:R-:W4:Y:S04]  /*1020d0*/  LDL.LU.64 R18, [R1+0x5880] ;  /* 0x0058800001127983 */ /* 0x001f280000300a00 */
[----:B------:R0:W-:Y:S04]  /*1020e0*/  STL [R1+0x5850], R13 ;  /* 0x0058500d01007387 */ /* 0x0001e80000100800 */
[----:B0-----:R-:W4:Y:S04]  /*1020f0*/  LDL.LU R13, [R1+0xe4] ;  /* 0x0000e400010d7983 */ /* 0x001f280000300800 */
[----:B---3--:R-:W-:Y:S04]  /*102100*/  STL.64 [R1+0x5858], R16 ;  /* 0x0058581001007387 */ /* 0x008fe80000100a00 */
[----:B------:R-:W3:Y:S04]  /*102110*/  LDL.LU R5, [R1+0x587c] ;  /* 0x00587c0001057983 */ /* 0x000ee80000300800 */
[----:B------:R0:W-:Y:S04]  /*102120*/  STL.64 [R1+0x1d10], R22 ;  /* 0x001d101601007387 */ /* 0x0001e80000100a00 */
[----:B0-----:R0:W3:Y:S01]  /*102130*/  LDL.LU R23, [R1+0x5878] ;  /* 0x0058780001177983 */ /* 0x0010e20000300800 */
[----:B--2---:R-:W-:-:S02]  /*102140*/  SHF.R.S32.HI R21, RZ, 0x1f, R27 ;  /* 0x0000001fff157819 */ /* 0x004fc4000001141b */
[----:B------:R-:W-:-:S05]  /*102150*/  IADD3 R26, P2, R27, R4, RZ ;  /* 0x000000041b1a7210 */ /* 0x000fca0007f5e0ff */
[----:B----4-:R-:W-:Y:S01]  /*102160*/  IMAD.X R27, R21, 0x1, R18, P2 ;  /* 0x00000001151b7824 */ /* 0x010fe200010e0612 */
[----:B------:R-:W-:-:S05]  /*102170*/  IADD3 R22, P1, R13, R0, RZ ;  /* 0x000000000d167210 */ /* 0x000fca0007f3e0ff */
[----:B------:R3:W-:Y:S04]  /*102180*/  STL [R1+0x1ce8], R22 ;  /* 0x001ce81601007387 */ /* 0x0007e80000100800 */
[----:B---3--:R-:W2:Y:S04]  /*102190*/  LDL.LU.64 R22, [R1+0x5870] ;  /* 0x0058700001167983 */ /* 0x008ea80000300a00 */
[----:B------:R1:W-:Y:S04]  /*1021a0*/  STL.64 [R1+0x1d08], R26 ;  /* 0x001d081a01007387 */ /* 0x0003e80000100a00 */
[----:B-1----:R-:W3:Y:S01]  /*1021b0*/  LDL.LU.64 R26, [R1+0x5868] ;  /* 0x00586800011a7983 */ /* 0x002ee20000300a00 */
[----:B------:R-:W-:-:S02]  /*1021c0*/  IADD3 R24, P2, R13, R5, RZ ;  /* 0x000000050d187210 */ /* 0x000fc40007f5e0ff */
[----:B------:R-:W-:Y:S01]  /*1021d0*/  IADD3 R16, P3, R13, R3, RZ ;  /* 0x000000030d107210 */ /* 0x000fe20007f7e0ff */
[----:B---3--:R1:W-:Y:S04]  /*1021e0*/  STL.64 [R1+0x5848], R26 ;  /* 0x0058481a01007387 */ /* 0x0083e80000100a00 */
[----:B-1----:R0:W2:Y:S04]  /*1021f0*/  LDL.64 R26, [R1+0x1ce8] ;  /* 0x001ce800011a7983 */ /* 0x0020a80000100a00 */
[----:B------:R1:W-:Y:S04]  /*102200*/  STL [R1+0x1ce0], R24 ;  /* 0x001ce01801007387 */ /* 0x0003e80000100800 */
[----:B-1----:R-:W3:Y:S01]  /*102210*/  LDL.LU.64 R24, [R1+0x5860] ;  /* 0x0058600001187983 */ /* 0x002ee20000300a00 */
[----:B------:R-:W-:-:S05]  /*102220*/  IMAD.X R17, R21, 0x1, R2, P3 ;  /* 0x0000000115117824 */ /* 0x000fca00018e0602 */
[----:B------:R-:W-:Y:S04]  /*102230*/  STL.64 [R1+0x1d00], R16 ;  /* 0x001d001001007387 */ /* 0x000fe80000100a00 */
[----:B---3--:R1:W-:Y:S04]  /*102240*/  STL.64 [R1+0x5840], R24 ;  /* 0x0058401801007387 */ /* 0x0083e80000100a00 */
[----:B-1----:R0:W3:Y:S01]  /*102250*/  LDL.64 R24, [R1+0x1ce0] ;  /* 0x001ce00001187983 */ /* 0x0020e20000100a00 */
[----:B------:R-:W-:Y:S01]  /*102260*/  IADD3 R16, P3, R13, R7, RZ ;  /* 0x000000070d107210 */ /* 0x000fe20007f7e0ff */
[----:B--2---:R-:W-:-:S04]  /*102270*/  IMAD.X R27, R21, 0x1, R23, P1 ;  /* 0x00000001151b7824 */ /* 0x004fc800008e0617 */
[----:B------:R-:W-:Y:S01]  /*102280*/  IMAD.X R17, R21, 0x1, R8, P3 ;  /* 0x0000000115117824 */ /* 0x000fe200018e0608 */
[----:B------:R-:W-:Y:S04]  /*102290*/  STL [R1+0x1cec], R27 ;  /* 0x001cec1b01007387 */ /* 0x000fe80000100800 */
[----:B------:R1:W-:Y:S01]  /*1022a0*/  STL.64 [R1+0x5838], R6 ;  /* 0x0058380601007387 */ /* 0x0003e20000100a00 */
[----:B------:R-:W-:Y:S01]  /*1022b0*/  IADD3 R26, P1, R13, R9, RZ ;  /* 0x000000090d1a7210 */ /* 0x000fe20007f3e0ff */
[----:B---3--:R-:W-:Y:S01]  /*1022c0*/  IMAD.X R25, R21, 0x1, R6, P2 ;  /* 0x0000000115197824 */ /* 0x008fe200010e0606 */
[----:B------:R-:W-:-:S04]  /*1022d0*/  IADD3 R24, P2, R13, R11, RZ ;  /* 0x0000000b0d187210 */ /* 0x000fc80007f5e0ff */
[----:B------:R2:W-:Y:S01]  /*1022e0*/  STL [R1+0x1ce4], R25 ;  /* 0x001ce41901007387 */ /* 0x0005e20000100800 */
[----:B-1----:R-:W-:-:S03]  /*1022f0*/  IADD3 R6, P3, R13, R12, RZ ;  /* 0x0000000c0d067210 */ /* 0x002fc60007f7e0ff */
[----:B--2---:R-:W2:Y:S04]  /*102300*/  LDL R25, [R1+0xe0] ;  /* 0x0000e00001197983 */ /* 0x004ea80000100800 */
[----:B------:R1:W-:Y:S04]  /*102310*/  STL.64 [R1+0x1cd8], R16 ;  /* 0x001cd81001007387 */ /* 0x0003e80000100a00 */
[----:B-1----:R-:W3:Y:S04]  /*102320*/  LDL.LU.64 R16, [R1+0x5858] ;  /* 0x0058580001107983 */ /* 0x002ee80000300a00 */
[----:B------:R-:W-:Y:S04]  /*102330*/  STL.64 [R1+0x5830], R8 ;  /* 0x0058300801007387 */ /* 0x000fe80000100a00 */
[----:B------:R-:W4:Y:S01]  /*102340*/  LDL.LU R13, [R1+0x5850] ;  /* 0x00585000010d7983 */ /* 0x000f220000300800 */
[----:B------:R-:W-:-:S05]  /*102350*/  IMAD.X R27, R21, 0x1, R10, P1 ;  /* 0x00000001151b7824 */ /* 0x000fca00008e060a */
[----:B------:R1:W-:Y:S04]  /*102360*/  STL.64 [R1+0x1cd0], R26 ;  /* 0x001cd01a01007387 */ /* 0x0003e80000100a00 */
[----:B-1----:R-:W3:Y:S04]  /*102370*/  LDL.LU.64 R26, [R1+0x5848] ;  /* 0x00584800011a7983 */ /* 0x002ee80000300a00 */
[----:B------:R-:W-:Y:S04]  /*102380*/  STL.64 [R1+0x5828], R10 ;  /* 0x0058280a01007387 */ /* 0x000fe80000100a00 */
[----:B------:R1:W-:Y:S01]  /*102390*/  STL [R1+0x5818], R4 ;  /* 0x0058180401007387 */ /* 0x0003e20000100800 */
[----:B--2---:R-:W-:-:S02]  /*1023a0*/  SHF.R.S32.HI R7, RZ, 0x1f, R25 ;  /* 0x0000001fff077819 */ /* 0x004fc40000011419 */
[----:B------:R-:W-:Y:S02]  /*1023b0*/  IADD3 R8, P1, R25, R4, RZ ;  /* 0x0000000419087210 */ /* 0x000fe40007f3e0ff */
[----:B-1----:R-:W2:Y:S01]  /*1023c0*/  LDL.LU R4, [R1+0xe0] ;  /* 0x0000e00001047983 */ /* 0x002ea20000300800 */
[----:B----4-:R-:W-:-:S05]  /*1023d0*/  IMAD.X R25, R21, 0x1, R13, P2 ;  /* 0x0000000115197824 */ /* 0x010fca00010e060d */
[----:B------:R1:W-:Y:S04]  /*1023e0*/  STL.64 [R1+0x1cc8], R24 ;  /* 0x001cc81801007387 */ /* 0x0003e80000100a00 */
[----:B-1----:R-:W4:Y:S04]  /*1023f0*/  LDL.LU.64 R24, [R1+0x5840] ;  /* 0x0058400001187983 */ /* 0x002f280000300a00 */
[----:B------:R1:W-:Y:S02]  /*102400*/  STL.64 [R1+0x5820], R12 ;  /* 0x0058200c01007387 */ /* 0x0003e40000100a00 */
[----:B-1----:R-:W-:-:S02]  /*102410*/  IMAD.MOV.U32 R13, RZ, RZ, R7 ;  /* 0x000000ffff0d7224 */ /* 0x002fc400078e0007 */
[----:B------:R-:W-:Y:S02]  /*102420*/  IMAD.X R7, R21, 0x1, R14, P3 ;  /* 0x0000000115077824 */ /* 0x000fe400018e060e */
[----:B------:R-:W-:-:S03]  /*102430*/  IMAD.X R9, R13, 0x1, R18, P1 ;  /* 0x000000010d097824 */ /* 0x000fc600008e0612 */
[----:B------:R1:W-:Y:S04]  /*102440*/  STL.64 [R1+0x1cb8], R6 ;  /* 0x001cb80601007387 */ /* 0x0003e80000100a00 */
[----:B-1----:R-:W3:Y:S04]  /*102450*/  LDL.LU.64 R6, [R1+0x5838] ;  /* 0x0058380001067983 */ /* 0x002ee80000300a00 */
[----:B------:R-:W-:Y:S04]  /*102460*/  STL [R1+0x5808], R20 ;  /* 0x0058081401007387 */ /* 0x000fe80000100800 */
[----:B------:R1:W-:Y:S04]  /*102470*/  STL.64 [R1+0x1cb0], R8 ;  /* 0x001cb00801007387 */ /* 0x0003e80000100a00 */
[----:B-1----:R-:W4:Y:S01]  /*102480*/  LDL.LU.64 R8, [R1+0x5830] ;  /* 0x0058300001087983 */ /* 0x002f220000300a00 */
[----:B------:R-:W-:-:S03]  /*102490*/  IMAD.MOV.U32 R21, RZ, RZ, R13 ;  /* 0x000000ffff157224 */ /* 0x000fc600078e000d */
[----:B------:R1:W-:Y:S01]  /*1024a0*/  STL.64 [R1+0x5810], R2 ;  /* 0x0058100201007387 */ /* 0x0003e20000100a00 */
[C---:B--2---:R-:W-:Y:S02]  /*1024b0*/  IADD3 R12, P2, R4.reuse, R3, RZ ;  /* 0x00000003040c7210 */ /* 0x044fe40007f5e0ff */
[----:B------:R-:W-:-:S03]  /*1024c0*/  IADD3 R10, P3, R4, R0, RZ ;  /* 0x00000000040a7210 */ /* 0x000fc60007f7e0ff */
[C---:B------:R-:W-:Y:S01]  /*1024d0*/  IMAD.X R13, R21.reuse, 0x1, R2, P2 ;  /* 0x00000001150d7824 */ /* 0x040fe200010e0602 */
[C---:B------:R-:W-:Y:S01]  /*1024e0*/  IADD3 R20, P1, R4.reuse, R5, RZ ;  /* 0x0000000504147210 */ /* 0x040fe20007f3e0ff */
[----:B------:R-:W-:Y:S02]  /*1024f0*/  IMAD.X R11, R21, 0x1, R23, P3 ;  /* 0x00000001150b7824 */ /* 0x000fe400018e0617 */
[----:B-1----:R-:W-:Y:S01]  /*102500*/  IMAD.MOV.U32 R3, RZ, RZ, R21 ;  /* 0x000000ffff037224 */ /* 0x002fe200078e0015 */
[----:B------:R-:W-:Y:S04]  /*102510*/  STL.64 [R1+0x1ca8], R12 ;  /* 0x001ca80c01007387 */ /* 0x000fe80000100a00 */
[----:B------:R1:W-:Y:S04]  /*102520*/  STL.64 [R1+0x1c90], R10 ;  /* 0x001c900a01007387 */ /* 0x0003e80000100a00 */
[----:B-1----:R-:W2:Y:S01]  /*102530*/  LDL.LU.64 R10, [R1+0x5828] ;  /* 0x00582800010a7983 */ /* 0x002ea20000300a00 */
[----:B---3--:R-:W-:Y:S01]  /*102540*/  IADD3 R12, P2, R4, R7, RZ ;  /* 0x00000007040c7210 */ /* 0x008fe20007f5e0ff */
[----:B------:R-:W-:-:S02]  /*102550*/  IMAD.X R21, R3, 0x1, R6, P1 ;  /* 0x0000000103157824 */ /* 0x000fc400008e0606 */
[----:B------:R1:W-:Y:S04]  /*102560*/  STL.64 [R1+0x57f8], R6 ;  /* 0x0057f80601007387 */ /* 0x0003e80000100a00 */
[----:B-1----:R-:W3:Y:S01]  /*102570*/  LDL R7, [R1+0xdc] ;  /* 0x0000dc0001077983 */ /* 0x002ee20000100800 */
[----:B----4-:R-:W-:-:S03]  /*102580*/  IMAD.X R13, R3, 0x1, R8, P2 ;  /* 0x00000001030d7824 */ /* 0x010fc600010e0608 */
[----:B------:R-:W-:Y:S04]  /*102590*/  STL.64 [R1+0x1c88], R20 ;  /* 0x001c881401007387 */ /* 0x000fe80000100a00 */
[----:B------:R1:W-:Y:S04]  /*1025a0*/  STL.64 [R1+0x1c80], R12 ;  /* 0x001c800c01007387 */ /* 0x0003e80000100a00 */
[----:B-1----:R-:W4:Y:S01]  /*1025b0*/  LDL.LU.64 R12, [R1+0x5820] ;  /* 0x00582000010c7983 */ /* 0x002f220000300a00 */
[----:B------:R-:W-:-:S03]  /*1025c0*/  IADD3 R2, P3, R4, R9, RZ ;  /* 0x0000000904027210 */ /* 0x000fc60007f7e0ff */
[----:B------:R1:W-:Y:S02]  /*1025d0*/  STL.64 [R1+0x57f0], R8 ;  /* 0x0057f00801007387 */ /* 0x0003e40000100a00 */
[----:B-1----:R-:W-:Y:S01]  /*1025e0*/  IMAD.MOV.U32 R9, RZ, RZ, R3 ;  /* 0x000000ffff097224 */ /* 0x002fe200078e0003 */
[----:B--2---:R-:W-:-:S03]  /*1025f0*/  IADD3 R20, P1, R4, R11, RZ ;  /* 0x0000000b04147210 */ /* 0x004fc60007f3e0ff */
[C---:B------:R-:W-:Y:S01]  /*102600*/  IMAD.X R3, R9.reuse, 0x1, R10, P3 ;  /* 0x0000000109037824 */ /* 0x040fe200018e060a */
[----:B----4-:R-:W-:Y:S01]  /*102610*/  IADD3 R8, P2, R4, R12, RZ ;  /* 0x0000000c04087210 */ /* 0x010fe20007f5e0ff */
[----:B------:R-:W-:Y:S01]  /*102620*/  IMAD.X R21, R9, 0x1, R13, P1 ;  /* 0x0000000109157824 */ /* 0x000fe200008e060d */
[----:B------:R-:W2:Y:S04]  /*102630*/  LDL.LU R4, [R1+0x5818] ;  /* 0x0058180001047983 */ /* 0x000ea80000300800 */
[----:B------:R-:W-:Y:S04]  /*102640*/  STL.64 [R1+0x5800], R26 ;  /* 0x0058001a01007387 */ /* 0x000fe80000100a00 */
[----:B------:R1:W-:Y:S04]  /*102650*/  STL.64 [R1+0x1c78], R2 ;  /* 0x001c780201007387 */ /* 0x0003e80000100a00 */
[----:B-1----:R-:W4:Y:S04]  /*102660*/  LDL.LU.64 R2, [R1+0x5810] ;  /* 0x0058100001027983 */ /* 0x002f280000300a00 */
[----:B------:R1:W-:Y:S04]  /*102670*/  STL.64 [R1+0x1c70], R20 ;  /* 0x001c701401007387 */ /* 0x0003e80000100a00 */
[----:B-1----:R-:W2:Y:S01]  /*102680*/  LDL.LU R20, [R1+0x5808] ;  /* 0x0058080001147983 */ /* 0x002ea20000300800 */
[----:B---3--:R-:W-:Y:S01]  /*102690*/  SHF.R.S32.HI R6, RZ, 0x1f, R7 ;  /* 0x0000001fff067819 */ /* 0x008fe20000011407 */
[----:B--2---:R-:W-:-:S02]  /*1026a0*/  IMAD.MOV.U32 R21, RZ, RZ, R20 ;  /* 0x000000ffff157224 */ /* 0x004fc400078e0014 */
[----:B------:R-:W2:Y:S01]  /*1026b0*/  LDL.LU R20, [R1+0xd4] ;  /* 0x0000d40001147983 */ /* 0x000ea20000300800 */
[----:B------:R-:W-:Y:S01]  /*1026c0*/  IADD3 R26, P3, R7, R4, RZ ;  /* 0x00000004071a7210 */ /* 0x000fe20007f7e0ff */
[----:B------:R-:W-:Y:S02]  /*1026d0*/  IMAD.X R9, R9, 0x1, R14, P2 ;  /* 0x0000000109097824 */ /* 0x000fe400010e060e */
[----:B--2---:R1:W-:Y:S04]  /*1026e0*/  STL [R1+0x57d4], R20 ;  /* 0x0057d41401007387 */ /* 0x0043e80000100800 */
[----:B----4-:R2:W-:Y:S01]  /*1026f0*/  STL [R1+0x57e0], R3 ;  /* 0x0057e00301007387 */ /* 0x0105e20000100800 */
[----:B-1----:R-:W-:Y:S01]  /*102700*/  IMAD.MOV.U32 R20, RZ, RZ, R6 ;  /* 0x000000ffff147224 */ /* 0x002fe200078e0006 */
[----:B------:R-:W-:-:S02]  /*102710*/  IADD3 R6, P1, R7, R3, RZ ;  /* 0x0000000307067210 */ /* 0x000fc40007f3e0ff */
[----:B--2---:R-:W2:Y:S01]  /*102720*/  LDL.LU R3, [R1+0xdc] ;  /* 0x0000dc0001037983 */ /* 0x004ea20000300800 */
[----:B------:R-:W-:-:S03]  /*102730*/  IMAD.X R27, R20, 0x1, R18, P3 ;  /* 0x00000001141b7824 */ /* 0x000fc600018e0612 */
[----:B------:R-:W-:Y:S01]  /*102740*/  STL.64 [R1+0x57e8], R14 ;  /* 0x0057e80e01007387 */ /* 0x000fe20000100a00 */
[----:B------:R-:W-:-:S03]  /*102750*/  IMAD.X R7, R20, 0x1, R2, P1 ;  /* 0x0000000114077824 */ /* 0x000fc600008e0602 */
[----:B------:R-:W-:Y:S04]  /*102760*/  STL.64 [R1+0x1c60], R8 ;  /* 0x001c600801007387 */ /* 0x000fe80000100a00 */
[----:B------:R1:W-:Y:S04]  /*102770*/  STL.64 [R1+0x1c58], R26 ;  /* 0x001c581a01007387 */ /* 0x0003e80000100a00 */
[----:B-1----:R-:W3:Y:S04]  /*102780*/  LDL.LU.64 R26, [R1+0x5800] ;  /* 0x00580000011a7983 */ /* 0x002ee80000300a00 */
[----:B------:R1:W-:Y:S04]  /*102790*/  STL.64 [R1+0x1c48], R6 ;  /* 0x001c480601007387 */ /* 0x0003e80000100a00 */
[----:B-1----:R-:W4:Y:S04]  /*1027a0*/  LDL.LU.64 R6, [R1+0x57f8] ;  /* 0x0057f80001067983 */ /* 0x002f280000300a00 */
[----:B------:R-:W-:Y:S01]  /*1027b0*/  STL.64 [R1+0x57d8], R16 ;  /* 0x0057d81001007387 */ /* 0x000fe20000100a00 */
[----:B--2---:R-:W-:-:S05]  /*1027c0*/  IADD3 R8, P2, R3, R0, RZ ;  /* 0x0000000003087210 */ /* 0x004fca0007f5e0ff */
[----:B------:R-:W-:-:S05]  /*1027d0*/  IMAD.X R9, R20, 0x1, R23, P2 ;  /* 0x0000000114097824 */ /* 0x000fca00010e0617 */
[----:B------:R1:W-:Y:S04]  /*1027e0*/  STL.64 [R1+0x1c30], R8 ;  /* 0x001c300801007387 */ /* 0x0003e80000100a00 */
[----:B-1----:R-:W2:Y:S01]  /*1027f0*/  LDL.LU.64 R8, [R1+0x57f0] ;  /* 0x0057f00001087983 */ /* 0x002ea20000300a00 */
[----:B------:R-:W-:-:S03]  /*102800*/  IADD3 R14, P3, R3, R5, RZ ;  /* 0x00000005030e7210 */ /* 0x000fc60007f7e0ff */
[----:B------:R1:W-:Y:S04]  /*102810*/  STL.64 [R1+0x57c0], R22 ;  /* 0x0057c01601007387 */ /* 0x0003e80000100a00 */
[----:B---3--:R-:W-:Y:S01]  /*102820*/  STL.64 [R1+0x57c8], R26 ;  /* 0x0057c81a01007387 */ /* 0x008fe20000100a00 */
[C---:B----4-:R-:W-:Y:S01]  /*102830*/  IADD3 R16, P1, R3.reuse, R7, RZ ;  /* 0x0000000703107210 */ /* 0x050fe20007f3e0ff */
[----:B------:R-:W-:Y:S02]  /*102840*/  IMAD.X R15, R20, 0x1, R6, P3 ;  /* 0x00000001140f7824 */ /* 0x000fe400018e0606 */
[----:B------:R-:W-:Y:S04]  /*102850*/  STL [R1+0x57d0], R27 ;  /* 0x0057d01b01007387 */ /* 0x000fe80000100800 */
[----:B------:R3:W-:Y:S01]  /*102860*/  STL.64 [R1+0x1c28], R14 ;  /* 0x001c280e01007387 */ /* 0x0007e20000100a00 */
[----:B-1----:R-:W-:-:S03]  /*102870*/  IADD3 R22, P3, R3, R11, RZ ;  /* 0x0000000b03167210 */ /* 0x002fc60007f7e0ff */
[----:B---3--:R-:W3:Y:S01]  /*102880*/  LDL.LU.64 R14, [R1+0x57e8] ;  /* 0x0057e800010e7983 */ /* 0x008ee20000300a00 */
[----:B--2---:R-:W-:Y:S01]  /*102890*/  IMAD.X R17, R20, 0x1, R8, P1 ;  /* 0x0000000114117824 */ /* 0x004fe200008e0608 */
[----:B------:R-:W-:-:S04]  /*1028a0*/  IADD3 R26, P2, R3, R9, RZ ;  /* 0x00000009031a7210 */ /* 0x000fc80007f5e0ff */
[----:B------:R1:W-:Y:S02]  /*1028b0*/  STL.64 [R1+0x1c20], R16 ;  /* 0x001c201001007387 */ /* 0x0003e40000100a00 */
[----:B-1----:R-:W-:Y:S01]  /*1028c0*/  IMAD.MOV.U32 R17, RZ, RZ, R20 ;  /* 0x000000ffff117224 */ /* 0x002fe200078e0014 */
[----:B------:R-:W-:-:S03]  /*1028d0*/  SHF.R.S32.HI R20, RZ, 0x1f, R21 ;  /* 0x0000001fff147819 */ /* 0x000fc60000011415 */
[----:B------:R-:W-:Y:S01]  /*1028e0*/  IMAD.X R27, R17, 0x1, R10, P2 ;  /* 0x00000001111b7824 */ /* 0x000fe200010e060a */
[----:B------:R-:W-:Y:S02]  /*1028f0*/  IADD3 R16, P1, R3, R12, RZ ;  /* 0x0000000c03107210 */ /* 0x000fe40007f3e0ff */
[----:B------:R-:W2:Y:S04]  /*102900*/  LDL.LU R3, [R1+0x57e0] ;  /* 0x0057e00001037983 */ /* 0x000ea80000300800 */
[----:B------:R1:W-:Y:S04]  /*102910*/  STL.64 [R1+0x1c18], R26 ;  /* 0x001c181a01007387 */ /* 0x0003e80000100a00 */
[----:B------:R-:W-:Y:S01]  /*102920*/  STL [R1+0xdc], R20 ;  /* 0x0000dc1401007387 */ /* 0x000fe20000100800 */
[----:B-1----:R-:W-:-:S03]  /*102930*/  IADD3 R26, P2, R21, R4, RZ ;  /* 0x00000004151a7210 */ /* 0x002fc60007f5e0ff */
[----:B------:R-:W4:Y:S01]  /*102940*/  LDL.LU R21, [R1+0xd0] ;  /* 0x0000d00001157983 */ /* 0x000f220000300800 */
[C---:B------:R-:W-:Y:S02]  /*102950*/  IMAD.X R23, R17.reuse, 0x1, R13, P3 ;  /* 0x0000000111177824 */ /* 0x040fe400018e060d */
[----:B---3--:R-:W-:-:S03]  /*102960*/  IMAD.X R17, R17, 0x1, R14, P1 ;  /* 0x0000000111117824 */ /* 0x008fc600008e060e */
[----:B------:R-:W-:Y:S04]  /*102970*/  STL.64 [R1+0x1c10], R22 ;  /* 0x001c101601007387 */ /* 0x000fe80000100a00 */
[----:B----4-:R1:W-:Y:S04]  /*102980*/  STL [R1+0x57a0], R21 ;  /* 0x0057a01501007387 */ /* 0x0103e80000100800 */
[----:B-1----:R-:W3:Y:S04]  /*102990*/  LDL.LU R21, [R1+0xd8] ;  /* 0x0000d80001157983 */ /* 0x002ee80000300800 */
[----:B------:R1:W-:Y:S04]  /*1029a0*/  STL.64 [R1+0x1c00], R16 ;  /* 0x001c001001007387 */ /* 0x0003e80000100a00 */
[----:B-1----:R-:W4:Y:S01]  /*1029b0*/  LDL.LU.64 R16, [R1+0x57d8] ;  /* 0x0057d80001107983 */ /* 0x002f220000300a00 */
[----:B------:R-:W-:-:S03]  /*1029c0*/  IMAD.X R27, R20, 0x1, R18, P2 ;  /* 0x00000001141b7824 */ /* 0x000fc600010e0612 */
[----:B----4-:R-:W-:Y:S04]  /*1029d0*/  STL.64 [R1+0x57b8], R16 ;  /* 0x0057b81001007387 */ /* 0x010fe80000100a00 */
[----:B------:R-:W4:Y:S04]  /*1029e0*/  LDL.LU R20, [R1+0x57d4] ;  /* 0x0057d40001147983 */ /* 0x000f280000300800 */
[----:B------:R1:W-:Y:S04]  /*1029f0*/  STL.64 [R1+0x1bf8], R26 ;  /* 0x001bf81a01007387 */ /* 0x0003e80000100a00 */
[----:B-1----:R0:W2:Y:S01]  /*102a00*/  LDL.LU R27, [R1+0x57d0] ;  /* 0x0057d000011b7983 */ /* 0x0020a20000300800 */
[----:B---3--:R-:W-:-:S05]  /*102a10*/  IADD3 R26, P2, R21, R5, RZ ;  /* 0x00000005151a7210 */ /* 0x008fca0007f5e0ff */
[----:B------:R2:W-:Y:S04]  /*102a20*/  STL [R1+0x1bd0], R26 ;  /* 0x001bd01a01007387 */ /* 0x0005e80000100800 */
[----:B--2---:R-:W2:Y:S04]  /*102a30*/  LDL.LU.64 R26, [R1+0x57c8] ;  /* 0x0057c800011a7983 */ /* 0x004ea80000300a00 */
[----:B------:R1:W-:Y:S04]  /*102a40*/  STL [R1+0x57b0], R5 ;  /* 0x0057b00501007387 */ /* 0x0003e80000100800 */
[----:B-1----:R-:W3:Y:S01]  /*102a50*/  LDL.LU R5, [R1+0xdc] ;  /* 0x0000dc0001057983 */ /* 0x002ee20000300800 */
[----:B------:R-:W-:-:S05]  /*102a60*/  IADD3 R22, P3, R21, R3, RZ ;  /* 0x0000000315167210 */ /* 0x000fca0007f7e0ff */
[----:B---3--:R-:W-:-:S05]  /*102a70*/  IMAD.X R23, R5, 0x1, R2, P3 ;  /* 0x0000000105177824 */ /* 0x008fca00018e0602 */
[----:B------:R1:W-:Y:S04]  /*102a80*/  STL.64 [R1+0x1bf0], R22 ;  /* 0x001bf01601007387 */ /* 0x0003e80000100a00 */
[----:B-1----:R-:W3:Y:S01]  /*102a90*/  LDL.LU.64 R22, [R1+0x57c0] ;  /* 0x0057c00001167983 */ /* 0x002ee20000300a00 */
[----:B------:R-:W-:-:S03]  /*102aa0*/  IADD3 R16, P1, R21, R0, RZ ;  /* 0x0000000015107210 */ /* 0x000fc60007f3e0ff */
[----:B--2---:R-:W-:Y:S04]  /*102ab0*/  STL.64 [R1+0x57a8], R26 ;  /* 0x0057a81a01007387 */ /* 0x004fe80000100a00 */
[----:B------:R1:W-:Y:S01]  /*102ac0*/  STL.64 [R1+0x5798], R24 ;  /* 0x0057981801007387 */ /* 0x0003e20000100a00 */
[----:B---3--:R-:W-:-:S05]  /*102ad0*/  IMAD.X R17, R5, 0x1, R23, P1 ;  /* 0x0000000105117824 */ /* 0x008fca00008e0617 */
[----:B------:R2:W-:Y:S04]  /*102ae0*/  STL.64 [R1+0x1bd8], R16 ;  /* 0x001bd81001007387 */ /* 0x0005e80000100a00 */
[----:B-1----:R0:W3:Y:S01]  /*102af0*/  LDL.64 R24, [R1+0x1bd0] ;  /* 0x001bd00001187983 */ /* 0x0020e20000100a00 */
[C---:B------:R-:W-:Y:S02]  /*102b00*/  IADD3 R26, P3, R21.reuse, R7, RZ ;  /* 0x00000007151a7210 */ /* 0x040fe40007f7e0ff */
[----:B--2---:R-:W-:-:S03]  /*102b10*/  IADD3 R16, P1, R21, R9, RZ ;  /* 0x0000000915107210 */ /* 0x004fc60007f3e0ff */
[C---:B------:R-:W-:Y:S02]  /*102b20*/  IMAD.X R27, R5.reuse, 0x1, R8, P3 ;  /* 0x00000001051b7824 */ /* 0x040fe400018e0608 */
[C---:B------:R-:W-:Y:S02]  /*102b30*/  IMAD.X R17, R5.reuse, 0x1, R10, P1 ;  /* 0x0000000105117824 */ /* 0x040fe400008e060a */
[----:B---3--:R-:W-:-:S05]  /*102b40*/  IMAD.X R25, R5, 0x1, R6, P2 ;  /* 0x0000000105197824 */ /* 0x008fca00010e0606 */
[----:B------:R-:W-:Y:S04]  /*102b50*/  STL [R1+0x1bd4], R25 ;  /* 0x001bd41901007387 */ /* 0x000fe80000100800 */
[----:B------:R-:W-:Y:S04]  /*102b60*/  STL.64 [R1+0x1bc8], R26 ;  /* 0x001bc81a01007387 */ /* 0x000fe80000100a00 */
[----:B------:R1:W-:Y:S04]  /*102b70*/  STL.64 [R1+0x1bc0], R16 ;  /* 0x001bc01001007387 */ /* 0x0003e80000100a00 */
[----:B-1----:R-:W2:Y:S01]  /*102b80*/  LDL.LU.64 R16, [R1+0x57b8] ;  /* 0x0057b80001107983 */ /* 0x002ea20000300a00 */
[----:B------:R-:W-:-:S02]  /*102b90*/  IADD3 R24, P2, R21, R11, RZ ;  /* 0x0000000b15187210 */ /* 0x000fc40007f5e0ff */
[----:B------:R-:W-:Y:S02]  /*102ba0*/  IADD3 R26, P3, R21, R12, RZ ;  /* 0x0000000c151a7210 */ /* 0x000fe40007f7e0ff */
[----:B----4-:R-:W-:Y:S01]  /*102bb0*/  SHF.R.S32.HI R21, RZ, 0x1f, R20 ;  /* 0x0000001fff157819 */ /* 0x010fe20000011414 */
[C---:B------:R-:W-:Y:S01]  /*102bc0*/  IMAD.X R25, R5.reuse, 0x1, R13, P2 ;  /* 0x0000000105197824 */ /* 0x040fe200010e060d */
[----:B------:R1:W-:Y:S01]  /*102bd0*/  STL.64 [R1+0x5790], R10 ;  /* 0x0057900a01007387 */ /* 0x0003e20000100a00 */
[----:B------:R-:W-:-:S03]  /*102be0*/  IMAD.X R27, R5, 0x1, R14, P3 ;  /* 0x00000001051b7824 */ /* 0x000fc600018e060e */
[----:B------:R-:W-:Y:S04]  /*102bf0*/  STL [R1+0xd8], R21 ;  /* 0x0000d81501007387 */ /* 0x000fe80000100800 */
[----:B------:R3:W-:Y:S01]  /*102c00*/  STL.64 [R1+0x5780], R12 ;  /* 0x0057800c01007387 */ /* 0x0007e20000100a00 */
[----:B-1----:R-:W-:-:S03]  /*102c10*/  IADD3 R10, P1, R20, R4, RZ ;  /* 0x00000004140a7210 */ /* 0x002fc60007f3e0ff */
[----:B------:R1:W-:Y:S04]  /*102c20*/  STL.64 [R1+0x1bb8], R24 ;  /* 0x001bb81801007387 */ /* 0x0003e80000100a00 */
[----:B------:R-:W4:Y:S01]  /*102c30*/  LDL.LU R5, [R1+0x57b0] ;  /* 0x0057b00001057983 */ /* 0x000f220000300800 */
[----:B------:R-:W-:Y:S01]  /*102c40*/  IMAD.X R11, R21, 0x1, R18, P1 ;  /* 0x00000001150b7824 */ /* 0x000fe200008e0612 */
[C---:B---3--:R-:W-:Y:S02]  /*102c50*/  IADD3 R12, P3, R20.reuse, R0, RZ ;  /* 0x00000000140c7210 */ /* 0x048fe40007f7e0ff */
[----:B------:R3:W-:Y:S01]  /*102c60*/  STL.64 [R1+0x1ba8], R26 ;  /* 0x001ba81a01007387 */ /* 0x0007e20000100a00 */
[----:B-1----:R-:W-:-:S05]  /*102c70*/  IADD3 R24, P2, R20, R3, RZ ;  /* 0x0000000314187210 */ /* 0x002fca0007f5e0ff */
[----:B------:R-:W-:Y:S01]  /*102c80*/  IMAD.X R25, R21, 0x1, R2, P2 ;  /* 0x0000000115197824 */ /* 0x000fe200010e0602 */
[----:B---3--:R-:W3:Y:S04]  /*102c90*/  LDL.LU.64 R26, [R1+0x57a8] ;  /* 0x0057a800011a7983 */ /* 0x008ee80000300a00 */
[----:B--2---:R-:W-:Y:S04]  /*102ca0*/  STL.64 [R1+0x5788], R16 ;  /* 0x0057881001007387 */ /* 0x004fe80000100a00 */
[----:B------:R-:W-:Y:S04]  /*102cb0*/  STL [R1+0x1b80], R12 ;  /* 0x001b800c01007387 */ /* 0x000fe80000100800 */
[----:B------:R-:W-:Y:S04]  /*102cc0*/  STL.64 [R1+0x1ba0], R10 ;  /* 0x001ba00a01007387 */ /* 0x000fe80000100a00 */
[----:B------:R-:W2:Y:S04]  /*102cd0*/  LDL.LU R21, [R1+0x57a0] ;  /* 0x0057a00001157983 */ /* 0x000ea80000300800 */
[----:B------:R1:W-:Y:S04]  /*102ce0*/  STL.64 [R1+0x1b98], R24 ;  /* 0x001b981801007387 */ /* 0x0003e80000100a00 */
[----:B-1----:R-:W3:Y:S04]  /*102cf0*/  LDL.LU.64 R24, [R1+0x5798] ;  /* 0x0057980001187983 */ /* 0x002ee80000300a00 */
[----:B------:R1:W-:Y:S04]  /*102d00*/  STL [R1+0x5778], R2 ;  /* 0x0057780201007387 */ /* 0x0003e80000100800 */
[----:B-1----:R-:W2:Y:S01]  /*102d10*/  LDL.LU R2, [R1+0xd8] ;  /* 0x0000d80001027983 */ /* 0x002ea20000300800 */
[----:B----4-:R-:W-:-:S03]  /*102d20*/  IADD3 R10, P1, R20, R5, RZ ;  /* 0x00000005140a7210 */ /* 0x010fc60007f3e0ff */
[----:B---3--:R1:W-:Y:S02]  /*102d30*/  STL.64 [R1+0x5770], R24 ;  /* 0x0057701801007387 */ /* 0x0083e40000100a00 */
[----:B-1----:R-:W-:Y:S02]  /*102d40*/  IMAD.MOV.U32 R25, RZ, RZ, R13 ;  /* 0x000000ffff197224 */ /* 0x002fe400078e000d */
[C---:B--2---:R-:W-:Y:S02]  /*102d50*/  IMAD.X R25, R2.reuse, 0x1, R23, P3 ;  /* 0x0000000102197824 */ /* 0x044fe400018e0617 */
[----:B------:R-:W-:-:S03]  /*102d60*/  IMAD.X R11, R2, 0x1, R6, P1 ;  /* 0x00000001020b7824 */ /* 0x000fc600008e0606 */
[----:B------:R-:W-:Y:S04]  /*102d70*/  STL [R1+0x1b84], R25 ;  /* 0x001b841901007387 */ /* 0x000fe80000100800 */
[----:B------:R1:W-:Y:S04]  /*102d80*/  STL.64 [R1+0x1b78], R10 ;  /* 0x001b780a01007387 */ /* 0x0003e80000100a00 */
[----:B-1----:R-:W2:Y:S04]  /*102d90*/  LDL.LU.64 R10, [R1+0x5790] ;  /* 0x00579000010a7983 */ /* 0x002ea80000300a00 */
[----:B------:R-:W-:Y:S01]  /*102da0*/  STL [R1+0x5768], R6 ;  /* 0x0057680601007387 */ /* 0x000fe20000100800 */
[----:B------:R-:W-:Y:S01]  /*102db0*/  IMAD.MOV.U32 R24, RZ, RZ, R12 ;  /* 0x000000ffff187224 */ /* 0x000fe200078e000c */
[----:B------:R-:W-:-:S02]  /*102dc0*/  IADD3 R12, P2, R20, R7, RZ ;  /* 0x00000007140c7210 */ /* 0x000fc40007f5e0ff */
[----:B--2---:R-:W-:-:S05]  /*102dd0*/  IADD3 R16, P1, R20, R11, RZ ;  /* 0x0000000b14107210 */ /* 0x004fca0007f3e0ff */
[----:B------:R1:W-:Y:S04]  /*102de0*/  STL [R1+0x1b60], R16 ;  /* 0x001b601001007387 */ /* 0x0003e80000100800 */
[----:B-1----:R-:W2:Y:S01]  /*102df0*/  LDL.LU.64 R16, [R1+0x5788] ;  /* 0x0057880001107983 */ /* 0x002ea20000300a00 */
[----:B------:R-:W-:Y:S01]  /*102e00*/  IADD3 R24, P3, R20, R9, RZ ;  /* 0x0000000914187210 */ /* 0x000fe20007f7e0ff */
[----:B------:R-:W-:Y:S01]  /*102e10*/  IMAD.X R13, R2, 0x1, R8, P2 ;  /* 0x00000001020d7824 */ /* 0x000fe200010e0608 */
[----:B------:R-:W-:-:S03]  /*102e20*/  SHF.R.S32.HI R6, RZ, 0x1f, R21 ;  /* 0x0000001fff067819 */ /* 0x000fc60000011415 */
[----:B------:R-:W-:Y:S01]  /*102e30*/  IMAD.X R25, R2, 0x1, R10, P3 ;  /* 0x0000000102197824 */ /* 0x000fe200018e060a */
[----:B------:R1:W-:Y:S04]  /*102e40*/  STL.64 [R1+0x1b70], R12 ;  /* 0x001b700c01007387 */ /* 0x0003e80000100a00 */
[----:B-1----:R-:W3:Y:S04]  /*102e50*/  LDL.LU.64 R12, [R1+0x5780] ;  /* 0x00578000010c7983 */ /* 0x002ee80000300a00 */
[----:B------:R-:W-:Y:S04]  /*102e60*/  STL.64 [R1+0x5758], R8 ;  /* 0x0057580801007387 */ /* 0x000fe80000100a00 */
[----:B------:R-:W-:Y:S04]  /*102e70*/  STL.64 [R1+0x5750], R10 ;  /* 0x0057500a01007387 */ /* 0x000fe80000100a00 */
[----:B------:R-:W-:Y:S04]  /*102e80*/  STL [R1+0xd4], R6 ;  /* 0x0000d40601007387 */ /* 0x000fe80000100800 */
[----:B------:R-:W-:Y:S04]  /*102e90*/  STL.64 [R1+0x1b68], R24 ;  /* 0x001b681801007387 */ /* 0x000fe80000100a00 */
[----:B--2---:R1:W-:Y:S04]  /*102ea0*/  STL.64 [R1+0x5760], R16 ;  /* 0x0057601001007387 */ /* 0x0043e80000100a00 */
[----:B-1----:R0:W2:Y:S01]  /*102eb0*/  LDL.64 R16, [R1+0x1b60] ;  /* 0x001b600001107983 */ /* 0x0020a20000100a00 */
[----:B------:R-:W-:-:S02]  /*102ec0*/  IADD3 R24, P3, R21, R4, RZ ;  /* 0x0000000415187210 */ /* 0x000fc40007f7e0ff */
[----:B---3--:R-:W-:-:S03]  /*102ed0*/  IADD3 R8, P2, R20, R12, RZ ;  /* 0x0000000c14087210 */ /* 0x008fc60007f5e0ff */
[----:B------:R-:W-:Y:S01]  /*102ee0*/  IMAD.X R25, R6, 0x1, R18, P3 ;  /* 0x0000000106197824 */ /* 0x000fe200018e0612 */
[----:B------:R-:W3:Y:S01]  /*102ef0*/  LDL R20, [R1+0xcc] ;  /* 0x0000cc0001147983 */ /* 0x000ee20000100800 */
[C---:B------:R-:W-:Y:S02]  /*102f00*/  IMAD.X R9, R2.reuse, 0x1, R14, P2 ;  /* 0x0000000102097824 */ /* 0x040fe400010e060e */
[----:B--2---:R-:W-:-:S05]  /*102f10*/  IMAD.X R17, R2, 0x1, R13, P1 ;  /* 0x0000000102117824 */ /* 0x004fca00008e060d */
[----:B------:R-:W-:Y:S04]  /*102f20*/  STL [R1+0x1b64], R17 ;  /* 0x001b641101007387 */ /* 0x000fe80000100800 */
[----:B------:R-:W2:Y:S04]  /*102f30*/  LDL.LU R2, [R1+0x5778] ;  /* 0x0057780001027983 */ /* 0x000ea80000300800 */
[----:B------:R-:W-:Y:S04]  /*102f40*/  STL.64 [R1+0x1b50], R8 ;  /* 0x001b500801007387 */ /* 0x000fe80000100a00 */
[----:B------:R1:W-:Y:S04]  /*102f50*/  STL.64 [R1+0x1b48], R24 ;  /* 0x001b481801007387 */ /* 0x0003e80000100a00 */
[----:B-1----:R-:W4:Y:S01]  /*102f60*/  LDL.LU.64 R24, [R1+0x5770] ;  /* 0x0057700001187983 */ /* 0x002f220000300a00 */
[----:B------:R-:W-:-:S05]  /*102f70*/  IADD3 R16, P1, R21, R3, RZ ;  /* 0x0000000315107210 */ /* 0x000fca0007f3e0ff */
[----:B--2---:R-:W-:Y:S01]  /*102f80*/  IMAD.X R17, R6, 0x1, R2, P1 ;  /* 0x0000000106117824 */ /* 0x004fe200008e0602 */
[----:B----4-:R-:W-:Y:S04]  /*102f90*/  STL.64 [R1+0x5740], R24 ;  /* 0x0057401801007387 */ /* 0x010fe80000100a00 */
[----:B------:R-:W-:Y:S04]  /*102fa0*/  STL.64 [R1+0x5748], R4 ;  /* 0x0057480401007387 */ /* 0x000fe80000100a00 */
[----:B------:R-:W2:Y:S04]  /*102fb0*/  LDL.LU R6, [R1+0x5768] ;  /* 0x0057680001067983 */ /* 0x000ea80000300800 */
[----:B------:R1:W-:Y:S04]  /*102fc0*/  STL.64 [R1+0x1b40], R16 ;  /* 0x001b401001007387 */ /* 0x0003e80000100a00 */
[----:B-1----:R-:W4:Y:S04]  /*102fd0*/  LDL.LU.64 R16, [R1+0x5760] ;  /* 0x0057600001107983 */ /* 0x002f280000300a00 */
[----:B------:R1:W-:Y:S04]  /*102fe0*/  STL [R1+0x5738], R2 ;  /* 0x0057380201007387 */ /* 0x0003e80000100800 */
[----:B-1----:R-:W3:Y:S01]  /*102ff0*/  LDL.LU R2, [R1+0xd4] ;  /* 0x0000d40001027983 */ /* 0x002ee20000300800 */
[----:B------:R-:W-:-:S05]  /*103000*/  IADD3 R8, P2, R21, R0, RZ ;  /* 0x0000000015087210 */ /* 0x000fca0007f5e0ff */
[----:B---3--:R-:W-:-:S05]  /*103010*/  IMAD.X R9, R2, 0x1, R23, P2 ;  /* 0x0000000102097824 */ /* 0x008fca00010e0617 */
[----:B------:R1:W-:Y:S04]  /*103020*/  STL.64 [R1+0x1b30], R8 ;  /* 0x001b300801007387 */ /* 0x0003e80000100a00 */
[----:B-1----:R-:W3:Y:S01]  /*103030*/  LDL.LU.64 R8, [R1+0x5758] ;  /* 0x0057580001087983 */ /* 0x002ee20000300a00 */
[C---:B------:R-:W-:Y:S02]  /*103040*/  IADD3 R24, P3, R21.reuse, R5, RZ ;  /* 0x0000000515187210 */ /* 0x040fe40007f7e0ff */
[----:B------:R-:W-:-:S03]  /*103050*/  IADD3 R4, P1, R21, R7, RZ ;  /* 0x0000000715047210 */ /* 0x000fc60007f3e0ff */
[C---:B--2---:R-:W-:Y:S01]  /*103060*/  IMAD.X R25, R2.reuse, 0x1, R6, P3 ;  /* 0x0000000102197824 */ /* 0x044fe200018e0606 */
[----:B---3--:R-:W-:Y:S01]  /*103070*/  IADD3 R10, P2, R21, R9, RZ ;  /* 0x00000009150a7210 */ /* 0x008fe20007f5e0ff */
[----:B------:R-:W-:-:S04]  /*103080*/  IMAD.X R5, R2, 0x1, R8, P1 ;  /* 0x0000000102057824 */ /* 0x000fc800008e0608 */
[----:B------:R1:W-:Y:S04]  /*103090*/  STL [R1+0x1b18], R10 ;  /* 0x001b180a01007387 */ /* 0x0003e80000100800 */
[----:B-1----:R-:W2:Y:S04]  /*1030a0*/  LDL.LU.64 R10, [R1+0x5750] ;  /* 0x00575000010a7983 */ /* 0x002ea80000300a00 */
[----:B------:R-:W-:Y:S04]  /*1030b0*/  STL [R1+0x5728], R9 ;  /* 0x0057280901007387 */ /* 0x000fe80000100800 */
[----:B------:R-:W-:Y:S04]  /*1030c0*/  STL.64 [R1+0x5730], R6 ;  /* 0x0057300601007387 */ /* 0x000fe80000100a00 */
[----:B------:R-:W-:Y:S04]  /*1030d0*/  STL.64 [R1+0x1b28], R24 ;  /* 0x001b281801007387 */ /* 0x000fe80000100a00 */
[----:B------:R1:W-:Y:S04]  /*1030e0*/  STL.64 [R1+0x1b20], R4 ;  /* 0x001b200401007387 */ /* 0x0003e80000100a00 */
[----:B-1----:R-:W3:Y:S04]  /*1030f0*/  LDL.LU.64 R4, [R1+0x5748] ;  /* 0x0057480001047983 */ /* 0x002ee80000300a00 */
[----:B----4-:R1:W-:Y:S04]  /*103100*/  STL.64 [R1+0x5720], R16 ;  /* 0x0057201001007387 */ /* 0x0103e80000100a00 */
[----:B-1----:R0:W4:Y:S01]  /*103110*/  LDL.64 R16, [R1+0x1b18] ;  /* 0x001b180001107983 */ /* 0x0021220000100a00 */
[----:B------:R-:W-:-:S02]  /*103120*/  IADD3 R6, P1, R21, R12, RZ ;  /* 0x0000000c15067210 */ /* 0x000fc40007f3e0ff */
[----:B--2---:R-:W-:Y:S02]  /*103130*/  IADD3 R24, P3, R21, R11, RZ ;  /* 0x0000000b15187210 */ /* 0x004fe40007f7e0ff */
[----:B------:R-:W2:Y:S03]  /*103140*/  LDL R21, [R1+0xc8] ;  /* 0x0000c80001157983 */ /* 0x000ea60000100800 */
[C---:B------:R-:W-:Y:S02]  /*103150*/  IMAD.X R25, R2.reuse, 0x1, R13, P3 ;  /* 0x0000000102197824 */ /* 0x040fe400018e060d */
[----:B----4-:R-:W-:-:S05]  /*103160*/  IMAD.X R17, R2, 0x1, R10, P2 ;  /* 0x0000000102117824 */ /* 0x010fca00010e060a */
[----:B------:R-:W-:Y:S04]  /*103170*/  STL [R1+0x1b1c], R17 ;  /* 0x001b1c1101007387 */ /* 0x000fe80000100800 */
[----:B------:R1:W-:Y:S04]  /*103180*/  STL.64 [R1+0x1b10], R24 ;  /* 0x001b101801007387 */ /* 0x0003e80000100a00 */
[----:B-1----:R-:W4:Y:S01]  /*103190*/  LDL.LU.64 R24, [R1+0x5740] ;  /* 0x0057400001187983 */ /* 0x002f220000300a00 */
[----:B------:R-:W-:Y:S02]  /*1031a0*/  SHF.R.S32.HI R9, RZ, 0x1f, R20 ;  /* 0x0000001fff097819 */ /* 0x000fe40000011414 */
[----:B---3--:R-:W-:-:S03]  /*1031b0*/  IADD3 R16, P2, R20, R4, RZ ;  /* 0x0000000414107210 */ /* 0x008fc60007f5e0ff */
[----:B------:R-:W-:Y:S04]  /*1031c0*/  STL [R1+0xd0], R9 ;  /* 0x0000d00901007387 */ /* 0x000fe80000100800 */
[----:B------:R-:W-:Y:S04]  /*1031d0*/  STL.64 [R1+0x5718], R12 ;  /* 0x0057180c01007387 */ /* 0x000fe80000100a00 */
[----:B----4-:R-:W-:Y:S04]  /*1031e0*/  STL.64 [R1+0x5710], R24 ;  /* 0x0057101801007387 */ /* 0x010fe80000100a00 */
[----:B------:R-:W3:Y:S01]  /*1031f0*/  LDL.LU R20, [R1+0xc4] ;  /* 0x0000c40001147983 */ /* 0x000ee20000300800 */
[----:B------:R-:W-:-:S02]  /*103200*/  IMAD.X R7, R2, 0x1, R14, P1 ;  /* 0x0000000102077824 */ /* 0x000fc400008e060e */
[----:B------:R-:W-:Y:S01]  /*103210*/  IMAD.X R17, R9, 0x1, R18, P2 ;  /* 0x0000000109117824 */ /* 0x000fe200010e0612 */
[----:B---3--:R1:W-:Y:S04]  /*103220*/  STL [R1+0x5708], R20 ;  /* 0x0057081401007387 */ /* 0x0083e80000100800 */
[----:B-1----:R-:W3:Y:S04]  /*103230*/  LDL.LU R20, [R1+0xcc] ;  /* 0x0000cc0001147983 */ /* 0x002ee80000300800 */
[----:B------:R-:W4:Y:S04]  /*103240*/  LDL.LU R2, [R1+0x5738] ;  /* 0x0057380001027983 */ /* 0x000f280000300800 */
[----:B------:R1:W-:Y:S04]  /*103250*/  STL.64 [R1+0x1b00], R6 ;  /* 0x001b000601007387 */ /* 0x0003e80000100a00 */
[----:B-1----:R-:W2:Y:S04]  /*103260*/  LDL.LU.64 R6, [R1+0x5730] ;  /* 0x0057300001067983 */ /* 0x002ea80000300a00 */
[----:B------:R-:W2:Y:S04]  /*103270*/  LDL.LU R9, [R1+0x5728] ;  /* 0x0057280001097983 */ /* 0x000ea80000300800 */
[----:B------:R3:W-:Y:S04]  /*103280*/  STL.64 [R1+0x1af8], R16 ;  /* 0x001af81001007387 */ /* 0x0007e80000100a00 */
[----:B------:R1:W-:Y:S01]  /*103290*/  STL [R1+0x570c], R5 ;  /* 0x00570c0501007387 */ /* 0x0003e20000100800 */
[----:B---3--:R-:W-:-:S03]  /*1032a0*/  IADD3 R16, P2, R20, R5, RZ ;  /* 0x0000000514107210 */ /* 0x008fc60007f5e0ff */
[----:B-1----:R-:W4:Y:S01]  /*1032b0*/  LDL.LU R5, [R1+0xd0] ;  /* 0x0000d00001057983 */ /* 0x002f220000300800 */
[C---:B------:R-:W-:Y:S02]  /*1032c0*/  IADD3 R12, P3, R20.reuse, R3, RZ ;  /* 0x00000003140c7210 */ /* 0x040fe40007f7e0ff */
[----:B------:R-:W-:-:S03]  /*1032d0*/  IADD3 R24, P1, R20, R0, RZ ;  /* 0x0000000014187210 */ /* 0x000fc60007f3e0ff */
[C---:B----4-:R-:W-:Y:S02]  /*1032e0*/  IMAD.X R13, R5.reuse, 0x1, R2, P3 ;  /* 0x00000001050d7824 */ /* 0x050fe400018e0602 */
[----:B------:R-:W-:-:S03]  /*1032f0*/  IMAD.X R25, R5, 0x1, R23, P1 ;  /* 0x0000000105197824 */ /* 0x000fc600008e0617 */
[----:B------:R1:W-:Y:S01]  /*103300*/  STL.64 [R1+0x1af0], R12 ;  /* 0x001af00c01007387 */ /* 0x0003e20000100a00 */
[----:B--2---:R-:W-:-:S03]  /*103310*/  IMAD.X R17, R5, 0x1, R6, P2 ;  /* 0x0000000105117824 */ /* 0x004fc600010e0606 */
[----:B------:R2:W-:Y:S01]  /*103320*/  STL.64 [R1+0x1ad8], R24 ;  /* 0x001ad81801007387 */ /* 0x0005e20000100a00 */
[----:B-1----:R-:W-:-:S03]  /*103330*/  IADD3 R12, P3, R20, R7, RZ ;  /* 0x00000007140c7210 */ /* 0x002fc60007f7e0ff */
[----:B------:R1:W-:Y:S02]  /*103340*/  STL.64 [R1+0x1ad0], R16 ;  /* 0x001ad01001007387 */ /* 0x0003e40000100a00 */
[C---:B------:R-:W-:Y:S01]  /*103350*/  IMAD.X R13, R5.reuse, 0x1, R8, P3 ;  /* 0x00000001050d7824 */ /* 0x040fe200018e0608 */
[C---:B--2---:R-:W-:Y:S01]  /*103360*/  IADD3 R24, P1, R20.reuse, R9, RZ ;  /* 0x0000000914187210 */ /* 0x044fe20007f3e0ff */
[----:B-1----:R-:W2:Y:S04]  /*103370*/  LDL.LU.64 R16, [R1+0x5720] ;  /* 0x0057200001107983 */ /* 0x002ea80000300a00 */
[----:B------:R-:W-:Y:S01]  /*103380*/  IMAD.X R25, R5, 0x1, R10, P1 ;  /* 0x0000000105197824 */ /* 0x000fe200008e060a */
[----:B------:R-:W-:Y:S04]  /*103390*/  STL.64 [R1+0x5700], R6 ;  /* 0x0057000601007387 */ /* 0x000fe80000100a00 */
[----:B------:R1:W-:Y:S04]  /*1033a0*/  STL.64 [R1+0x1ac8], R12 ;  /* 0x001ac80c01007387 */ /* 0x0003e80000100a00 */
[----:B-1----:R-:W3:Y:S04]  /*1033b0*/  LDL.LU.64 R12, [R1+0x5718] ;  /* 0x00571800010c7983 */ /* 0x002ee80000300a00 */
[----:B------:R-:W-:Y:S04]  /*1033c0*/  STL.64 [R1+0x56f0], R8 ;  /* 0x0056f00801007387 */ /* 0x000fe80000100a00 */
[----:B------:R1:W-:Y:S04]  /*1033d0*/  STL.64 [R1+0x1ac0], R24 ;  /* 0x001ac01801007387 */ /* 0x0003e80000100a00 */
[----:B-1----:R-:W4:Y:S01]  /*1033e0*/  LDL.LU.64 R24, [R1+0x5710] ;  /* 0x0057100001187983 */ /* 0x002f220000300a00 */
[----:B------:R-:W-:-:S03]  /*1033f0*/  IADD3 R6, P2, R20, R11, RZ ;  /* 0x0000000b14067210 */ /* 0x000fc60007f5e0ff */
[----:B------:R1:W-:Y:S02]  /*103400*/  STL.64 [R1+0x56e0], R10 ;  /* 0x0056e00a01007387 */ /* 0x0003e40000100a00 */
[----:B-1----:R-:W-:Y:S02]  /*103410*/  IADD3 R10, P1, R21, R4, RZ ;  /* 0x00000004150a7210 */ /* 0x002fe40007f3e0ff */
[----:B---3--:R-:W-:Y:S02]  /*103420*/  IADD3 R8, P3, R20, R12, RZ ;  /* 0x0000000c14087210 */ /* 0x008fe40007f7e0ff */
[----:B------:R-:W-:Y:S01]  /*103430*/  SHF.R.S32.HI R20, RZ, 0x1f, R21 ;  /* 0x0000001fff147819 */ /* 0x000fe20000011415 */
[----:B------:R-:W-:-:S04]  /*103440*/  IMAD.X R7, R5, 0x1, R13, P2 ;  /* 0x0000000105077824 */ /* 0x000fc800010e060d */
[----:B------:R-:W-:Y:S04]  /*103450*/  STL [R1+0xcc], R20 ;  /* 0x0000cc1401007387 */ /* 0x000fe80000100800 */
[----:B----4-:R-:W-:Y:S04]  /*103460*/  STL.64 [R1+0x56e8], R24 ;  /* 0x0056e81801007387 */ /* 0x010fe80000100a00 */
[----:B------:R-:W-:Y:S04]  /*103470*/  STL [R1+0x56f8], R25 ;  /* 0x0056f81901007387 */ /* 0x000fe80000100800 */
[----:B------:R-:W-:Y:S04]  /*103480*/  STL.64 [R1+0x56d8], R12 ;  /* 0x0056d80c01007387 */ /* 0x000fe80000100a00 */
[----:B------:R-:W-:Y:S04]  /*103490*/  STL.64 [R1+0x1ab8], R6 ;  /* 0x001ab80601007387 */ /* 0x000fe80000100a00 */
[----:B------:R-:W3:Y:S01]  /*1034a0*/  LDL.LU R21, [R1+0xc0] ;  /* 0x0000c00001157983 */ /* 0x000ee20000300800 */
[----:B------:R-:W-:-:S02]  /*1034b0*/  IMAD.X R9, R5, 0x1, R14, P3 ;  /* 0x0000000105097824 */ /* 0x000fc400018e060e */
[----:B------:R-:W-:Y:S01]  /*1034c0*/  IMAD.X R11, R20, 0x1, R18, P1 ;  /* 0x00000001140b7824 */ /* 0x000fe200008e0612 */
[----:B---3--:R1:W-:Y:S04]  /*1034d0*/  STL [R1+0x56d0], R21 ;  /* 0x0056d01501007387 */ /* 0x0083e80000100800 */
[----:B-1----:R-:W3:Y:S04]  /*1034e0*/  LDL.LU R21, [R1+0xc8] ;  /* 0x0000c80001157983 */ /* 0x002ee80000300800 */
[----:B------:R-:W4:Y:S04]  /*1034f0*/  LDL.LU R5, [R1+0x570c] ;  /* 0x00570c0001057983 */ /* 0x000f280000300800 */
[----:B------:R-:W-:Y:S04]  /*103500*/  STL.64 [R1+0x1aa8], R8 ;  /* 0x001aa80801007387 */ /* 0x000fe80000100a00 */
[----:B------:R-:W4:Y:S04]  /*103510*/  LDL.LU R20, [R1+0x5708] ;  /* 0x0057080001147983 */ /* 0x000f280000300800 */
[----:B--2---:R1:W-:Y:S04]  /*103520*/  STL [R1+0x56d4], R17 ;  /* 0x0056d41101007387 */ /* 0x0043e80000100800 */
[----:B------:R-:W-:Y:S04]  /*103530*/  STL.64 [R1+0x1aa0], R10 ;  /* 0x001aa00a01007387 */ /* 0x000fe80000100a00 */
[----:B-1----:R-:W2:Y:S01]  /*103540*/  LDL.LU R17, [R1+0xcc] ;  /* 0x0000cc0001117983 */ /* 0x002ea20000300800 */
[----:B---3--:R-:W-:-:S05]  /*103550*/  IADD3 R6, P2, R21, R3, RZ ;  /* 0x0000000315067210 */ /* 0x008fca0007f5e0ff */
[----:B--2---:R-:W-:-:S05]  /*103560*/  IMAD.X R7, R17, 0x1, R2, P2 ;  /* 0x0000000111077824 */ /* 0x004fca00010e0602 */
[----:B------:R1:W-:Y:S04]  /*103570*/  STL.64 [R1+0x1a98], R6 ;  /* 0x001a980601007387 */ /* 0x0003e80000100a00 */
[----:B-1----:R-:W2:Y:S01]  /*103580*/  LDL.LU.64 R6, [R1+0x5700] ;  /* 0x0057000001067983 */ /* 0x002ea20000300a00 */
[----:B------:R-:W-:-:S05]  /*103590*/  IADD3 R8, P3, R21, R0, RZ ;  /* 0x0000000015087210 */ /* 0x000fca0007f7e0ff */
[----:B------:R-:W-:Y:S01]  /*1035a0*/  IMAD.X R9, R17, 0x1, R23, P3 ;  /* 0x0000000111097824 */ /* 0x000fe200018e0617 */
[----:B--2---:R-:W-:-:S05]  /*1035b0*/  IADD3 R24, P2, R21, R7, RZ ;  /* 0x0000000715187210 */ /* 0x004fca0007f5e0ff */
[----:B------:R-:W-:Y:S04]  /*1035c0*/  STL [R1+0x1a70], R24 ;  /* 0x001a701801007387 */ /* 0x000fe80000100800 */
[----:B------:R0:W2:Y:S04]  /*1035d0*/  LDL.LU R25, [R1+0x56f8] ;  /* 0x0056f80001197983 */ /* 0x0000a80000300800 */
[----:B------:R1:W-:Y:S04]  /*1035e0*/  STL.64 [R1+0x1a80], R8 ;  /* 0x001a800801007387 */ /* 0x0003e80000100a00 */
[----:B-1----:R-:W3:Y:S01]  /*1035f0*/  LDL.LU.64 R8, [R1+0x56f0] ;  /* 0x0056f00001087983 */ /* 0x002ee20000300a00 */
[----:B----4-:R-:W-:-:S02]  /*103600*/  IADD3 R10, P1, R21, R5, RZ ;  /* 0x00000005150a7210 */ /* 0x010fc40007f3e0ff */
[----:B---3--:R-:W-:-:S05]  /*103610*/  IADD3 R24, P3, R21, R9, RZ ;  /* 0x0000000915187210 */ /* 0x008fca0007f7e0ff */
[----:B------:R2:W-:Y:S04]  /*103620*/  STL [R1+0x1a68], R24 ;  /* 0x001a681801007387 */ /* 0x0005e80000100800 */
[----:B--2---:R-:W2:Y:S01]  /*103630*/  LDL.LU.64 R24, [R1+0x56e8] ;  /* 0x0056e80001187983 */ /* 0x004ea20000300a00 */
[----:B------:R-:W-:-:S05]  /*103640*/  IMAD.X R11, R17, 0x1, R6, P1 ;  /* 0x00000001110b7824 */ /* 0x000fca00008e0606 */
[----:B------:R1:W-:Y:S04]  /*103650*/  STL.64 [R1+0x1a78], R10 ;  /* 0x001a780a01007387 */ /* 0x0003e80000100a00 */
[----:B-1----:R-:W3:Y:S04]  /*103660*/  LDL.LU.64 R10, [R1+0x56e0] ;  /* 0x0056e000010a7983 */ /* 0x002ee80000300a00 */
[----:B------:R1:W-:Y:S04]  /*103670*/  STL.64 [R1+0x56c8], R6 ;  /* 0x0056c80601007387 */ /* 0x0003e80000100a00 */
[----:B-1----:R0:W4:Y:S04]  /*103680*/  LDL.64 R6, [R1+0x1a68] ;  /* 0x001a680001067983 */ /* 0x0021280000100a00 */
[----:B--2---:R1:W-:Y:S04]  /*103690*/  STL.64 [R1+0x56b8], R24 ;  /* 0x0056b81801007387 */ /* 0x0043e80000100a00 */
[----:B-1----:R0:W2:Y:S01]  /*1036a0*/  LDL.64 R24, [R1+0x1a70] ;  /* 0x001a700001187983 */ /* 0x0020a20000100a00 */
[----:B---3--:R-:W-:-:S05]  /*1036b0*/  IADD3 R12, P1, R21, R11, RZ ;  /* 0x0000000b150c7210 */ /* 0x008fca0007f3e0ff */
[----:B------:R1:W-:Y:S04]  /*1036c0*/  STL [R1+0x1a60], R12 ;  /* 0x001a600c01007387 */ /* 0x0003e80000100800 */
[----:B-1----:R-:W3:Y:S01]  /*1036d0*/  LDL.LU.64 R12, [R1+0x56d8] ;  /* 0x0056d800010c7983 */ /* 0x002ee20000300a00 */
[C---:B----4-:R-:W-:Y:S02]  /*1036e0*/  IMAD.X R7, R17.reuse, 0x1, R10, P3 ;  /* 0x0000000111077824 */ /* 0x050fe400018e060a */
[----:B--2---:R-:W-:-:S05]  /*1036f0*/  IMAD.X R25, R17, 0x1, R8, P2 ;  /* 0x0000000111197824 */ /* 0x004fca00010e0608 */
[----:B------:R-:W-:Y:S04]  /*103700*/  STL [R1+0x1a74], R25 ;  /* 0x001a741901007387 */ /* 0x000fe80000100800 */
[----:B------:R1:W-:Y:S04]  /*103710*/  STL.64 [R1+0x56c0], R10 ;  /* 0x0056c00a01007387 */ /* 0x0003e80000100a00 */
[----:B-1----:R0:W2:Y:S01]  /*103720*/  LDL.64 R10, [R1+0x1a60] ;  /* 0x001a6000010a7983 */ /* 0x0020a20000100a00 */
[----:B---3--:R-:W-:Y:S02]  /*103730*/  IADD3 R24, P2, R21, R12, RZ ;  /* 0x0000000c15187210 */ /* 0x008fe40007f5e0ff */
[----:B------:R-:W-:Y:S01]  /*103740*/  SHF.R.S32.HI R21, RZ, 0x1f, R20 ;  /* 0x0000001fff157819 */ /* 0x000fe20000011414 */
[----:B------:R1:W-:Y:S02]  /*103750*/  STL [R1+0x1a6c], R7 ;  /* 0x001a6c0701007387 */ /* 0x0003e40000100800 */
[----:B------:R-:W-:-:S02]  /*103760*/  IMAD.X R25, R17, 0x1, R14, P2 ;  /* 0x0000000111197824 */ /* 0x000fc400010e060e */
[----:B------:R3:W-:Y:S01]  /*103770*/  STL [R1+0xc8], R21 ;  /* 0x0000c81501007387 */ /* 0x0007e20000100800 */
[----:B--2---:R-:W-:-:S05]  /*103780*/  IMAD.X R11, R17, 0x1, R13, P1 ;  /* 0x00000001110b7824 */ /* 0x004fca00008e060d */
[----:B------:R-:W-:Y:S04]  /*103790*/  STL [R1+0x1a64], R11 ;  /* 0x001a640b01007387 */ /* 0x000fe80000100800 */
[----:B------:R-:W2:Y:S01]  /*1037a0*/  LDL.LU R17, [R1+0x56d4] ;  /* 0x0056d40001117983 */ /* 0x000ea20000300800 */
[----:B------:R-:W-:-:S03]  /*1037b0*/  IADD3 R6, P3, R20, R4, RZ ;  /* 0x0000000414067210 */ /* 0x000fc60007f7e0ff */
[----:B------:R4:W-:Y:S02]  /*1037c0*/  STL.64 [R1+0x56b0], R26 ;  /* 0x0056b01a01007387 */ /* 0x0009e40000100a00 */
[----:B-1----:R-:W-:Y:S02]  /*1037d0*/  IMAD.X R7, R21, 0x1, R18, P3 ;  /* 0x0000000115077824 */ /* 0x002fe400018e0612 */
[----:B------:R-:W-:Y:S04]  /*1037e0*/  STL.64 [R1+0x1a50], R24 ;  /* 0x001a501801007387 */ /* 0x000fe80000100a00 */
[----:B---3--:R-:W3:Y:S04]  /*1037f0*/  LDL.LU R21, [R1+0x56d0] ;  /* 0x0056d00001157983 */ /* 0x008ee80000300800 */
[----:B------:R1:W-:Y:S01]  /*103800*/  STL.64 [R1+0x1a48], R6 ;  /* 0x001a480601007387 */ /* 0x0003e20000100a00 */
[----:B----4-:R-:W-:-:S03]  /*103810*/  IADD3 R26, P3, R20, R5, RZ ;  /* 0x00000005141a7210 */ /* 0x010fc60007f7e0ff */
[----:B-1----:R-:W4:Y:S04]  /*103820*/  LDL.LU.64 R6, [R1+0x56c8] ;  /* 0x0056c80001067983 */ /* 0x002f280000300a00 */
[----:B--2---:R-:W-:Y:S04]  /*103830*/  STL.64 [R1+0x5698], R16 ;  /* 0x0056981001007387 */ /* 0x004fe80000100a00 */
[----:B------:R1:W-:Y:S04]  /*103840*/  STL [R1+0x56a0], R5 ;  /* 0x0056a00501007387 */ /* 0x0003e80000100800 */
[----:B-1----:R-:W2:Y:S01]  /*103850*/  LDL.LU R5, [R1+0xc8] ;  /* 0x0000c80001057983 */ /* 0x002ea20000300800 */
[----:B------:R-:W-:-:S02]  /*103860*/  IADD3 R10, P1, R20, R3, RZ ;  /* 0x00000003140a7210 */ /* 0x000fc40007f3e0ff */
[----:B------:R-:W-:-:S03]  /*103870*/  IADD3 R24, P2, R20, R0, RZ ;  /* 0x0000000014187210 */ /* 0x000fc60007f5e0ff */
[C---:B--2---:R-:W-:Y:S02]  /*103880*/  IMAD.X R11, R5.reuse, 0x1, R2, P1 ;  /* 0x00000001050b7824 */ /* 0x044fe400008e0602 */
[----:B------:R-:W-:-:S03]  /*103890*/  IMAD.X R25, R5, 0x1, R23, P2 ;  /* 0x0000000105197824 */ /* 0x000fc600010e0617 */
[----:B------:R1:W-:Y:S01]  /*1038a0*/  STL.64 [R1+0x1a40], R10 ;  /* 0x001a400a01007387 */ /* 0x0003e20000100a00 */
[C---:B----4-:R-:W-:Y:S01]  /*1038b0*/  IMAD.X R27, R5.reuse, 0x1, R6, P3 ;  /* 0x00000001051b7824 */ /* 0x050fe200018e0606 */
[C---:B------:R-:W-:Y:S02]  /*1038c0*/  IADD3 R16, P1, R20.reuse, R7, RZ ;  /* 0x0000000714107210 */ /* 0x040fe40007f3e0ff */
[----:B-1----:R-:W2:Y:S04]  /*1038d0*/  LDL.LU.64 R10, [R1+0x56c0] ;  /* 0x0056c000010a7983 */ /* 0x002ea80000300a00 */
[----:B------:R1:W-:Y:S04]  /*1038e0*/  STL.64 [R1+0x56a8], R2 ;  /* 0x0056a80201007387 */ /* 0x0003e80000100a00 */
[----:B------:R4:W-:Y:S01]  /*1038f0*/  STL.64 [R1+0x1a30], R24 ;  /* 0x001a301801007387 */ /* 0x0009e20000100a00 */
[----:B------:R-:W-:Y:S01]  /*103900*/  IMAD.X R17, R5, 0x1, R8, P1 ;  /* 0x0000000105117824 */ /* 0x000fe200008e0608 */
[----:B-1----:R-:W-:-:S02]  /*103910*/  IADD3 R2, P2, R20, R9, RZ ;  /* 0x0000000914027210 */ /* 0x002fc40007f5e0ff */
[----:B----4-:R-:W4:Y:S04]  /*103920*/  LDL.LU.64 R24, [R1+0x56b8] ;  /* 0x0056b80001187983 */ /* 0x010f280000300a00 */
[----:B------:R1:W-:Y:S04]  /*103930*/  STL.64 [R1+0x1a28], R26 ;  /* 0x001a281a01007387 */ /* 0x0003e80000100a00 */
[----:B------:R-:W-:Y:S04]  /*103940*/  STL [R1+0x1a18], R2 ;  /* 0x001a180201007387 */ /* 0x000fe80000100800 */
[----:B-1----:R-:W4:Y:S04]  /*103950*/  LDL.LU.64 R26, [R1+0x56b0] ;  /* 0x0056b000011a7983 */ /* 0x002f280000300a00 */
[----:B------:R1:W-:Y:S04]  /*103960*/  STL.64 [R1+0x5690], R8 ;  /* 0x0056900801007387 */ /* 0x0003e80000100a00 */
[----:B-1----:R0:W4:Y:S01]  /*103970*/  LDL.64 R8, [R1+0x1a18] ;  /* 0x001a180001087983 */ /* 0x0021220000100a00 */
[----:B---3--:R-:W-:-:S03]  /*103980*/  SHF.R.S32.HI R3, RZ, 0x1f, R21 ;  /* 0x0000001fff037819 */ /* 0x008fc60000011415 */
[----:B------:R1:W-:Y:S02]  /*103990*/  STL.64 [R1+0x1a20], R16 ;  /* 0x001a201001007387 */ /* 0x0003e40000100a00 */
[C---:B-1----:R-:W-:Y:S02]  /*1039a0*/  IADD3 R16, P1, R20.reuse, R12, RZ ;  /* 0x0000000c14107210 */ /* 0x042fe40007f3e0ff */
[----:B--2---:R-:W-:Y:S01]  /*1039b0*/  IADD3 R2, P3, R20, R11, RZ ;  /* 0x0000000b14027210 */ /* 0x004fe20007f7e0ff */
[----:B----4-:R-:W-:-:S05]  /*1039c0*/  IMAD.X R9, R5, 0x1, R10, P2 ;  /* 0x0000000105097824 */ /* 0x010fca00010e060a */
[----:B------:R-:W-:Y:S04]  /*1039d0*/  STL [R1+0x1a1c], R9 ;  /* 0x001a1c0901007387 */ /* 0x000fe80000100800 */
[----:B------:R1:W-:Y:S02]  /*1039e0*/  STL [R1+0xc4], R3 ;  /* 0x0000c40301007387 */ /* 0x0003e40000100800 */
[----:B-1----:R-:W-:-:S05]  /*1039f0*/  IMAD.X R3, R5, 0x1, R13, P3 ;  /* 0x0000000105037824 */ /* 0x002fca00018e060d */
[----:B------:R1:W-:Y:S04]  /*103a00*/  STL.64 [R1+0x1a10], R2 ;  /* 0x001a100201007387 */ /* 0x0003e80000100a00 */
[----:B-1----:R-:W2:Y:S04]  /*103a10*/  LDL.LU.64 R2, [R1+0x56a8] ;  /* 0x0056a80001027983 */ /* 0x002ea80000300a00 */
[----:B------:R-:W-:Y:S04]  /*103a20*/  STL.64 [R1+0x5688], R12 ;  /* 0x0056880c01007387 */ /* 0x000fe80000100a00 */
[----:B------:R-:W3:Y:S01]  /*103a30*/  LDL.LU R20, [R1+0xb8] ;  /* 0x0000b80001147983 */ /* 0x000ee20000300800 */
[----:B------:R-:W-:-:S03]  /*103a40*/  IMAD.X R17, R5, 0x1, R14, P1 ;  /* 0x0000000105117824 */ /* 0x000fc600008e060e */
[----:B---3--:R1:W-:Y:S04]  /*103a50*/  STL [R1+0x5670], R20 ;  /* 0x0056701401007387 */ /* 0x0083e80000100800 */
[----:B-1----:R-:W3:Y:S04]  /*103a60*/  LDL.LU R20, [R1+0xc4] ;  /* 0x0000c40001147983 */ /* 0x002ee80000300800 */
[----:B------:R-:W4:Y:S04]  /*103a70*/  LDL.LU R5, [R1+0x56a0] ;  /* 0x0056a00001057983 */ /* 0x000f280000300800 */
[----:B------:R1:W-:Y:S04]  /*103a80*/  STL.64 [R1+0x1a00], R16 ;  /* 0x001a001001007387 */ /* 0x0003e80000100a00 */
[----:B-1----:R-:W2:Y:S01]  /*103a90*/  LDL.LU.64 R16, [R1+0x5698] ;  /* 0x0056980001107983 */ /* 0x002ea20000300a00 */
[----:B------:R-:W-:-:S05]  /*103aa0*/  IADD3 R8, P2, R21, R4, RZ ;  /* 0x0000000415087210 */ /* 0x000fca0007f5e0ff */
[----:B---3--:R-:W-:Y:S01]  /*103ab0*/  IMAD.X R9, R20, 0x1, R18, P2 ;  /* 0x0000000114097824 */ /* 0x008fe200010e0612 */
[----:B--2---:R1:W-:Y:S04]  /*103ac0*/  STL.64 [R1+0x5678], R16 ;  /* 0x0056781001007387 */ /* 0x0043e80000100a00 */
[----:B------:R2:W-:Y:S01]  /*103ad0*/  STL.64 [R1+0x19f8], R8 ;  /* 0x0019f80801007387 */ /* 0x0005e20000100a00 */
[----:B-1----:R-:W-:-:S05]  /*103ae0*/  IADD3 R16, P1, R21, R0, RZ ;  /* 0x0000000015107210 */ /* 0x002fca0007f3e0ff */
[----:B------:R1:W-:Y:S04]  /*103af0*/  STL [R1+0x19d8], R16 ;  /* 0x0019d81001007387 */ /* 0x0003e80000100800 */
[----:B--2---:R-:W2:Y:S04]  /*103b00*/  LDL.LU.64 R8, [R1+0x5690] ;  /* 0x0056900001087983 */ /* 0x004ea80000300a00 */
[----:B----4-:R3:W-:Y:S01]  /*103b10*/  STL.64 [R1+0x5680], R4 ;  /* 0x0056800401007387 */ /* 0x0107e20000100a00 */
[----:B-1----:R-:W-:-:S03]  /*103b20*/  IADD3 R16, P2, R21, R5, RZ ;  /* 0x0000000515107210 */ /* 0x002fc60007f5e0ff */
[----:B---3--:R0:W3:Y:S01]  /*103b30*/  LDL.64 R4, [R1+0x19d8] ;  /* 0x0019d80001047983 */ /* 0x0080e20000100a00 */
[----:B------:R-:W-:-:S05]  /*103b40*/  IADD3 R12, P3, R21, R3, RZ ;  /* 0x00000003150c7210 */ /* 0x000fca0007f7e0ff */
[----:B------:R-:W-:-:S05]  /*103b50*/  IMAD.X R13, R20, 0x1, R2, P3 ;  /* 0x00000001140d7824 */ /* 0x000fca00018e0602 */
[----:B------:R1:W-:Y:S01]  /*103b60*/  STL.64 [R1+0x19f0], R12 ;  /* 0x0019f00c01007387 */ /* 0x0003e20000100a00 */
[----:B------:R-:W-:Y:S01]  /*103b70*/  IMAD.X R17, R20, 0x1, R6, P2 ;  /* 0x0000000114117824 */ /* 0x000fe200010e0606 */
[----:B-1----:R-:W-:-:S05]  /*103b80*/  IADD3 R12, P3, R21, R7, RZ ;  /* 0x00000007150c7210 */ /* 0x002fca0007f7e0ff */
[C---:B--2---:R-:W-:Y:S02]  /*103b90*/  IMAD.X R13, R20.reuse, 0x1, R8, P3 ;  /* 0x00000001140d7824 */ /* 0x044fe400018e0608 */
[----:B---3--:R-:W-:-:S05]  /*103ba0*/  IMAD.X R5, R20, 0x1, R23, P1 ;  /* 0x0000000114057824 */ /* 0x008fca00008e0617 */
[----:B------:R-:W-:Y:S04]  /*103bb0*/  STL [R1+0x19dc], R5 ;  /* 0x0019dc0501007387 */ /* 0x000fe80000100800 */
[----:B------:R-:W-:Y:S04]  /*103bc0*/  STL.64 [R1+0x19d0], R16 ;  /* 0x0019d01001007387 */ /* 0x000fe80000100a00 */
[----:B------:R1:W-:Y:S04]  /*103bd0*/  STL.64 [R1+0x19c8], R12 ;  /* 0x0019c80c01007387 */ /* 0x0003e80000100a00 */
[----:B-1----:R-:W2:Y:S01]  /*103be0*/  LDL.LU.64 R12, [R1+0x5688] ;  /* 0x00568800010c7983 */ /* 0x002ea20000300a00 */
[----:B------:R-:W-:-:S02]  /*103bf0*/  IADD3 R4, P1, R21, R9, RZ ;  /* 0x0000000915047210 */ /* 0x000fc40007f3e0ff */
[----:B------:R-:W-:-:S03]  /*103c00*/  IADD3 R16, P2, R21, R11, RZ ;  /* 0x0000000b15107210 */ /* 0x000fc60007f5e0ff */
[C---:B------:R-:W-:Y:S01]  /*103c10*/  IMAD.X R5, R20.reuse, 0x1, R10, P1 ;  /* 0x0000000114057824 */ /* 0x040fe200008e060a */
[----:B------:R1:W-:Y:S04]  /*103c20*/  STL.64 [R1+0x5668], R8 ;  /* 0x0056680801007387 */ /* 0x0003e80000100a00 */
[----:B-1----:R-:W3:Y:S04]  /*103c30*/  LDL R9, [R1+0xbc] ;  /* 0x0000bc0001097983 */ /* 0x002ee80000100800 */
[----:B------:R1:W-:Y:S04]  /*103c40*/  STL.64 [R1+0x19c0], R4 ;  /* 0x0019c00401007387 */ /* 0x0003e80000100a00 */
[----:B-1----:R-:W4:Y:S04]  /*103c50*/  LDL.LU.64 R4, [R1+0x5680] ;  /* 0x0056800001047983 */ /* 0x002f280000300a00 */
[----:B------:R-:W-:Y:S01]  /*103c60*/  STL.64 [R1+0x5660], R10 ;  /* 0x0056600a01007387 */ /* 0x000fe20000100a00 */
[----:B--2---:R-:W-:-:S05]  /*103c70*/  IMAD.X R17, R20, 0x1, R13, P2 ;  /* 0x0000000114117824 */ /* 0x004fca00010e060d */
[----:B------:R1:W-:Y:S04]  /*103c80*/  STL.64 [R1+0x19b8], R16 ;  /* 0x0019b81001007387 */ /* 0x0003e80000100a00 */
[----:B-1----:R-:W2:Y:S01]  /*103c90*/  LDL.LU.64 R16, [R1+0x5678] ;  /* 0x0056780001107983 */ /* 0x002ea20000300a00 */
[----:B------:R-:W-:Y:S02]  /*103ca0*/  IADD3 R8, P3, R21, R12, RZ ;  /* 0x0000000c15087210 */ /* 0x000fe40007f7e0ff */
[----:B---3--:R-:W-:Y:S01]  /*103cb0*/  SHF.R.S32.HI R21, RZ, 0x1f, R9 ;  /* 0x0000001fff157819 */ /* 0x008fe20000011409 */
[----:B------:R1:W-:Y:S02]  /*103cc0*/  STL.64 [R1+0x5658], R12 ;  /* 0x0056580c01007387 */ /* 0x0003e40000100a00 */
[----:B-1----:R-:W-:-:S02]  /*103cd0*/  IADD3 R12, P2, R9, R3, RZ ;  /* 0x00000003090c7210 */ /* 0x002fc40007f5e0ff */
[----:B----4-:R-:W-:Y:S01]  /*103ce0*/  IADD3 R10, P1, R9, R4, RZ ;  /* 0x00000004090a7210 */ /* 0x010fe20007f3e0ff */
[----:B------:R-:W-:Y:S02]  /*103cf0*/  IMAD.X R9, R20, 0x1, R14, P3 ;  /* 0x0000000114097824 */ /* 0x000fe400018e060e */
[----:B------:R-:W3:Y:S04]  /*103d00*/  LDL.LU R20, [R1+0x5670] ;  /* 0x0056700001147983 */ /* 0x000ee80000300800 */
[----:B--2---:R1:W-:Y:S04]  /*103d10*/  STL.64 [R1+0x5650], R16 ;  /* 0x0056501001007387 */ /* 0x0043e80000100a00 */
[----:B------:R2:W-:Y:S04]  /*103d20*/  STL.64 [R1+0x19a8], R8 ;  /* 0x0019a80801007387 */ /* 0x0005e80000100a00 */
[----:B-1----:R-:W2:Y:S01]  /*103d30*/  LDL.LU R16, [R1+0xbc] ;  /* 0x0000bc0001107983 */ /* 0x002ea20000300800 */
[----:B------:R-:W-:-:S02]  /*103d40*/  IMAD.X R11, R21, 0x1, R18, P1 ;  /* 0x00000001150b7824 */ /* 0x000fc400008e0612 */
[----:B------:R-:W-:-:S03]  /*103d50*/  IMAD.X R13, R21, 0x1, R2, P2 ;  /* 0x00000001150d7824 */ /* 0x000fc600010e0602 */
[----:B------:R-:W-:Y:S04]  /*103d60*/  STL.64 [R1+0x19a0], R10 ;  /* 0x0019a00a01007387 */ /* 0x000fe80000100a00 */
[----:B------:R-:W-:Y:S01]  /*103d70*/  STL.64 [R1+0x1998], R12 ;  /* 0x0019980c01007387 */ /* 0x000fe20000100a00 */
[----:B--2---:R-:W-:-:S05]  /*103d80*/  IADD3 R8, P3, R16, R0, RZ ;  /* 0x0000000010087210 */ /* 0x004fca0007f7e0ff */
[----:B------:R-:W-:-:S05]  /*103d90*/  IMAD.X R9, R21, 0x1, R23, P3 ;  /* 0x0000000115097824 */ /* 0x000fca00018e0617 */
[----:B------:R1:W-:Y:S04]  /*103da0*/  STL.64 [R1+0x1980], R8 ;  /* 0x0019800801007387 */ /* 0x0003e80000100a00 */
[----:B-1----:R-:W2:Y:S01]  /*103db0*/  LDL.LU.64 R8, [R1+0x5668] ;  /* 0x0056680001087983 */ /* 0x002ea20000300a00 */
[C---:B------:R-:W-:Y:S02]  /*103dc0*/  IADD3 R10, P1, R16.reuse, R5, RZ ;  /* 0x00000005100a7210 */ /* 0x040fe40007f3e0ff */
[----:B------:R-:W-:-:S03]  /*103dd0*/  IADD3 R12, P2, R16, R7, RZ ;  /* 0x00000007100c7210 */ /* 0x000fc60007f5e0ff */
[C---:B------:R-:W-:Y:S01]  /*103de0*/  IMAD.X R11, R21.reuse, 0x1, R6, P1 ;  /* 0x00000001150b7824 */ /* 0x040fe200008e0606 */
[----:B------:R-:W-:Y:S04]  /*103df0*/  STL.64 [R1+0x5648], R24 ;  /* 0x0056481801007387 */ /* 0x000fe80000100a00 */
[----:B------:R1:W-:Y:S04]  /*103e00*/  STL.64 [R1+0x1978], R10 ;  /* 0x0019780a01007387 */ /* 0x0003e80000100a00 */
[----:B-1----:R-:W4:Y:S04]  /*103e10*/  LDL.LU.64 R10, [R1+0x5660] ;  /* 0x00566000010a7983 */ /* 0x002f280000300a00 */
[----:B------:R-:W-:Y:S01]  /*103e20*/  STL.64 [R1+0x5638], R6 ;  /* 0x0056380601007387 */ /* 0x000fe20000100a00 */
[----:B--2---:R-:W-:-:S05]  /*103e30*/  IMAD.X R13, R21, 0x1, R8, P2 ;  /* 0x00000001150d7824 */ /* 0x004fca00010e0608 */
[----:B------:R1:W-:Y:S04]  /*103e40*/  STL.64 [R1+0x1970], R12 ;  /* 0x0019700c01007387 */ /* 0x0003e80000100a00 */
[----:B-1----:R-:W2:Y:S01]  /*103e50*/  LDL.LU.64 R12, [R1+0x5658] ;  /* 0x00565800010c7983 */ /* 0x002ea20000300a00 */
[C---:B------:R-:W-:Y:S02]  /*103e60*/  IADD3 R24, P3, R16.reuse, R9, RZ ;  /* 0x0000000910187210 */ /* 0x040fe40007f7e0ff */
[C---:B----4-:R-:W-:Y:S01]  /*103e70*/  IADD3 R6, P1, R16.reuse, R11, RZ ;  /* 0x0000000b10067210 */ /* 0x050fe20007f3e0ff */
[----:B------:R-:W-:Y:S04]  /*103e80*/  STL.64 [R1+0x5630], R8 ;  /* 0x0056300801007387 */ /* 0x000fe80000100a00 */
[----:B------:R-:W-:Y:S01]  /*103e90*/  STL [R1+0x5640], R9 ;  /* 0x0056400901007387 */ /* 0x000fe20000100800 */
[----:B--2---:R-:W-:-:S05]  /*103ea0*/  IADD3 R16, P2, R16, R12, RZ ;  /* 0x0000000c10107210 */ /* 0x004fca0007f5e0ff */
[----:B------:R1:W-:Y:S04]  /*103eb0*/  STL [R1+0x1950], R16 ;  /* 0x0019501001007387 */ /* 0x0003e80000100800 */
[----:B-1----:R-:W2:Y:S01]  /*103ec0*/  LDL.LU.64 R16, [R1+0x5650] ;  /* 0x0056500001107983 */ /* 0x002ea20000300a00 */
[C---:B------:R-:W-:Y:S01]  /*103ed0*/  IMAD.X R25, R21.reuse, 0x1, R10, P3 ;  /* 0x0000000115197824 */ /* 0x040fe200018e060a */
[----:B---3--:R-:W-:Y:S01]  /*103ee0*/  SHF.R.S32.HI R8, RZ, 0x1f, R20 ;  /* 0x0000001fff087819 */ /* 0x008fe20000011414 */
[----:B------:R-:W-:-:S03]  /*103ef0*/  IMAD.X R7, R21, 0x1, R13, P1 ;  /* 0x0000000115077824 */ /* 0x000fc600008e060d */
[----:B------:R-:W-:Y:S04]  /*103f00*/  STL.64 [R1+0x1968], R24 ;  /* 0x0019681801007387 */ /* 0x000fe80000100a00 */
[----:B------:R-:W-:Y:S04]  /*103f10*/  STL [R1+0xbc], R8 ;  /* 0x0000bc0801007387 */ /* 0x000fe80000100800 */
[----:B------:R-:W-:Y:S04]  /*103f20*/  STL.64 [R1+0x1960], R6 ;  /* 0x0019600601007387 */ /* 0x000fe80000100a00 */
[----:B--2---:R1:W-:Y:S04]  /*103f30*/  STL.64 [R1+0x5628], R16 ;  /* 0x0056281001007387 */ /* 0x0043e80000100a00 */
[----:B-1----:R0:W2:Y:S01]  /*103f40*/  LDL.64 R16, [R1+0x1950] ;  /* 0x0019500001107983 */ /* 0x0020a20000100a00 */
[----:B------:R-:W-:-:S05]  /*103f50*/  IADD3 R24, P3, R20, R4, RZ ;  /* 0x0000000414187210 */ /* 0x000fca0007f7e0ff */
[----:B------:R-:W-:Y:S01]  /*103f60*/  IMAD.X R25, R8, 0x1, R18, P3 ;  /* 0x0000000108197824 */ /* 0x000fe200018e0612 */
[----:B------:R-:W-:Y:S01]  /*103f70*/  IADD3 R8, P3, R20, R5, RZ ;  /* 0x0000000514087210 */ /* 0x000fe20007f7e0ff */
[----:B--2---:R-:W-:-:S05]  /*103f80*/  IMAD.X R17, R21, 0x1, R14, P2 ;  /* 0x0000000115117824 */ /* 0x004fca00010e060e */
[----:B------:R-:W-:Y:S04]  /*103f90*/  STL [R1+0x1954], R17 ;  /* 0x0019541101007387 */ /* 0x000fe80000100800 */
[----:B------:R1:W-:Y:S04]  /*103fa0*/  STL.64 [R1+0x1948], R24 ;  /* 0x0019481801007387 */ /* 0x0003e80000100a00 */
[----:B-1----:R-:W2:Y:S04]  /*103fb0*/  LDL.LU.64 R24, [R1+0x5648] ;  /* 0x0056480001187983 */ /* 0x002ea80000300a00 */
[----:B------:R-:W-:Y:S04]  /*103fc0*/  STL [R1+0x1928], R8 ;  /* 0x0019280801007387 */ /* 0x000fe80000100800 */
[----:B------:R0:W3:Y:S04]  /*103fd0*/  LDL.LU R9, [R1+0x5640] ;  /* 0x0056400001097983 */ /* 0x0000e80000300800 */
[----:B------:R1:W-:Y:S04]  /*103fe0*/  STL [R1+0x5618], R5 ;  /* 0x0056180501007387 */ /* 0x0003e80000100800 */
[----:B-1----:R-:W4:Y:S01]  /*103ff0*/  LDL.LU R5, [R1+0xbc] ;  /* 0x0000bc0001057983 */ /* 0x002f220000300800 */
[----:B------:R-:W-:-:S05]  /*104000*/  IADD3 R6, P1, R20, R3, RZ ;  /* 0x0000000314067210 */ /* 0x000fca0007f3e0ff */
[----:B----4-:R-:W-:-:S05]  /*104010*/  IMAD.X R7, R5, 0x1, R2, P1 ;  /* 0x0000000105077824 */ /* 0x010fca00008e0602 */
[----:B------:R1:W-:Y:S04]  /*104020*/  STL.64 [R1+0x1940], R6 ;  /* 0x0019400601007387 */ /* 0x0003e80000100a00 */
[----:B-1----:R-:W4:Y:S04]  /*104030*/  LDL.LU.64 R6, [R1+0x5638] ;  /* 0x0056380001067983 */ /* 0x002f280000300a00 */
[----:B------:R1:W-:Y:S04]  /*104040*/  STL.64 [R1+0x5620], R18 ;  /* 0x0056201201007387 */ /* 0x0003e80000100a00 */
[----:B-1----:R0:W2:Y:S01]  /*104050*/  LDL.64 R18, [R1+0x1928] ;  /* 0x0019280001127983 */ /* 0x0020a20000100a00 */
[----:B------:R-:W-:-:S05]  /*104060*/  IADD3 R16, P2, R20, R0, RZ ;  /* 0x0000000014107210 */ /* 0x000fca0007f5e0ff */
[----:B------:R-:W-:Y:S01]  /*104070*/  IMAD.X R17, R5, 0x1, R23, P2 ;  /* 0x0000000105117824 */ /* 0x000fe200010e0617 */
[----:B----4-:R-:W-:-:S05]  /*104080*/  IADD3 R8, P1, R20, R7, RZ ;  /* 0x0000000714087210 */ /* 0x010fca0007f3e0ff */
[----:B------:R3:W-:Y:S04]  /*104090*/  STL [R1+0x1920], R8 ;  /* 0x0019200801007387 */ /* 0x0007e80000100800 */
[----:B---3--:R-:W3:Y:S01]  /*1040a0*/  LDL.LU.64 R8, [R1+0x5630] ;  /* 0x0056300001087983 */ /* 0x008ee20000300a00 */
[----:B--2---:R-:W-:-:S03]  /*1040b0*/  IMAD.X R19, R5, 0x1, R6, P3 ;  /* 0x0000000105137824 */ /* 0x004fc600018e0606 */
[----:B------:R-:W-:Y:S04]  /*1040c0*/  STL.64 [R1+0x1930], R16 ;  /* 0x0019301001007387 */ /* 0x000fe80000100a00 */
[----:B------:R1:W-:Y:S04]  /*1040d0*/  STL.64 [R1+0x5610], R6 ;  /* 0x0056100601007387 */ /* 0x0003e80000100a00 */
[----:B-1----:R0:W2:Y:S04]  /*1040e0*/  LDL.64 R6, [R1+0x1920] ;  /* 0x0019200001067983 */ /* 0x0020a80000100a00 */
[----:B------:R-:W-:Y:S01]  /*1040f0*/  STL [R1+0x192c], R19 ;  /* 0x00192c1301007387 */ /* 0x000fe20000100800 */
[----:B---3--:R-:W-:-:S05]  /*104100*/  IADD3 R16, P2, R20, R9, RZ ;  /* 0x0000000914107210 */ /* 0x008fca0007f5e0ff */
[C---:B------:R-:W-:Y:S02]  /*104110*/  IMAD.X R17, R5.reuse, 0x1, R10, P2 ;  /* 0x0000000105117824 */ /* 0x040fe400010e060a */
[----:B--2---:R-:W-:-:S05]  /*104120*/  IMAD.X R7, R5, 0x1, R8, P1 ;  /* 0x0000000105077824 */ /* 0x004fca00008e0608 */
[----:B------:R1:W-:Y:S04]  /*104130*/  STL [R1+0x1924], R7 ;  /* 0x0019240701007387 */ /* 0x0003e80000100800 */
[----:B-1----:R-:W2:Y:S04]  /*104140*/  LDL R7, [R1+0xb4] ;  /* 0x0000b40001077983 */ /* 0x002ea80000100800 */
[----:B------:R1:W-:Y:S04]  /*104150*/  STL.64 [R1+0x1918], R16 ;  /* 0x0019181001007387 */ /* 0x0003e80000100a00 */
[----:B-1----:R-:W3:Y:S01]  /*104160*/  LDL.LU.64 R16, [R1+0x5628] ;  /* 0x0056280001107983 */ /* 0x002ee20000300a00 */
[----:B------:R-:W-:-:S02]  /*104170*/  IADD3 R18, P3, R20, R11, RZ ;  /* 0x0000000b14127210 */ /* 0x000fc40007f7e0ff */
[----:B------:R-:W-:Y:S01]  /*104180*/  IADD3 R6, P1, R20, R12, RZ ;  /* 0x0000000c14067210 */ /* 0x000fe20007f3e0ff */
[----:B------:R1:W-:Y:S02]  /*104190*/  STL.64 [R1+0x5600], R10 ;  /* 0x0056000a01007387 */ /* 0x0003e40000100a00 */
[----:B------:R-:W-:Y:S01]  /*1041a0*/  IMAD.X R19, R5, 0x1, R13, P3 ;  /* 0x0000000105137824 */ /* 0x000fe200018e060d */
[----:B--2---:R-:W-:Y:S02]  /*1041b0*/  SHF.R.S32.HI R21, RZ, 0x1f, R7 ;  /* 0x0000001fff157819 */ /* 0x004fe40000011407 */
[C---:B-1----:R-:W-:Y:S01]  /*1041c0*/  IADD3 R10, P2, R7.reuse, R4, RZ ;  /* 0x00000004070a7210 */ /* 0x042fe20007f5e0ff */
[----:B---3--:R1:W-:Y:S04]  /*1041d0*/  STL.64 [R1+0x55f8], R16 ;  /* 0x0055f81001007387 */ /* 0x0083e80000100a00 */
[----:B------:R2:W-:Y:S01]  /*1041e0*/  STL.64 [R1+0x1910], R18 ;  /* 0x0019101201007387 */ /* 0x0005e20000100a00 */
[----:B-1----:R-:W-:Y:S01]  /*1041f0*/  IADD3 R16, P3, R7, R3, RZ ;  /* 0x0000000307107210 */ /* 0x002fe20007f7e0ff */
[----:B------:R-:W-:-:S02]  /*104200*/  IMAD.X R7, R5, 0x1, R14, P1 ;  /* 0x0000000105077824 */ /* 0x000fc400008e060e */
[----:B--2---:R-:W2:Y:S04]  /*104210*/  LDL.LU.64 R18, [R1+0x5620] ;  /* 0x0056200001127983 */ /* 0x004ea80000300a00 */
[----:B------:R-:W-:Y:S04]  /*104220*/  STL.64 [R1+0x5608], R12 ;  /* 0x0056080c01007387 */ /* 0x000fe80000100a00 */
[----:B------:R-:W3:Y:S04]  /*104230*/  LDL R20, [R1+0xb0] ;  /* 0x0000b00001147983 */ /* 0x000ee80000100800 */
[----:B------:R-:W4:Y:S04]  /*104240*/  LDL.LU R5, [R1+0x5618] ;  /* 0x0056180001057983 */ /* 0x000f280000300800 */
[----:B------:R1:W-:Y:S04]  /*104250*/  STL.64 [R1+0x1900], R6 ;  /* 0x0019000601007387 */ /* 0x0003e80000100a00 */
[----:B-1----:R-:W3:Y:S04]  /*104260*/  LDL.LU.64 R6, [R1+0x5610] ;  /* 0x0056100001067983 */ /* 0x002ee80000300a00 */
[----:B------:R1:W-:Y:S04]  /*104270*/  STL [R1+0x55f0], R14 ;  /* 0x0055f00e01007387 */ /* 0x0003e80000100800 */
[----:B-1----:R-:W4:Y:S01]  /*104280*/  LDL.LU R14, [R1+0xb4] ;  /* 0x0000b400010e7983 */ /* 0x002f220000300800 */
[----:B------:R-:W-:-:S02]  /*104290*/  IMAD.X R17, R21, 0x1, R2, P3 ;  /* 0x0000000115117824 */ /* 0x000fc400018e0602 */
[----:B--2---:R-:W-:-:S05]  /*1042a0*/  IMAD.X R11, R21, 0x1, R18, P2 ;  /* 0x00000001150b7824 */ /* 0x004fca00010e0612 */
[----:B------:R1:W-:Y:S04]  /*1042b0*/  STL.64 [R1+0x18f8], R10 ;  /* 0x0018f80a01007387 */ /* 0x0003e80000100a00 */
[----:B------:R-:W-:Y:S04]  /*1042c0*/  STL.64 [R1+0x55e8], R2 ;  /* 0x0055e80201007387 */ /* 0x000fe80000100a00 */
[----:B------:R3:W-:Y:S01]  /*1042d0*/  STL.64 [R1+0x18f0], R16 ;  /* 0x0018f01001007387 */ /* 0x0007e20000100a00 */
[C---:B----4-:R-:W-:Y:S02]  /*1042e0*/  IADD3 R12, P1, R14.reuse, R0, RZ ;  /* 0x000000000e0c7210 */ /* 0x050fe40007f3e0ff */
[----:B-1----:R-:W-:-:S02]  /*1042f0*/  IADD3 R10, P2, R14, R5, RZ ;  /* 0x000000050e0a7210 */ /* 0x002fc40007f5e0ff */
[C---:B---3--:R-:W-:Y:S01]  /*104300*/  IADD3 R16, P3, R14.reuse, R7, RZ ;  /* 0x000000070e107210 */ /* 0x048fe20007f7e0ff */
[C---:B------:R-:W-:Y:S02]  /*104310*/  IMAD.X R13, R21.reuse, 0x1, R23, P1 ;  /* 0x00000001150d7824 */ /* 0x040fe400008e0617 */
[C---:B------:R-:W-:Y:S02]  /*104320*/  IMAD.X R11, R21.reuse, 0x1, R6, P2 ;  /* 0x00000001150b7824 */ /* 0x040fe400010e0606 */
[----:B------:R-:W-:Y:S01]  /*104330*/  IMAD.X R17, R21, 0x1, R8, P3 ;  /* 0x0000000115117824 */ /* 0x000fe200018e0608 */
[----:B------:R1:W-:Y:S04]  /*104340*/  STL.64 [R1+0x18d8], R12 ;  /* 0x0018d80c01007387 */ /* 0x0003e80000100a00 */
[----:B-1----:R-:W2:Y:S04]  /*104350*/  LDL.LU.64 R12, [R1+0x5608] ;  /* 0x00560800010c7983 */ /* 0x002ea80000300a00 */
[----:B------:R-:W-:Y:S04]  /*104360*/  STL [R1+0x55d8], R23 ;  /* 0x0055d81701007387 */ /* 0x000fe80000100800 */
[----:B------:R1:W-:Y:S04]  /*104370*/  STL.64 [R1+0x18d0], R10 ;  /* 0x0018d00a01007387 */ /* 0x0003e80000100a00 */
[----:B-1----:R-:W3:Y:S04]  /*104380*/  LDL.LU.64 R10, [R1+0x5600] ;  /* 0x00560000010a7983 */ /* 0x002ee80000300a00 */
[----:B------:R-:W-:Y:S04]  /*104390*/  STL.64 [R1+0x55c8], R6 ;  /* 0x0055c80601007387 */ /* 0x000fe80000100a00 */
[----:B------:R1:W-:Y:S04]  /*1043a0*/  STL.64 [R1+0x18c8], R16 ;  /* 0x0018c81001007387 */ /* 0x0003e80000100a00 */
[----:B-1----:R-:W4:Y:S01]  /*1043b0*/  LDL.LU.64 R16, [R1+0x55f8] ;  /* 0x0055f80001107983 */ /* 0x002f220000300a00 */
[----:B------:R-:W-:-:S03]  /*1043c0*/  IADD3 R2, P1, R14, R9, RZ ;  /* 0x000000090e027210 */ /* 0x000fc60007f3e0ff */
[----:B------:R-:W-:Y:S01]  /*1043d0*/  STL.64 [R1+0x55d0], R8 ;  /* 0x0055d00801007387 */ /* 0x000fe20000100a00 */
[----:B------:R-:W-:Y:S02]  /*1043e0*/  SHF.R.S32.HI R23, RZ, 0x1f, R20 ;  /* 0x0000001fff177819 */ /* 0x000fe40000011414 */
[C---:B---3--:R-:W-:Y:S01]  /*1043f0*/  IADD3 R6, P2, R14.reuse, R11, RZ ;  /* 0x0000000b0e067210 */ /* 0x048fe20007f5e0ff */
[----:B----4-:R1:W-:Y:S02]  /*104400*/  STL.64 [R1+0x55e0], R16 ;  /* 0x0055e01001007387 */ /* 0x0103e40000100a00 */
[----:B-1----:R-:W-:Y:S01]  /*104410*/  IMAD.MOV.U32 R17, RZ, RZ, R21 ;  /* 0x000000ffff117224 */ /* 0x002fe200078e0015 */
[----:B--2---:R-:W-:Y:S02]  /*104420*/  IADD3 R16, P3, R14, R12, RZ ;  /* 0x0000000c0e107210 */ /* 0x004fe40007f7e0ff */
[----:B------:R-:W2:Y:S01]  /*104430*/  LDL.LU R14, [R1+0x55f0] ;  /* 0x0055f000010e7983 */ /* 0x000ea20000300800 */
[----:B------:R-:W-:-:S02]  /*104440*/  IMAD.X R3, R17, 0x1, R10, P1 ;  /* 0x0000000111037824 */ /* 0x000fc400008e060a */
[----:B------:R-:W-:Y:S01]  /*104450*/  IMAD.X R7, R17, 0x1, R13, P2 ;  /* 0x0000000111077824 */ /* 0x000fe200010e060d */
[----:B------:R-:W3:Y:S01]  /*104460*/  LDL R21, [R1+0xac] ;  /* 0x0000ac0001157983 */ /* 0x000ee20000100800 */
[----:B------:R-:W-:-:S03]  /*104470*/  IADD3 R8, P1, R20, R4, RZ ;  /* 0x0000000414087210 */ /* 0x000fc60007f3e0ff */
[----:B------:R1:W-:Y:S04]  /*104480*/  STL.64 [R1+0x18c0], R2 ;  /* 0x0018c00201007387 */ /* 0x0003e80000100a00 */
[----:B-1----:R-:W4:Y:S04]  /*104490*/  LDL.LU.64 R2, [R1+0x55e8] ;  /* 0x0055e80001027983 */ /* 0x002f280000300a00 */
[----:B------:R-:W-:Y:S04]  /*1044a0*/  STL [R1+0xb4], R23 ;  /* 0x0000b41701007387 */ /* 0x000fe80000100800 */
[----:B------:R-:W-:Y:S04]  /*1044b0*/  STL.64 [R1+0x18b8], R6 ;  /* 0x0018b80601007387 */ /* 0x000fe80000100a00 */
[----:B------:R-:W2:Y:S01]  /*1044c0*/  LDL.LU R20, [R1+0xa8] ;  /* 0x0000a80001147983 */ /* 0x000ea20000300800 */
[----:B------:R-:W-:-:S03]  /*1044d0*/  IMAD.X R9, R23, 0x1, R18, P1 ;  /* 0x0000000117097824 */ /* 0x000fc600008e0612 */
[----:B--2---:R1:W-:Y:S04]  /*1044e0*/  STL [R1+0x5598], R20 ;  /* 0x0055981401007387 */ /* 0x0043e80000100800 */
[----:B-1----:R-:W2:Y:S01]  /*1044f0*/  LDL.LU R20, [R1+0xb0] ;  /* 0x0000b00001147983 */ /* 0x002ea20000300800 */
[----:B------:R-:W-:-:S05]  /*104500*/  IMAD.X R17, R17, 0x1, R14, P3 ;  /* 0x0000000111117824 */ /* 0x000fca00018e060e */
[----:B------:R1:W-:Y:S04]  /*104510*/  STL.64 [R1+0x18a8], R16 ;  /* 0x0018a81001007387 */ /* 0x0003e80000100a00 */
[----:B-1----:R-:W3:Y:S04]  /*104520*/  LDL.LU.64 R16, [R1+0x55e0] ;  /* 0x0055e00001107983 */ /* 0x002ee80000300a00 */
[----:B------:R-:W-:Y:S04]  /*104530*/  STL.64 [R1+0x55b8], R14 ;  /* 0x0055b80e01007387 */ /* 0x000fe80000100a00 */
[----:B------:R-:W-:Y:S04]  /*104540*/  STL.64 [R1+0x55c0], R28 ;  /* 0x0055c01c01007387 */ /* 0x000fe80000100a00 */
[----:B------:R-:W3:Y:S04]  /*104550*/  LDL.LU R23, [R1+0x55d8] ;  /* 0x0055d80001177983 */ /* 0x000ee80000300800 */
[----:B------:R1:W-:Y:S04]  /*104560*/  STL.64 [R1+0x18a0], R8 ;  /* 0x0018a00801007387 */ /* 0x0003e80000100a00 */
[----:B-1----:R-:W3:Y:S04]  /*104570*/  LDL.LU.64 R8, [R1+0x55d0] ;  /* 0x0055d00001087983 */ /* 0x002ee80000300a00 */
[----:B------:R1:W-:Y:S01]  /*104580*/  STL [R1+0x55a8], R5 ;  /* 0x0055a80501007387 */ /* 0x0003e20000100800 */
[----:B--2---:R-:W-:-:S03]  /*104590*/  IADD3 R28, P1, R20, R5, RZ ;  /* 0x00000005141c7210 */ /* 0x004fc60007f3e0ff */
[----:B-1----:R-:W2:Y:S01]  /*1045a0*/  LDL.LU R5, [R1+0xb4] ;  /* 0x0000b40001057983 */ /* 0x002ea20000300800 */
[----:B----4-:R-:W-:-:S05]  /*1045b0*/  IADD3 R6, P2, R20, R3, RZ ;  /* 0x0000000314067210 */ /* 0x010fca0007f5e0ff */
[----:B--2---:R-:W-:-:S05]  /*1045c0*/  IMAD.X R7, R5, 0x1, R2, P2 ;  /* 0x0000000105077824 */ /* 0x004fca00010e0602 */
[----:B------:R1:W-:Y:S04]  /*1045d0*/  STL.64 [R1+0x15b0], R6 ;  /* 0x0015b00601007387 */ /* 0x0003e80000100a00 */
[----:B-1----:R-:W2:Y:S01]  /*1045e0*/  LDL.LU.64 R6, [R1+0x55c8] ;  /* 0x0055c80001067983 */ /* 0x002ea20000300a00 */
[----:B------:R-:W-:-:S05]  /*1045f0*/  IADD3 R14, P3, R20, R0, RZ ;  /* 0x00000000140e7210 */ /* 0x000fca0007f7e0ff */
[C---:B---3--:R-:W-:Y:S01]  /*104600*/  IMAD.X R15, R5.reuse, 0x1, R23, P3 ;  /* 0x00000001050f7824 */ /* 0x048fe200018e0617 */
[----:B------:R-:W-:Y:S04]  /*104610*/  STL.64 [R1+0x55b0], R2 ;  /* 0x0055b00201007387 */ /* 0x000fe80000100a00 */
[----:B------:R-:W-:Y:S04]  /*104620*/  STL.64 [R1+0x55a0], R16 ;  /* 0x0055a01001007387 */ /* 0x000fe80000100a00 */
[----:B------:R-:W-:Y:S01]  /*104630*/  STL.64 [R1+0x1558], R14 ;  /* 0x0015580e01007387 */ /* 0x000fe20000100a00 */
[----:B--2---:R-:W-:-:S05]  /*104640*/  IMAD.X R29, R5, 0x1, R6, P1 ;  /* 0x00000001051d7824 */ /* 0x004fca00008e0606 */
[----:B------:R1:W-:Y:S04]  /*104650*/  STL.64 [R1+0x1550], R28 ;  /* 0x0015501c01007387 */ /* 0x0003e80000100a00 */
[----:B-1----:R-:W2:Y:S01]  /*104660*/  LDL.LU.64 R28, [R1+0x55c0] ;  /* 0x0055c000011c7983 */ /* 0x002ea20000300a00 */
[C---:B------:R-:W-:Y:S02]  /*104670*/  IADD3 R16, P2, R20.reuse, R7, RZ ;  /* 0x0000000714107210 */ /* 0x040fe40007f5e0ff */
[----:B------:R-:W-:-:S03]  /*104680*/  IADD3 R14, P3, R20, R9, RZ ;  /* 0x00000009140e7210 */ /* 0x000fc60007f7e0ff */
[C---:B------:R-:W-:Y:S01]  /*104690*/  IMAD.X R17, R5.reuse, 0x1, R8, P2 ;  /* 0x0000000105117824 */ /* 0x040fe200010e0608 */
[----:B------:R-:W-:Y:S01]  /*1046a0*/  IADD3 R2, P1, R20, R11, RZ ;  /* 0x0000000b14027210 */ /* 0x000fe20007f3e0ff */
[----:B------:R-:W-:-:S03]  /*1046b0*/  IMAD.X R15, R5, 0x1, R10, P3 ;  /* 0x00000001050f7824 */ /* 0x000fc600018e060a */
[----:B------:R1:W-:Y:S01]  /*1046c0*/  STL.64 [R1+0x1548], R16 ;  /* 0x0015481001007387 */ /* 0x0003e20000100a00 */
[----:B------:R-:W-:-:S03]  /*1046d0*/  IMAD.X R3, R5, 0x1, R13, P1 ;  /* 0x0000000105037824 */ /* 0x000fc600008e060d */
[----:B------:R3:W-:Y:S01]  /*1046e0*/  STL.64 [R1+0x1540], R14 ;  /* 0x0015400e01007387 */ /* 0x0007e20000100a00 */
[----:B-1----:R-:W-:Y:S02]  /*1046f0*/  IADD3 R16, P2, R20, R12, RZ ;  /* 0x0000000c14107210 */ /* 0x002fe40007f5e0ff */
[----:B------:R-:W-:Y:S01]  /*104700*/  SHF.R.S32.HI R20, RZ, 0x1f, R21 ;  /* 0x0000001fff147819 */ /* 0x000fe20000011415 */
[----:B---3--:R-:W3:Y:S04]  /*104710*/  LDL.LU.64 R14, [R1+0x55b8] ;  /* 0x0055b800010e7983 */ /* 0x008ee80000300a00 */
[----:B------:R1:W-:Y:S04]  /*104720*/  STL.64 [R1+0x5590], R10 ;  /* 0x0055900a01007387 */ /* 0x0003e80000100a00 */
[----:B------:R-:W-:Y:S04]  /*104730*/  STL [R1+0xb0], R20 ;  /* 0x0000b01401007387 */ /* 0x000fe80000100800 */
[----:B------:R4:W-:Y:S01]  /*104740*/  STL.64 [R1+0x1538], R2 ;  /* 0x0015380201007387 */ /* 0x0009e20000100a00 */
[----:B-1----:R-:W-:-:S03]  /*104750*/  IADD3 R10, P3, R21, R4, RZ ;  /* 0x00000004150a7210 */ /* 0x002fc60007f7e0ff */
[----:B----4-:R-:W4:Y:S04]  /*104760*/  LDL.LU.64 R2, [R1+0x55b0] ;  /* 0x0055b00001027983 */ /* 0x010f280000300a00 */
[----:B------:R-:W-:Y:S04]  /*104770*/  STL.64 [R1+0x5588], R12 ;  /* 0x0055880c01007387 */ /* 0x000fe80000100a00 */
[----:B--2---:R1:W-:Y:S04]  /*104780*/  STL.64 [R1+0x5580], R28 ;  /* 0x0055801c01007387 */ /* 0x0043e80000100a00 */
[----:B-1----:R-:W2:Y:S04]  /*104790*/  LDL.LU R28, [R1+0xac] ;  /* 0x0000ac00011c7983 */ /* 0x002ea80000300800 */
[----:B------:R-:W4:Y:S01]  /*1047a0*/  LDL.LU R21, [R1+0xa4] ;  /* 0x0000a40001157983 */ /* 0x000f220000300800 */
[----:B---3--:R-:W-:-:S03]  /*1047b0*/  IMAD.X R17, R5, 0x1, R14, P2 ;  /* 0x0000000105117824 */ /* 0x008fc600010e060e */
[----:B----4-:R-:W-:Y:S04]  /*1047c0*/  STL [R1+0x5578], R21 ;  /* 0x0055781501007387 */ /* 0x010fe80000100800 */
[----:B------:R-:W3:Y:S04]  /*1047d0*/  LDL.LU R5, [R1+0x55a8] ;  /* 0x0055a80001057983 */ /* 0x000ee80000300800 */
[----:B------:R1:W-:Y:S04]  /*1047e0*/  STL.64 [R1+0x1528], R16 ;  /* 0x0015281001007387 */ /* 0x0003e80000100a00 */
[----:B-1----:R-:W4:Y:S01]  /*1047f0*/  LDL.LU.64 R16, [R1+0x55a0] ;  /* 0x0055a00001107983 */ /* 0x002f220000300a00 */
[----:B------:R-:W-:-:S03]  /*104800*/  IMAD.X R11, R20, 0x1, R18, P3 ;  /* 0x00000001140b7824 */ /* 0x000fc600018e0612 */
[----:B----4-:R-:W-:Y:S04]  /*104810*/  STL.64 [R1+0x5570], R16 ;  /* 0x0055701001007387 */ /* 0x010fe80000100a00 */
[----:B------:R-:W4:Y:S04]  /*104820*/  LDL.LU R20, [R1+0x5598] ;  /* 0x0055980001147983 */ /* 0x000f280000300800 */
[----:B------:R2:W-:Y:S04]  /*104830*/  STL.64 [R1+0x1520], R10 ;  /* 0x0015200a01007387 */ /* 0x0005e80000100a00 */
[----:B---3--:R1:W-:Y:S01]  /*104840*/  STL [R1+0x557c], R5 ;  /* 0x00557c0501007387 */ /* 0x0083e20000100800 */
[----:B--2---:R-:W-:-:S03]  /*104850*/  IADD3 R10, P3, R28, R5, RZ ;  /* 0x000000051c0a7210 */ /* 0x004fc60007f7e0ff */
[----:B-1----:R-:W2:Y:S01]  /*104860*/  LDL.LU R5, [R1+0xb0] ;  /* 0x0000b00001057983 */ /* 0x002ea20000300800 */
[C---:B------:R-:W-:Y:S02]  /*104870*/  IADD3 R12, P1, R28.reuse, R3, RZ ;  /* 0x000000031c0c7210 */ /* 0x040fe40007f3e0ff */
[----:B------:R-:W-:-:S03]  /*104880*/  IADD3 R16, P2, R28, R0, RZ ;  /* 0x000000001c107210 */ /* 0x000fc60007f5e0ff */
[C---:B--2---:R-:W-:Y:S02]  /*104890*/  IMAD.X R13, R5.reuse, 0x1, R2, P1 ;  /* 0x00000001050d7824 */ /* 0x044fe400008e0602 */
[----:B------:R-:W-:-:S03]  /*1048a0*/  IMAD.X R17, R5, 0x1, R23, P2 ;  /* 0x0000000105117824 */ /* 0x000fc600010e0617 */
[----:B------:R1:W-:Y:S01]  /*1048b0*/  STL.64 [R1+0x1518], R12 ;  /* 0x0015180c01007387 */ /* 0x0003e20000100a00 */
[----:B------:R-:W-:-:S03]  /*1048c0*/  IMAD.X R11, R5, 0x1, R6, P3 ;  /* 0x00000001050b7824 */ /* 0x000fc600018e0606 */
[----:B------:R-:W-:Y:S01]  /*1048d0*/  STL.64 [R1+0x1508], R16 ;  /* 0x0015081001007387 */ /* 0x000fe20000100a00 */
[----:B-1----:R-:W-:-:S03]  /*1048e0*/  IADD3 R12, P1, R28, R7, RZ ;  /* 0x000000071c0c7210 */ /* 0x002fc60007f3e0ff */
[----:B------:R1:W-:Y:S02]  /*1048f0*/  STL.64 [R1+0x1500], R10 ;  /* 0x0015000a01007387 */ /* 0x0003e40000100a00 */
[----:B------:R-:W-:Y:S02]  /*104900*/  IMAD.X R13, R5, 0x1, R8, P1 ;  /* 0x00000001050d7824 */ /* 0x000fe400008e0608 */
[----:B-1----:R-:W2:Y:S04]  /*104910*/  LDL.LU.64 R10, [R1+0x5590] ;  /* 0x00559000010a7983 */ /* 0x002ea80000300a00 */
[----:B------:R-:W-:Y:S04]  /*104920*/  STL.64 [R1+0x5568], R6 ;  /* 0x0055680601007387 */ /* 0x000fe80000100a00 */
[----:B------:R1:W-:Y:S04]  /*104930*/  STL.64 [R1+0x14f8], R12 ;  /* 0x0014f80c01007387 */ /* 0x0003e80000100a00 */
[----:B-1----:R-:W3:Y:S01]  /*104940*/  LDL.LU.64 R12, [R1+0x5588] ;  /* 0x00558800010c7983 */ /* 0x002ee20000300a00 */
[----:B------:R-:W-:-:S02]  /*104950*/  IADD3 R16, P2, R28, R9, RZ ;  /* 0x000000091c107210 */ /* 0x000fc40007f5e0ff */
[----:B----4-:R-:W-:Y:S02]  /*104960*/  SHF.R.S32.HI R21, RZ, 0x1f, R20 ;  /* 0x0000001fff157819 */ /* 0x010fe40000011414 */
[C---:B--2---:R-:W-:Y:S01]  /*104970*/  IADD3 R6, P3, R28.reuse, R11, RZ ;  /* 0x0000000b1c067210 */ /* 0x044fe20007f7e0ff */
[----:B------:R-:W-:Y:S01]  /*104980*/  IMAD.X R17, R5, 0x1, R10, P2 ;  /* 0x0000000105117824 */ /* 0x000fe200010e060a */
[----:B---3--:R-:W-:-:S03]  /*104990*/  IADD3 R28, P1, R28, R12, RZ ;  /* 0x0000000c1c1c7210 */ /* 0x008fc60007f3e0ff */
[----:B------:R-:W-:Y:S02]  /*1049a0*/  IMAD.X R7, R5, 0x1, R13, P3 ;  /* 0x0000000105077824 */ /* 0x000fe400018e060d */
[----:B------:R1:W-:Y:S04]  /*1049b0*/  STL [R1+0x14d8], R28 ;  /* 0x0014d81c01007387 */ /* 0x0003e80000100800 */
[----:B-1----:R-:W2:Y:S04]  /*1049c0*/  LDL.LU.64 R28, [R1+0x5580] ;  /* 0x00558000011c7983 */ /* 0x002ea80000300a00 */
[----:B------:R-:W-:Y:S04]  /*1049d0*/  STL [R1+0xac], R21 ;  /* 0x0000ac1501007387 */ /* 0x000fe80000100800 */
[----:B------:R-:W-:Y:S04]  /*1049e0*/  STL.64 [R1+0x14f0], R16 ;  /* 0x0014f01001007387 */ /* 0x000fe80000100a00 */
[----:B------:R1:W-:Y:S04]  /*1049f0*/  STL.64 [R1+0x5560], R12 ;  /* 0x0055600c01007387 */ /* 0x0003e80000100a00 */
[----:B-1----:R0:W3:Y:S01]  /*104a00*/  LDL.64 R12, [R1+0x14d8] ;  /* 0x0014d800010c7983 */ /* 0x0020e20000100a00 */
[----:B------:R-:W-:-:S03]  /*104a10*/  IADD3 R16, P2, R20, R4, RZ ;  /* 0x0000000414107210 */ /* 0x000fc60007f5e0ff */
[----:B------:R-:W-:Y:S02]  /*104a20*/  STL.64 [R1+0x14e8], R6 ;  /* 0x0014e80601007387 */ /* 0x000fe40000100a00 */
[----:B------:R-:W-:Y:S02]  /*104a30*/  IMAD.X R17, R21, 0x1, R18, P2 ;  /* 0x0000000115117824 */ /* 0x000fe400010e0612 */
[----:B---3--:R-:W-:Y:S02]  /*104a40*/  IMAD.X R13, R5, 0x1, R14, P1 ;  /* 0x00000001050d7824 */ /* 0x008fe400008e060e */
[----:B------:R-:W3:Y:S04]  /*104a50*/  LDL.LU R5, [R1+0x557c] ;  /* 0x00557c0001057983 */ /* 0x000ee80000300800 */
[----:B------:R-:W-:Y:S04]  /*104a60*/  STL [R1+0x14dc], R13 ;  /* 0x0014dc0d01007387 */ /* 0x000fe80000100800 */
[----:B------:R-:W4:Y:S04]  /*104a70*/  LDL.LU R21, [R1+0x5578] ;  /* 0x0055780001157983 */ /* 0x000f280000300800 */
[----:B------:R1:W-:Y:S04]  /*104a80*/  STL.64 [R1+0x14d0], R16 ;  /* 0x0014d01001007387 */ /* 0x0003e80000100a00 */
[----:B-1----:R-:W2:Y:S01]  /*104a90*/  LDL.LU.64 R16, [R1+0x5570] ;  /* 0x0055700001107983 */ /* 0x002ea20000300a00 */
[----:B------:R-:W-:-:S03]  /*104aa0*/  IADD3 R6, P3, R20, R3, RZ ;  /* 0x0000000314067210 */ /* 0x000fc60007f7e0ff */
[----:B--2---:R1:W-:Y:S04]  /*104ab0*/  STL.64 [R1+0x5550], R16 ;  /* 0x0055501001007387 */ /* 0x0043e80000100a00 */
[----:B---3--:R2:W-:Y:S01]  /*104ac0*/  STL [R1+0x5548], R5 ;  /* 0x0055480501007387 */ /* 0x0085e20000100800 */
[----:B-1----:R-:W-:-:S03]  /*104ad0*/  IADD3 R16, P2, R20, R5, RZ ;  /* 0x0000000514107210 */ /* 0x002fc60007f5e0ff */
[----:B--2---:R-:W2:Y:S02]  /*104ae0*/  LDL.LU R5, [R1+0xac] ;  /* 0x0000ac0001057983 */ /* 0x004ea40000300800 */
[----:B--2---:R-:W-:-:S05]  /*104af0*/  IMAD.X R7, R5, 0x1, R2, P3 ;  /* 0x0000000105077824 */ /* 0x004fca00018e0602 */
[----:B------:R1:W-:Y:S04]  /*104b00*/  STL.64 [R1+0x14c8], R6 ;  /* 0x0014c80601007387 */ /* 0x0003e80000100a00 */
[----:B-1----:R-:W2:Y:S01]  /*104b10*/  LDL.LU.64 R6, [R1+0x5568] ;  /* 0x0055680001067983 */ /* 0x002ea20000300a00 */
[----:B------:R-:W-:-:S03]  /*104b20*/  IADD3 R12, P1, R20, R0, RZ ;  /* 0x00000000140c7210 */ /* 0x000fc60007f3e0ff */
[----:B------:R-:W-:Y:S02]  /*104b30*/  STL [R1+0x5538], R2 ;  /* 0x0055380201007387 */ /* 0x000fe40000100800 */
[C---:B------:R-:W-:Y:S02]  /*104b40*/  IMAD.X R13, R5.reuse, 0x1, R23, P1 ;  /* 0x00000001050d7824 */ /* 0x040fe400008e0617 */
[----:B------:R2:W-:Y:S04]  /*104b50*/  STL.64 [R1+0x5558], R18 ;  /* 0x0055581201007387 */ /* 0x0005e80000100a00 */
[----:B------:R1:W-:Y:S01]  /*104b60*/  STL.64 [R1+0x14b0], R12 ;  /* 0x0014b00c01007387 */ /* 0x0003e20000100a00 */
[----:B--2---:R-:W-:Y:S01]  /*104b70*/  IADD3 R18, P3, R20, R7, RZ ;  /* 0x0000000714127210 */ /* 0x004fe20007f7e0ff */
[----:B------:R-:W-:-:S04]  /*104b80*/  IMAD.X R17, R5, 0x1, R6, P2 ;  /* 0x0000000105117824 */ /* 0x000fc800010e0606 */
[----:B------:R-:W-:Y:S04]  /*104b90*/  STL [R1+0x14a0], R18 ;  /* 0x0014a01201007387 */ /* 0x000fe80000100800 */
[----:B-1----:R-:W2:Y:S04]  /*104ba0*/  LDL.LU.64 R12, [R1+0x5560] ;  /* 0x00556000010c7983 */ /* 0x002ea80000300a00 */
[----:B------:R1:W-:Y:S04]  /*104bb0*/  STL.64 [R1+0x5540], R6 ;  /* 0x0055400601007387 */ /* 0x0003e80000100a00 */
[----:B-1----:R0:W3:Y:S01]  /*104bc0*/  LDL.64 R6, [R1+0x14a0] ;  /* 0x0014a00001067983 */ /* 0x0020e20000100a00 */
[----:B------:R-:W-:-:S03]  /*104bd0*/  IADD3 R18, P1, R20, R9, RZ ;  /* 0x0000000914127210 */ /* 0x000fc60007f3e0ff */
[----:B------:R1:W-:Y:S02]  /*104be0*/  STL.64 [R1+0x14a8], R16 ;  /* 0x0014a81001007387 */ /* 0x0003e40000100a00 */
[----:B------:R-:W-:Y:S01]  /*104bf0*/  IMAD.X R19, R5, 0x1, R10, P1 ;  /* 0x0000000105137824 */ /* 0x000fe200008e060a */
[----:B----4-:R-:W-:Y:S02]  /*104c00*/  SHF.R.S32.HI R2, RZ, 0x1f, R21 ;  /* 0x0000001fff027819 */ /* 0x010fe40000011415 */
[----:B-1----:R-:W-:-:S05]  /*104c10*/  IADD3 R16, P2, R20, R11, RZ ;  /* 0x0000000b14107210 */ /* 0x002fca0007f5e0ff */
[C---:B--2---:R-:W-:Y:S02]  /*104c20*/  IMAD.X R17, R5.reuse, 0x1, R13, P2 ;  /* 0x0000000105117824 */ /* 0x044fe400010e060d */
[----:B---3--:R-:W-:Y:S01]  /*104c30*/  IMAD.X R7, R5, 0x1, R8, P3 ;  /* 0x0000000105077824 */ /* 0x008fe200018e0608 */
[----:B------:R-:W-:-:S04]  /*104c40*/  IADD3 R6, P3, R20, R12, RZ ;  /* 0x0000000c14067210 */ /* 0x000fc80007f7e0ff */
[----:B------:R1:W-:Y:S04]  /*104c50*/  STL [R1+0x14a4], R7 ;  /* 0x0014a40701007387 */ /* 0x0003e80000100800 */
[----:B------:R-:W2:Y:S04]  /*104c60*/  LDL R20, [R1+0xa0] ;  /* 0x0000a00001147983 */ /* 0x000ea80000100800 */
[----:B------:R3:W-:Y:S01]  /*104c70*/  STL.64 [R1+0x1498], R18 ;  /* 0x0014981201007387 */ /* 0x0007e20000100a00 */
[----:B-1----:R-:W-:-:S03]  /*104c80*/  IMAD.X R7, R5, 0x1, R14, P3 ;  /* 0x0000000105077824 */ /* 0x002fc600018e060e */
[----:B---3--:R-:W3:Y:S04]  /*104c90*/  LDL.LU.64 R18, [R1+0x5558] ;  /* 0x0055580001127983 */ /* 0x008ee80000300a00 */
[----:B------:R-:W-:Y:S04]  /*104ca0*/  STL.64 [R1+0x5528], R10 ;  /* 0x0055280a01007387 */ /* 0x000fe80000100a00 */
[----:B------:R-:W-:Y:S04]  /*104cb0*/  STL [R1+0xa8], R2 ;  /* 0x0000a80201007387 */ /* 0x000fe80000100800 */
[----:B------:R1:W-:Y:S04]  /*104cc0*/  STL.64 [R1+0x1490], R16 ;  /* 0x0014901001007387 */ /* 0x0003e80000100a00 */
[----:B-1----:R-:W4:Y:S04]  /*104cd0*/  LDL.LU.64 R16, [R1+0x5550] ;  /* 0x0055500001107983 */ /* 0x002f280000300a00 */
[----:B------:R1:W-:Y:S04]  /*104ce0*/  STL.64 [R1+0x5530], R12 ;  /* 0x0055300c01007387 */ /* 0x0003e80000100a00 */
[----:B------:R-:W2:Y:S01]  /*104cf0*/  LDL.LU R5, [R1+0x5548] ;  /* 0x0055480001057983 */ /* 0x000ea20000300800 */
[----:B------:R-:W-:-:S02]  /*104d00*/  IADD3 R10, P1, R21, R4, RZ ;  /* 0x00000004150a7210 */ /* 0x000fc40007f3e0ff */
[----:B-1----:R-:W-:-:S05]  /*104d10*/  IADD3 R12, P2, R21, R3, RZ ;  /* 0x00000003150c7210 */ /* 0x002fca0007f5e0ff */
[----:B------:R-:W-:Y:S04]  /*104d20*/  STL [R1+0x1470], R12 ;  /* 0x0014700c01007387 */ /* 0x000fe80000100800 */
[----:B------:R1:W-:Y:S04]  /*104d30*/  STL.64 [R1+0x1480], R6 ;  /* 0x0014800601007387 */ /* 0x0003e80000100a00 */
[----:B-1----:R-:W2:Y:S01]  /*104d40*/  LDL.LU.64 R6, [R1+0x5540] ;  /* 0x0055400001067983 */ /* 0x002ea20000300a00 */
[----:B---3--:R-:W-:-:S03]  /*104d50*/  IMAD.X R11, R2, 0x1, R18, P1 ;  /* 0x00000001020b7824 */ /* 0x008fc600008e0612 */
[----:B------:R-:W3:Y:S04]  /*104d60*/  LDL.LU R2, [R1+0x5538] ;  /* 0x0055380001027983 */ /* 0x000ee80000300800 */
[----:B----4-:R1:W-:Y:S04]  /*104d70*/  STL.64 [R1+0x5518], R16 ;  /* 0x0055181001007387 */ /* 0x0103e80000100a00 */
[----:B------:R2:W-:Y:S04]  /*104d80*/  STL.64 [R1+0x1478], R10 ;  /* 0x0014780a01007387 */ /* 0x0005e80000100a00 */
[----:B-1----:R0:W3:Y:S04]  /*104d90*/  LDL.64 R16, [R1+0x1470] ;  /* 0x0014700001107983 */ /* 0x0020e80000100a00 */
[----:B------:R-:W-:Y:S01]  /*104da0*/  STL.64 [R1+0x5520], R18 ;  /* 0x0055201201007387 */ /* 0x000fe20000100a00 */
[----:B--2---:R-:W-:-:S03]  /*104db0*/  IADD3 R10, P1, R21, R5, RZ ;  /* 0x00000005150a7210 */ /* 0x004fc60007f3e0ff */
[----:B------:R1:W-:Y:S04]  /*104dc0*/  STL [R1+0x5510], R5 ;  /* 0x0055100501007387 */ /* 0x0003e80000100800 */
[----:B-1----:R-:W2:Y:S01]  /*104dd0*/  LDL.LU R5, [R1+0xa8] ;  /* 0x0000a80001057983 */ /* 0x002ea20000300800 */
[----:B------:R-:W-:-:S05]  /*104de0*/  IADD3 R12, P3, R21, R0, RZ ;  /* 0x00000000150c7210 */ /* 0x000fca0007f7e0ff */
[C---:B--2---:R-:W-:Y:S02]  /*104df0*/  IMAD.X R13, R5.reuse, 0x1, R23, P3 ;  /* 0x00000001050d7824 */ /* 0x044fe400018e0617 */
[C---:B---3--:R-:W-:Y:S02]  /*104e00*/  IMAD.X R17, R5.reuse, 0x1, R2, P2 ;  /* 0x0000000105117824 */ /* 0x048fe400010e0602 */
[----:B------:R-:W-:Y:S01]  /*104e10*/  IMAD.X R11, R5, 0x1, R6, P1 ;  /* 0x00000001050b7824 */ /* 0x000fe200008e0606 */
[----:B------:R1:W-:Y:S04]  /*104e20*/  STL.64 [R1+0x1028], R12 ;  /* 0x0010280c01007387 */ /* 0x0003e80000100a00 */
[----:B------:R-:W-:Y:S04]  /*104e30*/  STL [R1+0x1474], R17 ;  /* 0x0014741101007387 */ /* 0x000fe80000100800 */
[----:B-1----:R-:W2:Y:S04]  /*104e40*/  LDL.LU.64 R12, [R1+0x5530] ;  /* 0x00553000010c7983 */ /* 0x002ea80000300a00 */
[----:B------:R1:W-:Y:S04]  /*104e50*/  STL.64 [R1+0x1020], R10 ;  /* 0x0010200a01007387 */ /* 0x0003e80000100a00 */
[----:B-1----:R-:W3:Y:S01]  /*104e60*/  LDL.LU.64 R10, [R1+0x5528] ;  /* 0x00552800010a7983 */ /* 0x002ee20000300a00 */
[----:B------:R-:W-:-:S02]  /*104e70*/  IADD3 R18, P2, R21, R7, RZ ;  /* 0x0000000715127210 */ /* 0x000fc40007f5e0ff */
[----:B------:R-:W-:Y:S01]  /*104e80*/  IADD3 R16, P3, R21, R9, RZ ;  /* 0x0000000915107210 */ /* 0x000fe20007f7e0ff */
[----:B------:R3:W-:Y:S02]  /*104e90*/  STL.64 [R1+0x5508], R6 ;  /* 0x0055080601007387 */ /* 0x0007e40000100a00 */
[----:B------:R-:W-:-:S05]  /*104ea0*/  IMAD.X R19, R5, 0x1, R8, P2 ;  /* 0x0000000105137824 */ /* 0x000fca00010e0608 */
[----:B------:R1:W-:Y:S01]  /*104eb0*/  STL.64 [R1+0x1008], R18 ;  /* 0x0010081201007387 */ /* 0x0003e20000100a00 */
[----:B---3--:R-:W-:Y:S01]  /*104ec0*/  IADD3 R6, P1, R21, R11, RZ ;  /* 0x0000000b15067210 */ /* 0x008fe20007f3e0ff */
[----:B------:R-:W-:-:S04]  /*104ed0*/  IMAD.X R17, R5, 0x1, R10, P3 ;  /* 0x0000000105117824 */ /* 0x000fc800018e060a */
[----:B------:R3:W-:Y:S04]  /*104ee0*/  STL [R1+0xff8], R6 ;  /* 0x000ff80601007387 */ /* 0x0007e80000100800 */
[----:B-1----:R-:W4:Y:S04]  /*104ef0*/  LDL.LU.64 R18, [R1+0x5520] ;  /* 0x0055200001127983 */ /* 0x002f280000300a00 */
[----:B------:R2:W-:Y:S04]  /*104f00*/  STL.64 [R1+0x54f8], R8 ;  /* 0x0054f80801007387 */ /* 0x0005e80000100a00 */
[----:B------:R1:W-:Y:S01]  /*104f10*/  STL.64 [R1+0x1000], R16 ;  /* 0x0010001001007387 */ /* 0x0003e20000100a00 */
[----:B---3--:R-:W-:-:S02]  /*104f20*/  IADD3 R6, P3, R20, R4, RZ ;  /* 0x0000000414067210 */ /* 0x008fc40007f7e0ff */
[----:B--2---:R-:W-:Y:S02]  /*104f30*/  IADD3 R8, P2, R21, R12, RZ ;  /* 0x0000000c15087210 */ /* 0x004fe40007f5e0ff */
[----:B------:R-:W-:Y:S01]  /*104f40*/  SHF.R.S32.HI R21, RZ, 0x1f, R20 ;  /* 0x0000001fff157819 */ /* 0x000fe20000011414 */
[----:B-1----:R-:W2:Y:S04]  /*104f50*/  LDL.LU.64 R16, [R1+0x5518] ;  /* 0x0055180001107983 */ /* 0x002ea80000300a00 */
[----:B------:R1:W-:Y:S04]  /*104f60*/  STL.64 [R1+0x5500], R10 ;  /* 0x0055000a01007387 */ /* 0x0003e80000100a00 */
[----:B-1----:R0:W3:Y:S04]  /*104f70*/  LDL.64 R10, [R1+0xff8] ;  /* 0x000ff800010a7983 */ /* 0x0020e80000100a00 */
[----:B------:R-:W4:Y:S01]  /*104f80*/  LDL.LU R20, [R1+0x98] ;  /* 0x0000980001147983 */ /* 0x000f220000300800 */
[----:B------:R-:W-:-:S02]  /*104f90*/  IMAD.X R9, R5, 0x1, R14, P2 ;  /* 0x0000000105097824 */ /* 0x000fc400010e060e */
[----:B---3--:R-:W-:Y:S01]  /*104fa0*/  IMAD.X R11, R5, 0x1, R13, P1 ;  /* 0x00000001050b7824 */ /* 0x008fe200008e060d */
[----:B----4-:R1:W-:Y:S04]  /*104fb0*/  STL [R1+0x54e8], R20 ;  /* 0x0054e81401007387 */ /* 0x0103e80000100800 */
[----:B-1----:R-:W3:Y:S04]  /*104fc0*/  LDL.LU R20, [R1+0xa0] ;  /* 0x0000a00001147983 */ /* 0x002ee80000300800 */
[----:B------:R-:W-:Y:S04]  /*104fd0*/  STL [R1+0xffc], R11 ;  /* 0x000ffc0b01007387 */ /* 0x000fe80000100800 */
[----:B------:R-:W4:Y:S01]  /*104fe0*/  LDL.LU R5, [R1+0x5510] ;  /* 0x0055100001057983 */ /* 0x000f220000300800 */
[----:B------:R-:W-:-:S03]  /*104ff0*/  IMAD.X R7, R21, 0x1, R18, P3 ;  /* 0x0000000115077824 */ /* 0x000fc600018e0612 */
[----:B------:R-:W-:Y:S04]  /*105000*/  STL.64 [R1+0xfe8], R8 ;  /* 0x000fe80801007387 */ /* 0x000fe80000100a00 */
[----:B--2---:R-:W-:Y:S04]  /*105010*/  STL.64 [R1+0x54e0], R16 ;  /* 0x0054e01001007387 */ /* 0x004fe80000100a00 */
[----:B------:R1:W-:Y:S04]  /*105020*/  STL.64 [R1+0xfe0], R6 ;  /* 0x000fe00601007387 */ /* 0x0003e80000100a00 */
[----:B-1----:R-:W2:Y:S04]  /*105030*/  LDL.LU.64 R6, [R1+0x5508] ;  /* 0x0055080001067983 */ /* 0x002ea80000300a00 */
[----:B------:R-:W-:Y:S01]  /*105040*/  STL.64 [R1+0x54f0], R18 ;  /* 0x0054f01201007387 */ /* 0x000fe20000100a00 */
[----:B---3--:R-:W-:-:S02]  /*105050*/  IADD3 R10, P1, R20, R3, RZ ;  /* 0x00000003140a7210 */ /* 0x008fc40007f3e0ff */
[----:B------:R-:W-:-:S03]  /*105060*/  IADD3 R8, P2, R20, R0, RZ ;  /* 0x0000000014087210 */ /* 0x000fc60007f5e0ff */
[C---:B------:R-:W-:Y:S01]  /*105070*/  IMAD.X R11, R21.reuse, 0x1, R2, P1 ;  /* 0x00000001150b7824 */ /* 0x040fe200008e0602 */
[----:B----4-:R-:W-:Y:S01]  /*105080*/  IADD3 R16, P3, R20, R5, RZ ;  /* 0x0000000514107210 */ /* 0x010fe20007f7e0ff */
[----:B------:R-:W-:-:S03]  /*105090*/  IMAD.X R9, R21, 0x1, R23, P2 ;  /* 0x0000000115097824 */ /* 0x000fc600010e0617 */
[----:B------:R1:W-:Y:S04]  /*1050a0*/  STL.64 [R1+0xfd8], R10 ;  /* 0x000fd80a01007387 */ /* 0x0003e80000100a00 */
[----:B-1----:R-:W3:Y:S04]  /*1050b0*/  LDL.LU.64 R10, [R1+0x5500] ;  /* 0x00550000010a7983 */ /* 0x002ee80000300a00 */
[----:B------:R-:W-:Y:S04]  /*1050c0*/  STL [R1+0xfc0], R16 ;  /* 0x000fc01001007387 */ /* 0x000fe80000100800 */
[----:B------:R1:W-:Y:S04]  /*1050d0*/  STL.64 [R1+0x54c8], R28 ;  /* 0x0054c81c01007387 */ /* 0x0003e80000100a00 */
[----:B-1----:R-:W4:Y:S04]  /*1050e0*/  LDL R29, [R1+0x9c] ;  /* 0x00009c00011d7983 */ /* 0x002f280000100800 */
[----:B------:R1:W-:Y:S04]  /*1050f0*/  STL.64 [R1+0xfc8], R8 ;  /* 0x000fc80801007387 */ /* 0x0003e80000100a00 */
[----:B-1----:R-:W4:Y:S04]  /*105100*/  LDL.LU.64 R8, [R1+0x54f8] ;  /* 0x0054f80001087983 */ /* 0x002f280000300a00 */
[----:B------:R-:W-:Y:S04]  /*105110*/  STL.64 [R1+0x54d0], R22 ;  /* 0x0054d01601007387 */ /* 0x000fe80000100a00 */
[----:B------:R1:W-:Y:S01]  /*105120*/  STL [R1+0x54d8], R23 ;  /* 0x0054d81701007387 */ /* 0x0003e20000100800 */
[----:B--2---:R-:W-:-:S03]  /*105130*/  IADD3 R18, P1, R20, R7, RZ ;  /* 0x0000000714127210 */ /* 0x004fc60007f3e0ff */
[----:B------:R-:W-:Y:S01]  /*105140*/  STL.64 [R1+0x54c0], R6 ;  /* 0x0054c00601007387 */ /* 0x000fe20000100a00 */
[----:B-1----:R-:W-:Y:S02]  /*105150*/  IMAD.MOV.U32 R23, RZ, RZ, R17 ;  /* 0x000000ffff177224 */ /* 0x002fe400078e0011 */
[----:B------:R-:W-:Y:S02]  /*105160*/  IMAD.X R23, R21, 0x1, R6, P3 ;  /* 0x0000000115177824 */ /* 0x000fe400018e0606 */
[----:B------:R-:W-:-:S03]  /*105170*/  IMAD.MOV.U32 R22, RZ, RZ, R16 ;  /* 0x000000ffff167224 */ /* 0x000fc600078e0010 */
[----:B------:R1:W-:Y:S02]  /*105180*/  STL [R1+0xfc4], R23 ;  /* 0x000fc41701007387 */ /* 0x0003e40000100800 */
[----:B-1----:R-:W-:Y:S01]  /*105190*/  IMAD.MOV.U32 R23, RZ, RZ, R21 ;  /* 0x000000ffff177224 */ /* 0x002fe200078e0015 */
[C---:B---3--:R-:W-:Y:S02]  /*1051a0*/  IADD3 R6, P3, R20.reuse, R11, RZ ;  /* 0x0000000b14067210 */ /* 0x048fe40007f7e0ff */
[C---:B----4-:R-:W-:Y:S01]  /*1051b0*/  IADD3 R16, P2, R20.reuse, R9, RZ ;  /* 0x0000000914107210 */ /* 0x050fe20007f5e0ff */
[----:B------:R-:W-:Y:S01]  /*1051c0*/  IMAD.X R19, R21, 0x1, R8, P1 ;  /* 0x0000000115137824 */ /* 0x000fe200008e0608 */
[----:B------:R-:W-:-:S03]  /*1051d0*/  IADD3 R22, P1, R20, R12, RZ ;  /* 0x0000000c14167210 */ /* 0x000fc60007f3e0ff */
[C---:B------:R-:W-:Y:S01]  /*1051e0*/  IMAD.X R17, R23.reuse, 0x1, R10, P2 ;  /* 0x0000000117117824 */ /* 0x040fe200010e060a */
[----:B------:R1:W-:Y:S04]  /*1051f0*/  STL.64 [R1+0xfb8], R18 ;  /* 0x000fb81201007387 */ /* 0x0003e80000100a00 */
[----:B-1----:R-:W2:Y:S04]  /*105200*/  LDL.LU.64 R18, [R1+0x54f0] ;  /* 0x0054f00001127983 */ /* 0x002ea80000300a00 */
[----:B------:R-:W3:Y:S04]  /*105210*/  LDL.LU R20, [R1+0x54e8] ;  /* 0x0054e80001147983 */ /* 0x000ee80000300800 */
[----:B------:R1:W-:Y:S04]  /*105220*/  STL.64 [R1+0xfb0], R16 ;  /* 0x000fb01001007387 */ /* 0x0003e80000100a00 */
[----:B-1----:R-:W4:Y:S01]  /*105230*/  LDL.LU.64 R16, [R1+0x54e0] ;  /* 0x0054e00001107983 */ /* 0x002f220000300a00 */
[----:B------:R-:W-:-:S02]  /*105240*/  IMAD.X R7, R23, 0x1, R13, P3 ;  /* 0x0000000117077824 */ /* 0x000fc400018e060d */
[----:B------:R-:W-:-:S03]  /*105250*/  IMAD.X R23, R23, 0x1, R14, P1 ;  /* 0x0000000117177824 */ /* 0x000fc600008e060e */
[----:B------:R-:W-:Y:S04]  /*105260*/  STL.64 [R1+0xfa8], R6 ;  /* 0x000fa80601007387 */ /* 0x000fe80000100a00 */
[----:B----4-:R1:W-:Y:S04]  /*105270*/  STL.64 [R1+0x54a8], R16 ;  /* 0x0054a81001007387 */ /* 0x0103e80000100a00 */
[----:B-1----:R-:W4:Y:S04]  /*105280*/  LDL.LU R17, [R1+0x9c] ;  /* 0x00009c0001117983 */ /* 0x002f280000300800 */
[----:B------:R1:W-:Y:S04]  /*105290*/  STL.64 [R1+0xf98], R22 ;  /* 0x000f981601007387 */ /* 0x0003e80000100a00 */
[----:B-1----:R0:W3:Y:S01]  /*1052a0*/  LDL.LU R23, [R1+0x54d8] ;  /* 0x0054d80001177983 */ /* 0x0020e20000300800 */
[----:B------:R-:W-:-:S02]  /*1052b0*/  SHF.R.S32.HI R21, RZ, 0x1f, R29 ;  /* 0x0000001fff157819 */ /* 0x000fc4000001141d */
[----:B------:R-:W-:Y:S01]  /*1052c0*/  IADD3 R28, P2, R29, R4, RZ ;  /* 0x000000041d1c7210 */ /* 0x000fe20007f5e0ff */
[----:B------:R-:W-:Y:S04]  /*1052d0*/  STL.64 [R1+0x54b8], R14 ;  /* 0x0054b80e01007387 */ /* 0x000fe80000100a00 */
[----:B--2---:R-:W-:Y:S01]  /*1052e0*/  IMAD.X R29, R21, 0x1, R18, P2 ;  /* 0x00000001151d7824 */ /* 0x004fe200010e0612 */
[----:B----4-:R-:W-:-:S05]  /*1052f0*/  IADD3 R22, P1, R17, R0, RZ ;  /* 0x0000000011167210 */ /* 0x010fca0007f3e0ff */
[----:B------:R3:W-:Y:S04]  /*105300*/  STL [R1+0xf70], R22 ;  /* 0x000f701601007387 */ /* 0x0007e80000100800 */
[----:B---3--:R-:W2:Y:S04]  /*105310*/  LDL.LU.64 R22, [R1+0x54d0] ;  /* 0x0054d00001167983 */ /* 0x008ea80000300a00 */
[----:B------:R1:W-:Y:S04]  /*105320*/  STL.64 [R1+0xf90], R28 ;  /* 0x000f901c01007387 */ /* 0x0003e80000100a00 */
[----:B-1----:R-:W3:Y:S01]  /*105330*/  LDL.LU.64 R28, [R1+0x54c8] ;  /* 0x0054c800011c7983 */ /* 0x002ee20000300a00 */
[----:B------:R-:W-:-:S02]  /*105340*/  IADD3 R6, P3, R17, R3, RZ ;  /* 0x0000000311067210 */ /* 0x000fc40007f7e0ff */
[----:B------:R-:W-:-:S03]  /*105350*/  IADD3 R14, P2, R17, R5, RZ ;  /* 0x00000005110e7210 */ /* 0x000fc60007f5e0ff */
[----:B------:R-:W-:-:S05]  /*105360*/  IMAD.X R7, R21, 0x1, R2, P3 ;  /* 0x0000000115077824 */ /* 0x000fca00018e0602 */
[----:B------:R1:W-:Y:S04]  /*105370*/  STL.64 [R1+0xf88], R6 ;  /* 0x000f880601007387 */ /* 0x0003e80000100a00 */
[----:B------:R-:W-:Y:S04]  /*105380*/  STL [R1+0xf68], R14 ;  /* 0x000f680e01007387 */ /* 0x000fe80000100800 */
[----:B-1----:R-:W4:Y:S04]  /*105390*/  LDL.LU.64 R6, [R1+0x54c0] ;  /* 0x0054c00001067983 */ /* 0x002f280000300a00 */
[----:B---3--:R1:W-:Y:S04]  /*1053a0*/  STL.64 [R1+0x5498], R28 ;  /* 0x0054981c01007387 */ /* 0x0083e80000100a00 */
[----:B-1----:R0:W3:Y:S04]  /*1053b0*/  LDL.64 R28, [R1+0xf68] ;  /* 0x000f6800011c7983 */ /* 0x0020e80000100a00 */
[----:B------:R1:W-:Y:S04]  /*1053c0*/  STL.64 [R1+0x54b0], R24 ;  /* 0x0054b01801007387 */ /* 0x0003e80000100a00 */
[----:B-1----:R0:W2:Y:S01]  /*1053d0*/  LDL.64 R24, [R1+0xf70] ;  /* 0x000f700001187983 */ /* 0x0020a20000100a00 */
[----:B----4-:R-:W-:-:S05]  /*1053e0*/  IADD3 R14, P3, R17, R7, RZ ;  /* 0x00000007110e7210 */ /* 0x010fca0007f7e0ff */
[C---:B------:R-:W-:Y:S02]  /*1053f0*/  IMAD.X R15, R21.reuse, 0x1, R8, P3 ;  /* 0x00000001150f7824 */ /* 0x040fe400018e0608 */
[C---:B---3--:R-:W-:Y:S02]  /*105400*/  IMAD.X R29, R21.reuse, 0x1, R6, P2 ;  /* 0x00000001151d7824 */ /* 0x048fe400010e0606 */
[----:B--2---:R-:W-:-:S05]  /*105410*/  IMAD.X R25, R21, 0x1, R23, P1 ;  /* 0x0000000115197824 */ /* 0x004fca00008e0617 */
[----:B------:R-:W-:Y:S04]  /*105420*/  STL [R1+0xf74], R25 ;  /* 0x000f741901007387 */ /* 0x000fe80000100800 */
[----:B------:R-:W-:Y:S04]  /*105430*/  STL.64 [R1+0x54a0], R6 ;  /* 0x0054a00601007387 */ /* 0x000fe80000100a00 */
[----:B------:R-:W-:Y:S04]  /*105440*/  STL [R1+0xf6c], R29 ;  /* 0x000f6c1d01007387 */ /* 0x000fe80000100800 */
[----:B------:R1:W-:Y:S04]  /*105450*/  STL.64 [R1+0xf60], R14 ;  /* 0x000f600e01007387 */ /* 0x0003e80000100a00 */
[----:B-1----:R-:W2:Y:S01]  /*105460*/  LDL.LU.64 R14, [R1+0x54b8] ;  /* 0x0054b800010e7983 */ /* 0x002ea20000300a00 */
[----:B------:R-:W-:-:S02]  /*105470*/  IADD3 R24, P1, R17, R9, RZ ;  /* 0x0000000911187210 */ /* 0x000fc40007f3e0ff */
[C---:B------:R-:W-:Y:S02]  /*105480*/  IADD3 R28, P2, R17.reuse, R11, RZ ;  /* 0x0000000b111c7210 */ /* 0x040fe40007f5e0ff */
[----:B------:R-:W-:Y:S01]  /*105490*/  IADD3 R16, P3, R17, R12, RZ ;  /* 0x0000000c11107210 */ /* 0x000fe20007f7e0ff */
[----:B------:R-:W-:-:S04]  /*1054a0*/  IMAD.MOV.U32 R17, RZ, RZ, R21 ;  /* 0x000000ffff117224 */ /* 0x000fc800078e0015 */
[C---:B------:R-:W-:Y:S02]  /*1054b0*/  IMAD.X R25, R17.reuse, 0x1, R10, P1 ;  /* 0x0000000111197824 */ /* 0x040fe400008e060a */
[----:B------:R-:W-:-:S03]  /*1054c0*/  IMAD.X R29, R17, 0x1, R13, P2 ;  /* 0x00000001111d7824 */ /* 0x000fc600010e060d */
[----:B------:R1:W-:Y:S04]  /*1054d0*/  STL.64 [R1+0xf58], R24 ;  /* 0x000f581801007387 */ /* 0x0003e80000100a00 */
[----:B-1----:R-:W3:Y:S04]  /*1054e0*/  LDL.LU.64 R24, [R1+0x54b0] ;  /* 0x0054b00001187983 */ /* 0x002ee80000300a00 */
[----:B------:R-:W-:Y:S01]  /*1054f0*/  STL.64 [R1+0xf50], R28 ;  /* 0x000f501c01007387 */ /* 0x000fe20000100a00 */
[----:B--2---:R-:W-:-:S05]  /*105500*/  IMAD.X R17, R17, 0x1, R14, P3 ;  /* 0x0000000111117824 */ /* 0x004fca00018e060e */
[----:B------:R1:W-:Y:S04]  /*105510*/  STL.64 [R1+0xf40], R16 ;  /* 0x000f401001007387 */ /* 0x0003e80000100a00 */
[----:B-1----:R-:W2:Y:S01]  /*105520*/  LDL.LU.64 R16, [R1+0x54a8] ;  /* 0x0054a80001107983 */ /* 0x002ea20000300a00 */
[----:B------:R-:W-:Y:S02]  /*105530*/  SHF.R.S32.HI R21, RZ, 0x1f, R20 ;  /* 0x0000001fff157819 */ /* 0x000fe40000011414 */
[C---:B------:R-:W-:Y:S02]  /*105540*/  IADD3 R6, P1, R20.reuse, R4, RZ ;  /* 0x0000000414067210 */ /* 0x040fe40007f3e0ff */
[----:B------:R-:W-:-:S03]  /*105550*/  IADD3 R28, P2, R20, R3, RZ ;  /* 0x00000003141c7210 */ /* 0x000fc60007f5e0ff */
[C---:B------:R-:W-:Y:S02]  /*105560*/  IMAD.X R7, R21.reuse, 0x1, R18, P1 ;  /* 0x0000000115077824 */ /* 0x040fe400008e0612 */
[----:B------:R-:W-:Y:S01]  /*105570*/  IMAD.X R29, R21, 0x1, R2, P2 ;  /* 0x00000001151d7824 */ /* 0x000fe200010e0602 */
[----:B--2---:R-:W-:Y:S04]  /*105580*/  STL.64 [R1+0x5480], R16 ;  /* 0x0054801001007387 */ /* 0x004fe80000100a00 */
[----:B------:R-:W-:Y:S04]  /*105590*/  STL.64 [R1+0x5488], R14 ;  /* 0x0054880e01007387 */ /* 0x000fe80000100a00 */
[----:B------:R-:W-:Y:S04]  /*1055a0*/  STL [R1+0x5490], R15 ;  /* 0x0054900f01007387 */ /* 0x000fe80000100800 */
[----:B------:R1:W-:Y:S04]  /*1055b0*/  STL.64 [R1+0xf38], R6 ;  /* 0x000f380601007387 */ /* 0x0003e80000100a00 */
[----:B-1----:R-:W2:Y:S04]  /*1055c0*/  LDL.LU.64 R6, [R1+0x54a0] ;  /* 0x0054a00001067983 */ /* 0x002ea80000300a00 */
[----:B------:R1:W-:Y:S04]  /*1055d0*/  STL.64 [R1+0xf30], R28 ;  /* 0x000f301c01007387 */ /* 0x0003e80000100a00 */
[----:B-1----:R-:W4:Y:S01]  /*1055e0*/  LDL.LU.64 R28, [R1+0x5498] ;  /* 0x00549800011c7983 */ /* 0x002f220000300a00 */
[----:B------:R-:W-:-:S02]  /*1055f0*/  IADD3 R14, P3, R20, R0, RZ ;  /* 0x00000000140e7210 */ /* 0x000fc40007f7e0ff */
[----:B------:R-:W-:-:S03]  /*105600*/  IADD3 R16, P1, R20, R5, RZ ;  /* 0x0000000514107210 */ /* 0x000fc60007f3e0ff */
[C---:B------:R-:W-:Y:S02]  /*105610*/  IMAD.X R15, R21.reuse, 0x1, R23, P3 ;  /* 0x00000001150f7824 */ /* 0x040fe400018e0617 */
[----:B--2---:R-:W-:Y:S01]  /*105620*/  IMAD.X R17, R21, 0x1, R6, P1 ;  /* 0x0000000115117824 */ /* 0x004fe200008e0606 */
[----:B----4-:R1:W-:Y:S04]  /*105630*/  STL.64 [R1+0x5478], R28 ;  /* 0x0054781c01007387 */ /* 0x0103e80000100a00 */
[----:B------:R2:W-:Y:S04]  /*105640*/  STL.64 [R1+0xf18], R14 ;  /* 0x000f180e01007387 */ /* 0x0005e80000100a00 */
[----:B------:R4:W-:Y:S01]  /*105650*/  STL.64 [R1+0x5470], R6 ;  /* 0x0054700601007387 */ /* 0x0009e20000100a00 */
[----:B-1----:R-:W-:-:S02]  /*105660*/  IADD3 R28, P2, R20, R7, RZ ;  /* 0x00000007141c7210 */ /* 0x002fc40007f5e0ff */
[----:B--2---:R-:W-:-:S03]  /*105670*/  IADD3 R14, P3, R20, R9, RZ ;  /* 0x00000009140e7210 */ /* 0x004fc60007f7e0ff */
[----:B------:R-:W-:Y:S01]  /*105680*/  IMAD.X R29, R21, 0x1, R8, P2 ;  /* 0x00000001151d7824 */ /* 0x000fe200010e0608 */
[----:B----4-:R-:W2:Y:S04]  /*105690*/  LDL R7, [R1+0x94] ;  /* 0x0000940001077983 */ /* 0x010ea80000100800 */
[----:B------:R-:W-:Y:S04]  /*1056a0*/  STL.64 [R1+0xf10], R16 ;  /* 0x000f101001007387 */ /* 0x000fe80000100a00 */
[----:B------:R1:W-:Y:S04]  /*1056b0*/  STL.64 [R1+0x5468], R8 ;  /* 0x0054680801007387 */ /* 0x0003e80000100a00 */
[----:B------:R-:W-:Y:S01]  /*1056c0*/  STL.64 [R1+0xf08], R28 ;  /* 0x000f081c01007387 */ /* 0x000fe20000100a00 */
[----:B-1----:R-:W-:-:S04]  /*1056d0*/  IMAD.MOV.U32 R8, RZ, RZ, R21 ;  /* 0x000000ffff087224 */ /* 0x002fc800078e0015 */
[----:B------:R-:W-:-:S05]  /*1056e0*/  IMAD.X R15, R8, 0x1, R10, P3 ;  /* 0x00000001080f7824 */ /* 0x000fca00018e060a */
[----:B------:R1:W-:Y:S04]  /*1056f0*/  STL.64 [R1+0xf00], R14 ;  /* 0x000f000e01007387 */ /* 0x0003e80000100a00 */
[----:B-1----:R0:W4:Y:S01]  /*105700*/  LDL.LU R15, [R1+0x5490] ;  /* 0x00549000010f7983 */ /* 0x0021220000300800 */
[----:B------:R-:W-:-:S05]  /*105710*/  IADD3 R16, P1, R20, R11, RZ ;  /* 0x0000000b14107210 */ /* 0x000fca0007f3e0ff */
[----:B------:R-:W-:Y:S01]  /*105720*/  IMAD.X R17, R8, 0x1, R13, P1 ;  /* 0x0000000108117824 */ /* 0x000fe200008e060d */
[----:B------:R-:W-:Y:S02]  /*105730*/  IADD3 R28, P2, R20, R12, RZ ;  /* 0x0000000c141c7210 */ /* 0x000fe40007f5e0ff */
[----:B--2---:R-:W-:-:S05]  /*105740*/  IADD3 R14, P3, R7, R4, RZ ;  /* 0x00000004070e7210 */ /* 0x004fca0007f7e0ff */
[----:B------:R4:W-:Y:S04]  /*105750*/  STL [R1+0xee0], R14 ;  /* 0x000ee00e01007387 */ /* 0x0009e80000100800 */
[----:B----4-:R-:W2:Y:S04]  /*105760*/  LDL.LU.64 R14, [R1+0x5488] ;  /* 0x00548800010e7983 */ /* 0x010ea80000300a00 */
[----:B------:R1:W-:Y:S04]  /*105770*/  STL.64 [R1+0xef8], R16 ;  /* 0x000ef81001007387 */ /* 0x0003e80000100a00 */
[----:B-1----:R-:W4:Y:S04]  /*105780*/  LDL.LU.64 R16, [R1+0x5480] ;  /* 0x0054800001107983 */ /* 0x002f280000300a00 */
[----:B------:R-:W3:Y:S01]  /*105790*/  LDL.LU R20, [R1+0x8c] ;  /* 0x00008c0001147983 */ /* 0x000ee20000300800 */
[----:B------:R-:W-:Y:S01]  /*1057a0*/  IADD3 R6, P1, R7, R3, RZ ;  /* 0x0000000307067210 */ /* 0x000fe20007f3e0ff */
[----:B--2---:R-:W-:-:S02]  /*1057b0*/  IMAD.X R29, R8, 0x1, R14, P2 ;  /* 0x00000001081d7824 */ /* 0x004fc400010e060e */
[----:B---3--:R1:W-:Y:S04]  /*1057c0*/  STL [R1+0x5428], R20 ;  /* 0x0054281401007387 */ /* 0x0083e80000100800 */
[----:B-1----:R-:W2:Y:S04]  /*1057d0*/  LDL.LU R20, [R1+0x90] ;  /* 0x0000900001147983 */ /* 0x002ea80000300800 */
[----:B------:R1:W-:Y:S04]  /*1057e0*/  STL [R1+0x5460], R3 ;  /* 0x0054600301007387 */ /* 0x0003e80000100800 */
[----:B-1----:R-:W3:Y:S04]  /*1057f0*/  LDL.LU R3, [R1+0x94] ;  /* 0x0000940001037983 */ /* 0x002ee80000300800 */
[----:B------:R1:W-:Y:S04]  /*105800*/  STL.64 [R1+0xee8], R28 ;  /* 0x000ee81c01007387 */ /* 0x0003e80000100a00 */
[----:B-1----:R-:W4:Y:S01]  /*105810*/  LDL.LU.64 R28, [R1+0x5478] ;  /* 0x00547800011c7983 */ /* 0x002f220000300a00 */
[----:B------:R-:W-:-:S03]  /*105820*/  SHF.R.S32.HI R21, RZ, 0x1f, R7 ;  /* 0x0000001fff157819 */ /* 0x000fc60000011407 */
[----:B----4-:R-:W-:Y:S04]  /*105830*/  STL.64 [R1+0x5440], R28 ;  /* 0x0054401c01007387 */ /* 0x010fe80000100a00 */
[----:B------:R1:W-:Y:S04]  /*105840*/  STL.64 [R1+0x5458], R24 ;  /* 0x0054581801007387 */ /* 0x0003e80000100a00 */
[----:B-1----:R0:W4:Y:S01]  /*105850*/  LDL.64 R24, [R1+0xee0] ;  /* 0x000ee00001187983 */ /* 0x0021220000100a00 */
[C---:B------:R-:W-:Y:S02]  /*105860*/  IMAD.X R7, R21.reuse, 0x1, R2, P1 ;  /* 0x0000000115077824 */ /* 0x040fe400008e0602 */
[----:B----4-:R-:W-:-:S05]  /*105870*/  IMAD.X R25, R21, 0x1, R18, P3 ;  /* 0x0000000115197824 */ /* 0x010fca00018e0612 */
[----:B------:R-:W-:Y:S04]  /*105880*/  STL [R1+0xee4], R25 ;  /* 0x000ee41901007387 */ /* 0x000fe80000100800 */
[----:B------:R1:W-:Y:S04]  /*105890*/  STL.64 [R1+0xe28], R6 ;  /* 0x000e280601007387 */ /* 0x0003e80000100a00 */
[----:B-1----:R-:W4:Y:S01]  /*1058a0*/  LDL.LU.64 R6, [R1+0x5470] ;  /* 0x0054700001067983 */ /* 0x002f220000300a00 */
[C---:B---3--:R-:W-:Y:S02]  /*1058b0*/  IADD3 R28, P2, R3.reuse, R0, RZ ;  /* 0x00000000031c7210 */ /* 0x048fe40007f5e0ff */
[----:B------:R-:W-:-:S03]  /*1058c0*/  IADD3 R24, P3, R3, R5, RZ ;  /* 0x0000000503187210 */ /* 0x000fc60007f7e0ff */
[----:B------:R-:W-:Y:S01]  /*1058d0*/  IMAD.X R29, R21, 0x1, R23, P2 ;  /* 0x00000001151d7824 */ /* 0x000fe200010e0617 */
[----:B----4-:R-:W-:Y:S01]  /*1058e0*/  IADD3 R8, P1, R3, R7, RZ ;  /* 0x0000000703087210 */ /* 0x010fe20007f3e0ff */
[----:B------:R-:W-:-:S04]  /*1058f0*/  IMAD.X R25, R21, 0x1, R6, P3 ;  /* 0x0000000115197824 */ /* 0x000fc800018e0606 */
[----:B------:R1:W-:Y:S04]  /*105900*/  STL [R1+0xc48], R8 ;  /* 0x000c480801007387 */ /* 0x0003e80000100800 */
[----:B-1----:R-:W3:Y:S04]  /*105910*/  LDL.LU.64 R8, [R1+0x5468] ;  /* 0x0054680001087983 */ /* 0x002ee80000300a00 */
[----:B------:R-:W-:Y:S04]  /*105920*/  STL.64 [R1+0xc58], R28 ;  /* 0x000c581c01007387 */ /* 0x000fe80000100a00 */
[----:B------:R-:W-:Y:S04]  /*105930*/  STL.64 [R1+0x5438], R6 ;  /* 0x0054380601007387 */ /* 0x000fe80000100a00 */
[----:B------:R-:W-:Y:S04]  /*105940*/  STL.64 [R1+0x5448], R26 ;  /* 0x0054481a01007387 */ /* 0x000fe80000100a00 */
[----:B------:R-:W-:Y:S04]  /*105950*/  STL.64 [R1+0xc50], R24 ;  /* 0x000c501801007387 */ /* 0x000fe80000100a00 */
[----:B------:R1:W-:Y:S04]  /*105960*/  STL [R1+0x5450], R27 ;  /* 0x0054501b01007387 */ /* 0x0003e80000100800 */
[----:B-1----:R0:W4:Y:S01]  /*105970*/  LDL.64 R26, [R1+0xc48] ;  /* 0x000c4800011a7983 */ /* 0x0021220000100a00 */
[----:B------:R-:W-:-:S02]  /*105980*/  IADD3 R24, P3, R3, R11, RZ ;  /* 0x0000000b03187210 */ /* 0x000fc40007f7e0ff */
[----:B--2---:R-:W-:-:S03]  /*105990*/  SHF.R.S32.HI R6, RZ, 0x1f, R20 ;  /* 0x0000001fff067819 */ /* 0x004fc60000011414 */
[----:B------:R-:W-:Y:S01]  /*1059a0*/  IMAD.X R25, R21, 0x1, R13, P3 ;  /* 0x0000000115197824 */ /* 0x000fe200018e060d */
[----:B---3--:R-:W-:-:S05]  /*1059b0*/  IADD3 R28, P2, R3, R9, RZ ;  /* 0x00000009031c7210 */ /* 0x008fca0007f5e0ff */
[C---:B------:R-:W-:Y:S02]  /*1059c0*/  IMAD.X R29, R21.reuse, 0x1, R10, P2 ;  /* 0x00000001151d7824 */ /* 0x040fe400010e060a */
[----:B----4-:R-:W-:Y:S01]  /*1059d0*/  IMAD.X R27, R21, 0x1, R8, P1 ;  /* 0x00000001151b7824 */ /* 0x010fe200008e0608 */
[----:B------:R-:W-:-:S04]  /*1059e0*/  IADD3 R26, P1, R3, R12, RZ ;  /* 0x0000000c031a7210 */ /* 0x000fc80007f3e0ff */
[----:B------:R1:W-:Y:S04]  /*1059f0*/  STL [R1+0xc4c], R27 ;  /* 0x000c4c1b01007387 */ /* 0x0003e80000100800 */
[----:B------:R-:W2:Y:S04]  /*105a00*/  LDL.LU R3, [R1+0x5460] ;  /* 0x0054600001037983 */ /* 0x000ea80000300800 */
[----:B------:R-:W-:Y:S01]  /*105a10*/  STL.64 [R1+0xc40], R28 ;  /* 0x000c401c01007387 */ /* 0x000fe20000100a00 */
[----:B-1----:R-:W-:-:S03]  /*105a20*/  IMAD.X R27, R21, 0x1, R14, P1 ;  /* 0x00000001151b7824 */ /* 0x002fc600008e060e */
[----:B------:R-:W-:Y:S04]  /*105a30*/  STL [R1+0x94], R6 ;  /* 0x0000940601007387 */ /* 0x000fe80000100800 */
[----:B------:R1:W-:Y:S04]  /*105a40*/  STL.64 [R1+0xc28], R24 ;  /* 0x000c281801007387 */ /* 0x0003e80000100a00 */
[----:B-1----:R-:W3:Y:S04]  /*105a50*/  LDL.LU.64 R24, [R1+0x5458] ;  /* 0x0054580001187983 */ /* 0x002ee80000300a00 */
[----:B------:R-:W-:Y:S04]  /*105a60*/  STL.64 [R1+0x5430], R12 ;  /* 0x0054300c01007387 */ /* 0x000fe80000100a00 */
[----:B------:R0:W4:Y:S04]  /*105a70*/  LDL.LU R21, [R1+0x5454] ;  /* 0x0054540001157983 */ /* 0x0001280000300800 */
[----:B------:R1:W-:Y:S04]  /*105a80*/  STL.64 [R1+0xc18], R26 ;  /* 0x000c181a01007387 */ /* 0x0003e80000100a00 */
[----:B-1----:R0:W2:Y:S01]  /*105a90*/  LDL.LU R27, [R1+0x5450] ;  /* 0x00545000011b7983 */ /* 0x0020a20000300800 */
[----:B------:R-:W-:-:S02]  /*105aa0*/  IADD3 R28, P2, R20, R4, RZ ;  /* 0x00000004141c7210 */ /* 0x000fc40007f5e0ff */
[----:B------:R-:W-:-:S03]  /*105ab0*/  IADD3 R26, P1, R20, R0, RZ ;  /* 0x00000000141a7210 */ /* 0x000fc60007f3e0ff */
[----:B------:R-:W-:Y:S02]  /*105ac0*/  IMAD.X R29, R6, 0x1, R18, P2 ;  /* 0x00000001061d7824 */ /* 0x000fe400010e0612 */
[----:B------:R2:W-:Y:S04]  /*105ad0*/  STL [R1+0xbe8], R26 ;  /* 0x000be81a01007387 */ /* 0x0005e80000100800 */
[----:B--2---:R-:W2:Y:S04]  /*105ae0*/  LDL.LU.64 R26, [R1+0x5448] ;  /* 0x00544800011a7983 */ /* 0x004ea80000300a00 */
[----:B------:R1:W-:Y:S04]  /*105af0*/  STL.64 [R1+0xc10], R28 ;  /* 0x000c101c01007387 */ /* 0x0003e80000100a00 */
[----:B-1----:R-:W3:Y:S01]  /*105b00*/  LDL.LU.64 R28, [R1+0x5440] ;  /* 0x00544000011c7983 */ /* 0x002ee20000300a00 */
[----:B------:R-:W-:-:S03]  /*105b10*/  IADD3 R6, P2, R20, R5, RZ ;  /* 0x0000000514067210 */ /* 0x000fc60007f5e0ff */
[----:B---3--:R1:W-:Y:S04]  /*105b20*/  STL.64 [R1+0x5418], R28 ;  /* 0x0054181c01007387 */ /* 0x0083e80000100a00 */
[----:B-1----:R0:W3:Y:S04]  /*105b30*/  LDL.64 R28, [R1+0xbe8] ;  /* 0x000be800011c7983 */ /* 0x0020e80000100a00 */
[----:B------:R1:W-:Y:S04]  /*105b40*/  STL [R1+0xbe0], R6 ;  /* 0x000be00601007387 */ /* 0x0003e80000100800 */
[----:B-1----:R-:W4:Y:S04]  /*105b50*/  LDL.LU.64 R6, [R1+0x5438] ;  /* 0x0054380001067983 */ /* 0x002f280000300a00 */
[----:B------:R1:W-:Y:S04]  /*105b60*/  STL [R1+0x5424], R5 ;  /* 0x0054240501007387 */ /* 0x0003e80000100800 */
[----:B-1----:R-:W2:Y:S01]  /*105b70*/  LDL.LU R5, [R1+0x94] ;  /* 0x0000940001057983 */ /* 0x002ea20000300800 */
[----:B------:R-:W-:-:S05]  /*105b80*/  IADD3 R12, P3, R20, R3, RZ ;  /* 0x00000003140c7210 */ /* 0x000fca0007f7e0ff */
[C---:B--2---:R-:W-:Y:S02]  /*105b90*/  IMAD.X R13, R5.reuse, 0x1, R2, P3 ;  /* 0x00000001050d7824 */ /* 0x044fe400018e0602 */
[----:B---3--:R-:W-:-:S03]  /*105ba0*/  IMAD.X R29, R5, 0x1, R23, P1 ;  /* 0x00000001051d7824 */ /* 0x008fc600008e0617 */
[----:B------:R-:W-:Y:S04]  /*105bb0*/  STL.64 [R1+0xbf8], R12 ;  /* 0x000bf80c01007387 */ /* 0x000fe80000100a00 */
[----:B----4-:R-:W-:Y:S04]  /*105bc0*/  STL [R1+0x5420], R7 ;  /* 0x0054200701007387 */ /* 0x010fe80000100800 */
[----:B------:R-:W-:Y:S04]  /*105bd0*/  STL [R1+0xbec], R29 ;  /* 0x000bec1d01007387 */ /* 0x000fe80000100800 */
[----:B------:R1:W-:Y:S04]  /*105be0*/  STL.64 [R1+0x5410], R16 ;  /* 0x0054101001007387 */ /* 0x0003e80000100a00 */
[----:B-1----:R0:W2:Y:S01]  /*105bf0*/  LDL.64 R16, [R1+0xbe0] ;  /* 0x000be00001107983 */ /* 0x0020a20000100a00 */
[----:B------:R-:W-:-:S05]  /*105c00*/  IADD3 R12, P3, R20, R7, RZ ;  /* 0x00000007140c7210 */ /* 0x000fca0007f7e0ff */
[C---:B------:R-:W-:Y:S02]  /*105c10*/  IMAD.X R13, R5.reuse, 0x1, R8, P3 ;  /* 0x00000001050d7824 */ /* 0x040fe400018e0608 */
[----:B--2---:R-:W-:-:S05]  /*105c20*/  IMAD.X R17, R5, 0x1, R6, P2 ;  /* 0x0000000105117824 */ /* 0x004fca00010e0606 */
[----:B------:R-:W-:Y:S04]  /*105c30*/  STL [R1+0xbe4], R17 ;  /* 0x000be41101007387 */ /* 0x000fe80000100800 */
[----:B------:R1:W-:Y:S04]  /*105c40*/  STL.64 [R1+0xba8], R12 ;  /* 0x000ba80c01007387 */ /* 0x0003e80000100a00 */
[----:B-1----:R-:W2:Y:S01]  /*105c50*/  LDL.LU.64 R12, [R1+0x5430] ;  /* 0x00543000010c7983 */ /* 0x002ea20000300a00 */
[C---:B------:R-:W-:Y:S02]  /*105c60*/  IADD3 R28, P1, R20.reuse, R9, RZ ;  /* 0x00000009141c7210 */ /* 0x040fe40007f3e0ff */
[----:B------:R-:W-:-:S02]  /*105c70*/  IADD3 R16, P2, R20, R11, RZ ;  /* 0x0000000b14107210 */ /* 0x000fc40007f5e0ff */
[----:B--2---:R-:W-:-:S05]  /*105c80*/  IADD3 R20, P3, R20, R12, RZ ;  /* 0x0000000c14147210 */ /* 0x004fca0007f7e0ff */
[----:B------:R1:W-:Y:S04]  /*105c90*/  STL [R1+0x9e8], R20 ;  /* 0x0009e81401007387 */ /* 0x0003e80000100800 */
[----:B-1----:R-:W2:Y:S01]  /*105ca0*/  LDL.LU R20, [R1+0x5428] ;  /* 0x0054280001147983 */ /* 0x002ea20000300800 */
[C---:B------:R-:W-:Y:S02]  /*105cb0*/  IMAD.X R29, R5.reuse, 0x1, R10, P1 ;  /* 0x00000001051d7824 */ /* 0x040fe400008e060a */
[----:B------:R-:W-:Y:S01]  /*105cc0*/  IMAD.X R17, R5, 0x1, R13, P2 ;  /* 0x0000000105117824 */ /* 0x000fe200010e060d */
[----:B--2---:R-:W-:-:S05]  /*105cd0*/  SHF.R.S32.HI R7, RZ, 0x1f, R20 ;  /* 0x0000001fff077819 */ /* 0x004fca0000011414 */
[----:B------:R-:W-:Y:S04]  /*105ce0*/  STL [R1+0x90], R7 ;  /* 0x0000900701007387 */ /* 0x000fe80000100800 */
[----:B------:R-:W-:Y:S04]  /*105cf0*/  STL.64 [R1+0xba0], R28 ;  /* 0x000ba01c01007387 */ /* 0x000fe80000100a00 */
[----:B------:R-:W2:Y:S04]  /*105d00*/  LDL R21, [R1+0x88] ;  /* 0x0000880001157983 */ /* 0x000ea80000100800 */
        /* <DEDUP_REMOVED lines=19> */
[----:B------:R-:W-:-:S05]  /*105e40*/  IADD3 R12, P3, R20, R0, RZ ;  /* 0x00000000140c7210 */ /* 0x000fca0007f7e0ff */
[C---:B------:R-:W-:Y:S02]  /*105e50*/  IMAD.X R13, R5.reuse, 0x1, R23, P3 ;  /* 0x00000001050d7824 */ /* 0x040fe400018e0617 */
[----:B------:R-:W-:Y:S01]  /*105e60*/  IMAD.X R29, R5, 0x1, R6, P1 ;  /* 0x00000001051d7824 */ /* 0x000fe200008e0606 */
[----:B--2---:R4:W-:Y:S04]  /*105e70*/  STL.64 [R1+0x53e8], R16 ;  /* 0x0053e81001007387 */ /* 0x0049e80000100a00 */
[----:B------:R1:W-:Y:S01]  /*105e80*/  STL.64 [R1+0x828], R12 ;  /* 0x0008280c01007387 */ /* 0x0003e20000100a00 */
[----:B----4-:R-:W-:-:S05]  /*105e90*/  IADD3 R16, P2, R20, R7, RZ ;  /* 0x0000000714107210 */ /* 0x010fca0007f5e0ff */
[----:B------:R-:W-:Y:S04]  /*105ea0*/  STL [R1+0x818], R16 ;  /* 0x0008181001007387 */ /* 0x000fe80000100800 */
[----:B-1----:R-:W2:Y:S04]  /*105eb0*/  LDL.LU.64 R12, [R1+0x5408] ;  /* 0x00540800010c7983 */ /* 0x002ea80000300a00 */
[----:B------:R1:W-:Y:S04]  /*105ec0*/  STL.64 [R1+0x53f0], R6 ;  /* 0x0053f00601007387 */ /* 0x0003e80000100a00 */
[----:B-1----:R0:W3:Y:S01]  /*105ed0*/  LDL.64 R6, [R1+0x818] ;  /* 0x0008180001067983 */ /* 0x0020e20000100a00 */
[----:B------:R-:W-:-:S03]  /*105ee0*/  IADD3 R16, P3, R20, R9, RZ ;  /* 0x0000000914107210 */ /* 0x000fc60007f7e0ff */
[----:B------:R1:W-:Y:S02]  /*105ef0*/  STL.64 [R1+0x820], R28 ;  /* 0x0008201c01007387 */ /* 0x0003e40000100a00 */
[----:B------:R-:W-:Y:S01]  /*105f00*/  IMAD.X R17, R5, 0x1, R10, P3 ;  /* 0x0000000105117824 */ /* 0x000fe200018e060a */
[----:B-1----:R-:W-:-:S05]  /*105f10*/  IADD3 R28, P1, R20, R11, RZ ;  /* 0x0000000b141c7210 */ /* 0x002fca0007f3e0ff */
[C---:B--2---:R-:W-:Y:S02]  /*105f20*/  IMAD.X R29, R5.reuse, 0x1, R13, P1 ;  /* 0x00000001051d7824 */ /* 0x044fe400008e060d */
[----:B---3--:R-:W-:-:S05]  /*105f30*/  IMAD.X R7, R5, 0x1, R8, P2 ;  /* 0x0000000105077824 */ /* 0x008fca00010e0608 */
[----:B------:R-:W-:Y:S04]  /*105f40*/  STL [R1+0x81c], R7 ;  /* 0x00081c0701007387 */ /* 0x000fe80000100800 */
[----:B------:R1:W-:Y:S04]  /*105f50*/  STL.64 [R1+0x810], R16 ;  /* 0x0008101001007387 */ /* 0x0003e80000100a00 */
[----:B------:R2:W-:Y:S01]  /*105f60*/  STL [R1+0x53d0], R4 ;  /* 0x0053d00401007387 */ /* 0x0005e20000100800 */
[----:B-1----:R-:W-:-:S03]  /*105f70*/  IADD3 R16, P3, R21, R4, RZ ;  /* 0x0000000415107210 */ /* 0x002fc60007f7e0ff */
[----:B--2---:R-:W2:Y:S04]  /*105f80*/  LDL.LU R4, [R1+0x88] ;  /* 0x0000880001047983 */ /* 0x004ea80000300800 */
[----:B------:R1:W-:Y:S04]  /*105f90*/  STL.64 [R1+0x808], R28 ;  /* 0x0008081c01007387 */ /* 0x0003e80000100a00 */
[----:B-1----:R-:W3:Y:S01]  /*105fa0*/  LDL.LU.64 R28, [R1+0x5400] ;  /* 0x00540000011c7983 */ /* 0x002ee20000300a00 */
[----:B------:R-:W-:Y:S02]  /*105fb0*/  IADD3 R6, P2, R20, R12, RZ ;  /* 0x0000000c14067210 */ /* 0x000fe40007f5e0ff */
[----:B------:R-:W-:Y:S01]  /*105fc0*/  SHF.R.S32.HI R20, RZ, 0x1f, R21 ;  /* 0x0000001fff147819 */ /* 0x000fe20000011415 */
[----:B------:R-:W-:Y:S02]  /*105fd0*/  STL.64 [R1+0x53e0], R12 ;  /* 0x0053e00c01007387 */ /* 0x000fe40000100a00 */
[----:B------:R-:W-:-:S02]  /*105fe0*/  IMAD.X R7, R5, 0x1, R14, P2 ;  /* 0x0000000105077824 */ /* 0x000fc400010e060e */
[----:B------:R-:W-:Y:S01]  /*105ff0*/  IMAD.X R17, R20, 0x1, R18, P3 ;  /* 0x0000000114117824 */ /* 0x000fe200018e0612 */
[----:B---3--:R-:W-:Y:S04]  /*106000*/  STL.64 [R1+0x53d8], R28 ;  /* 0x0053d81c01007387 */ /* 0x008fe80000100a00 */
[----:B------:R-:W3:Y:S04]  /*106010*/  LDL.LU R21, [R1+0x80] ;  /* 0x0000800001157983 */ /* 0x000ee80000300800 */
[----:B------:R-:W4:Y:S04]  /*106020*/  LDL.LU R5, [R1+0x53f8] ;  /* 0x0053f80001057983 */ /* 0x000f280000300800 */
[----:B------:R1:W-:Y:S04]  /*106030*/  STL.64 [R1+0x7f0], R6 ;  /* 0x0007f00601007387 */ /* 0x0003e80000100a00 */
[----:B-1----:R-:W3:Y:S04]  /*106040*/  LDL.LU.64 R6, [R1+0x53f0] ;  /* 0x0053f00001067983 */ /* 0x002ee80000300a00 */
[----:B------:R1:W-:Y:S04]  /*106050*/  STL.64 [R1+0x7e8], R16 ;  /* 0x0007e81001007387 */ /* 0x0003e80000100a00 */
[----:B-1----:R-:W4:Y:S01]  /*106060*/  LDL.LU.64 R16, [R1+0x53e8] ;  /* 0x0053e80001107983 */ /* 0x002f220000300a00 */
[----:B--2---:R-:W-:-:S02]  /*106070*/  IADD3 R28, P1, R4, R3, RZ ;  /* 0x00000003041c7210 */ /* 0x004fc40007f3e0ff */
[----:B------:R-:W-:-:S03]  /*106080*/  IADD3 R12, P2, R4, R0, RZ ;  /* 0x00000000040c7210 */ /* 0x000fc60007f5e0ff */
[C---:B------:R-:W-:Y:S02]  /*106090*/  IMAD.X R29, R20.reuse, 0x1, R2, P1 ;  /* 0x00000001141d7824 */ /* 0x040fe400008e0602 */
[----:B------:R-:W-:Y:S01]  /*1060a0*/  IMAD.X R13, R20, 0x1, R23, P2 ;  /* 0x00000001140d7824 */ /* 0x000fe200010e0617 */
[----:B----4-:R1:W-:Y:S04]  /*1060b0*/  STL.64 [R1+0x53c8], R16 ;  /* 0x0053c81001007387 */ /* 0x0103e80000100a00 */
[----:B------:R-:W-:Y:S01]  /*1060c0*/  STL.64 [R1+0x7e0], R28 ;  /* 0x0007e01c01007387 */ /* 0x000fe20000100a00 */
[----:B-1----:R-:W-:-:S05]  /*1060d0*/  IADD3 R16, P3, R4, R5, RZ ;  /* 0x0000000504107210 */ /* 0x002fca0007f7e0ff */
[----:B------:R-:W-:Y:S04]  /*1060e0*/  STL [R1+0x7b8], R16 ;  /* 0x0007b81001007387 */ /* 0x000fe80000100800 */
[----:B------:R1:W-:Y:S04]  /*1060f0*/  STL.64 [R1+0x7c0], R12 ;  /* 0x0007c00c01007387 */ /* 0x0003e80000100a00 */
[----:B-1----:R-:W2:Y:S04]  /*106100*/  LDL.LU.64 R12, [R1+0x53e0] ;  /* 0x0053e000010c7983 */ /* 0x002ea80000300a00 */
[----:B------:R1:W-:Y:S04]  /*106110*/  STL.64 [R1+0x53c0], R18 ;  /* 0x0053c01201007387 */ /* 0x0003e80000100a00 */
[----:B-1----:R0:W4:Y:S01]  /*106120*/  LDL.64 R18, [R1+0x7b8] ;  /* 0x0007b80001127983 */ /* 0x0021220000100a00 */
[----:B---3--:R-:W-:-:S05]  /*106130*/  IADD3 R28, P1, R4, R7, RZ ;  /* 0x00000007041c7210 */ /* 0x008fca0007f3e0ff */
[----:B------:R-:W-:Y:S01]  /*106140*/  IMAD.X R29, R20, 0x1, R8, P1 ;  /* 0x00000001141d7824 */ /* 0x000fe200008e0608 */
[----:B------:R-:W-:Y:S01]  /*106150*/  STL.64 [R1+0x53b8], R6 ;  /* 0x0053b80601007387 */ /* 0x000fe20000100a00 */
[----:B------:R-:W-:Y:S01]  /*106160*/  IADD3 R16, P2, R4, R9, RZ ;  /* 0x0000000904107210 */ /* 0x000fe20007f5e0ff */
[----:B----4-:R-:W-:Y:S01]  /*106170*/  IMAD.X R19, R20, 0x1, R6, P3 ;  /* 0x0000000114137824 */ /* 0x010fe200018e0606 */
[----:B------:R-:W-:-:S04]  /*106180*/  IADD3 R18, P3, R4, R11, RZ ;  /* 0x0000000b04127210 */ /* 0x000fc80007f7e0ff */
[----:B------:R-:W-:Y:S04]  /*106190*/  STL [R1+0x7bc], R19 ;  /* 0x0007bc1301007387 */ /* 0x000fe80000100800 */
[----:B------:R1:W-:Y:S04]  /*1061a0*/  STL.64 [R1+0x7b0], R28 ;  /* 0x0007b01c01007387 */ /* 0x0003e80000100a00 */
[----:B-1----:R-:W3:Y:S04]  /*1061b0*/  LDL.LU.64 R28, [R1+0x53d8] ;  /* 0x0053d800011c7983 */ /* 0x002ee80000300a00 */
[----:B------:R2:W-:Y:S02]  /*1061c0*/  STL.64 [R1+0x53a8], R8 ;  /* 0x0053a80801007387 */ /* 0x0005e40000100a00 */
[----:B--2---:R-:W-:-:S02]  /*1061d0*/  IADD3 R8, P1, R4, R12, RZ ;  /* 0x0000000c04087210 */ /* 0x004fc40007f3e0ff */
[----:B------:R-:W2:Y:S04]  /*1061e0*/  LDL.LU R4, [R1+0x53d0] ;  /* 0x0053d00001047983 */ /* 0x000ea80000300800 */
[----:B------:R-:W4:Y:S01]  /*1061f0*/  LDL R9, [R1+0x84] ;  /* 0x0000840001097983 */ /* 0x000f220000100800 */
[C---:B------:R-:W-:Y:S02]  /*106200*/  IMAD.X R17, R20.reuse, 0x1, R10, P2 ;  /* 0x0000000114117824 */ /* 0x040fe400010e060a */
[----:B------:R-:W-:-:S03]  /*106210*/  IMAD.X R19, R20, 0x1, R13, P3 ;  /* 0x0000000114137824 */ /* 0x000fc600018e060d */
[----:B------:R1:W-:Y:S01]  /*106220*/  STL.64 [R1+0x7a8], R16 ;  /* 0x0007a81001007387 */ /* 0x0003e20000100a00 */
[----:B----4-:R-:W-:-:S05]  /*106230*/  SHF.R.S32.HI R6, RZ, 0x1f, R9 ;  /* 0x0000001fff067819 */ /* 0x010fca0000011409 */
[----:B------:R2:W-:Y:S04]  /*106240*/  STL [R1+0x88], R6 ;  /* 0x0000880601007387 */ /* 0x0005e80000100800 */
[----:B-1----:R-:W4:Y:S04]  /*106250*/  LDL.LU.64 R16, [R1+0x53c8] ;  /* 0x0053c80001107983 */ /* 0x002f280000300a00 */
[----:B------:R-:W-:Y:S01]  /*106260*/  STL.64 [R1+0x53a0], R10 ;  /* 0x0053a00a01007387 */ /* 0x000fe20000100a00 */
[----:B--2---:R-:W-:-:S03]  /*106270*/  IADD3 R6, P2, R9, R4, RZ ;  /* 0x0000000409067210 */ /* 0x004fc60007f5e0ff */
[----:B---3--:R1:W-:Y:S04]  /*106280*/  STL.64 [R1+0x53b0], R28 ;  /* 0x0053b01c01007387 */ /* 0x0083e80000100a00 */
[----:B------:R2:W-:Y:S01]  /*106290*/  STL.64 [R1+0x7a0], R18 ;  /* 0x0007a01201007387 */ /* 0x0005e20000100a00 */
[----:B-1----:R-:W-:Y:S01]  /*1062a0*/  IADD3 R28, P3, R9, R3, RZ ;  /* 0x00000003091c7210 */ /* 0x002fe20007f7e0ff */
[----:B------:R-:W-:Y:S02]  /*1062b0*/  IMAD.X R9, R20, 0x1, R14, P1 ;  /* 0x0000000114097824 */ /* 0x000fe400008e060e */
[----:B--2---:R-:W2:Y:S01]  /*1062c0*/  LDL.LU.64 R18, [R1+0x53c0] ;  /* 0x0053c00001127983 */ /* 0x004ea20000300a00 */
[----:B------:R-:W-:-:S03]  /*1062d0*/  IMAD.MOV.U32 R20, RZ, RZ, R15 ;  /* 0x000000ffff147224 */ /* 0x000fc600078e000f */
[----:B------:R1:W-:Y:S04]  /*1062e0*/  STL [R1+0x5390], R3 ;  /* 0x0053900301007387 */ /* 0x0003e80000100800 */
[----:B-1----:R-:W3:Y:S04]  /*1062f0*/  LDL.LU R3, [R1+0x84] ;  /* 0x0000840001037983 */ /* 0x002ee80000300800 */
[----:B------:R-:W-:Y:S04]  /*106300*/  STL.64 [R1+0x790], R8 ;  /* 0x0007900801007387 */ /* 0x000fe80000100a00 */
[----:B------:R-:W4:Y:S04]  /*106310*/  LDL.LU R15, [R1+0x7c] ;  /* 0x00007c00010f7983 */ /* 0x000f280000300800 */
[----:B----4-:R1:W-:Y:S04]  /*106320*/  STL [R1+0x5380], R15 ;  /* 0x0053800f01007387 */ /* 0x0103e80000100800 */
[----:B-1----:R-:W2:Y:S01]  /*106330*/  LDL.LU R15, [R1+0x88] ;  /* 0x00008800010f7983 */ /* 0x002ea20000300800 */
[----:B---3--:R-:W-:Y:S01]  /*106340*/  IADD3 R8, P1, R3, R0, RZ ;  /* 0x0000000003087210 */ /* 0x008fe20007f3e0ff */
[----:B--2---:R-:W-:-:S02]  /*106350*/  IMAD.X R7, R15, 0x1, R18, P2 ;  /* 0x000000010f077824 */ /* 0x004fc400010e0612 */
[C---:B------:R-:W-:Y:S02]  /*106360*/  IMAD.X R29, R15.reuse, 0x1, R2, P3 ;  /* 0x000000010f1d7824 */ /* 0x040fe400018e0602 */
[----:B------:R-:W-:Y:S01]  /*106370*/  IMAD.X R9, R15, 0x1, R23, P1 ;  /* 0x000000010f097824 */ /* 0x000fe200008e0617 */
[----:B------:R1:W-:Y:S04]  /*106380*/  STL.64 [R1+0x778], R6 ;  /* 0x0007780601007387 */ /* 0x0003e80000100a00 */
[----:B-1----:R-:W2:Y:S04]  /*106390*/  LDL.LU.64 R6, [R1+0x53b8] ;  /* 0x0053b80001067983 */ /* 0x002ea80000300a00 */
[----:B------:R-:W-:Y:S04]  /*1063a0*/  STL.64 [R1+0x5388], R18 ;  /* 0x0053881201007387 */ /* 0x000fe80000100a00 */
[----:B------:R-:W-:Y:S04]  /*1063b0*/  STL.64 [R1+0x5398], R4 ;  /* 0x0053980401007387 */ /* 0x000fe80000100a00 */
[----:B------:R1:W-:Y:S04]  /*1063c0*/  STL.64 [R1+0x770], R28 ;  /* 0x0007701c01007387 */ /* 0x0003e80000100a00 */
[----:B-1----:R-:W3:Y:S04]  /*1063d0*/  LDL.LU.64 R28, [R1+0x53b0] ;  /* 0x0053b000011c7983 */ /* 0x002ee80000300a00 */
[----:B------:R1:W-:Y:S04]  /*1063e0*/  STL.64 [R1+0x748], R8 ;  /* 0x0007480801007387 */ /* 0x0003e80000100a00 */
[----:B-1----:R-:W4:Y:S01]  /*1063f0*/  LDL.LU.64 R8, [R1+0x53a8] ;  /* 0x0053a80001087983 */ /* 0x002f220000300a00 */
[----:B------:R-:W-:-:S02]  /*106400*/  IADD3 R18, P2, R3, R5, RZ ;  /* 0x0000000503127210 */ /* 0x000fc40007f5e0ff */
[----:B----4-:R-:W-:-:S05]  /*106410*/  IADD3 R10, P1, R3, R9, RZ ;  /* 0x00000009030a7210 */ /* 0x010fca0007f3e0ff */
[----:B------:R1:W-:Y:S04]  /*106420*/  STL [R1+0x730], R10 ;  /* 0x0007300a01007387 */ /* 0x0003e80000100800 */
[----:B-1----:R-:W4:Y:S01]  /*106430*/  LDL.LU.64 R10, [R1+0x53a0] ;  /* 0x0053a000010a7983 */ /* 0x002f220000300a00 */
[----:B--2---:R-:W-:Y:S01]  /*106440*/  IADD3 R4, P3, R3, R7, RZ ;  /* 0x0000000703047210 */ /* 0x004fe20007f7e0ff */
[C---:B------:R-:W-:Y:S02]  /*106450*/  IMAD.X R19, R15.reuse, 0x1, R6, P2 ;  /* 0x000000010f137824 */ /* 0x040fe400010e0606 */
[----:B------:R1:W-:Y:S02]  /*106460*/  STL.64 [R1+0x5378], R6 ;  /* 0x0053780601007387 */ /* 0x0003e40000100a00 */
[----:B------:R-:W-:-:S02]  /*106470*/  IMAD.X R5, R15, 0x1, R8, P3 ;  /* 0x000000010f057824 */ /* 0x000fc400018e0608 */
[----:B-1----:R0:W2:Y:S04]  /*106480*/  LDL.64 R6, [R1+0x730] ;  /* 0x0007300001067983 */ /* 0x0020a80000100a00 */
[----:B------:R-:W-:Y:S04]  /*106490*/  STL.64 [R1+0x740], R18 ;  /* 0x0007401201007387 */ /* 0x000fe80000100a00 */
[----:B---3--:R1:W-:Y:S04]  /*1064a0*/  STL.64 [R1+0x5370], R28 ;  /* 0x0053701c01007387 */ /* 0x0083e80000100a00 */
[----:B------:R3:W-:Y:S01]  /*1064b0*/  STL.64 [R1+0x738], R4 ;  /* 0x0007380401007387 */ /* 0x0007e20000100a00 */
[----:B-1----:R-:W-:-:S03]  /*1064c0*/  IADD3 R28, P3, R3, R12, RZ ;  /* 0x0000000c031c7210 */ /* 0x002fc60007f7e0ff */
[----:B---3--:R-:W3:Y:S01]  /*1064d0*/  LDL.LU.64 R4, [R1+0x5398] ;  /* 0x0053980001047983 */ /* 0x008ee20000300a00 */
[----:B----4-:R-:W-:-:S03]  /*1064e0*/  IADD3 R18, P2, R3, R11, RZ ;  /* 0x0000000b03127210 */ /* 0x010fc60007f5e0ff */
[----:B------:R-:W4:Y:S01]  /*1064f0*/  LDL.LU R3, [R1+0x5390] ;  /* 0x0053900001037983 */ /* 0x000f220000300800 */
[----:B------:R-:W-:-:S03]  /*106500*/  SHF.R.S32.HI R19, RZ, 0x1f, R21 ;  /* 0x0000001fff137819 */ /* 0x000fc60000011415 */
[----:B------:R-:W-:Y:S04]  /*106510*/  STL.64 [R1+0x5360], R10 ;  /* 0x0053600a01007387 */ /* 0x000fe80000100a00 */
[----:B------:R1:W-:Y:S01]  /*106520*/  STL [R1+0x84], R19 ;  /* 0x0000841301007387 */ /* 0x0003e20000100800 */
[C---:B--2---:R-:W-:Y:S02]  /*106530*/  IMAD.X R7, R15.reuse, 0x1, R10, P1 ;  /* 0x000000010f077824 */ /* 0x044fe400008e060a */
[----:B-1----:R-:W-:-:S03]  /*106540*/  IMAD.X R19, R15, 0x1, R13, P2 ;  /* 0x000000010f137824 */ /* 0x002fc600010e060d */
[----:B------:R-:W-:Y:S01]  /*106550*/  STL [R1+0x734], R7 ;  /* 0x0007340701007387 */ /* 0x000fe20000100800 */
[----:B------:R-:W-:-:S03]  /*106560*/  IMAD.X R29, R15, 0x1, R14, P3 ;  /* 0x000000010f1d7824 */ /* 0x000fc600018e060e */
[----:B------:R-:W-:Y:S04]  /*106570*/  STL.64 [R1+0x5368], R16 ;  /* 0x0053681001007387 */ /* 0x000fe80000100a00 */
[----:B------:R1:W-:Y:S04]  /*106580*/  STL.64 [R1+0x768], R18 ;  /* 0x0007681201007387 */ /* 0x0003e80000100a00 */
[----:B-1----:R-:W2:Y:S04]  /*106590*/  LDL.LU.64 R18, [R1+0x5388] ;  /* 0x0053880001127983 */ /* 0x002ea80000300a00 */
[----:B------:R-:W2:Y:S01]  /*1065a0*/  LDL.LU R15, [R1+0x5380] ;  /* 0x00538000010f7983 */ /* 0x000ea20000300800 */
[----:B----4-:R-:W-:-:S05]  /*1065b0*/  IADD3 R10, P2, R21, R3, RZ ;  /* 0x00000003150a7210 */ /* 0x010fca0007f5e0ff */
[----:B------:R-:W-:Y:S04]  /*1065c0*/  STL [R1+0x718], R10 ;  /* 0x0007180a01007387 */ /* 0x000fe80000100800 */
[----:B------:R-:W-:Y:S04]  /*1065d0*/  STL.64 [R1+0x728], R28 ;  /* 0x0007281c01007387 */ /* 0x000fe80000100a00 */
[----:B------:R1:W-:Y:S04]  /*1065e0*/  STL [R1+0x5350], R20 ;  /* 0x0053501401007387 */ /* 0x0003e80000100800 */
[----:B-1----:R-:W2:Y:S01]  /*1065f0*/  LDL.LU R20, [R1+0x84] ;  /* 0x0000840001147983 */ /* 0x002ea20000300800 */
[----:B---3--:R-:W-:-:S02]  /*106600*/  IADD3 R6, P1, R21, R4, RZ ;  /* 0x0000000415067210 */ /* 0x008fc40007f3e0ff */
[----:B------:R-:W-:-:S03]  /*106610*/  IADD3 R28, P3, R21, R0, RZ ;  /* 0x00000000151c7210 */ /* 0x000fc60007f7e0ff */
[----:B--2---:R-:W-:-:S05]  /*106620*/  IMAD.X R7, R20, 0x1, R18, P1 ;  /* 0x0000000114077824 */ /* 0x004fca00008e0612 */
[----:B------:R1:W-:Y:S01]  /*106630*/  STL.64 [R1+0x720], R6 ;  /* 0x0007200601007387 */ /* 0x0003e20000100a00 */
[----:B------:R-:W-:-:S03]  /*106640*/  IMAD.X R29, R20, 0x1, R23, P3 ;  /* 0x00000001141d7824 */ /* 0x000fc600018e0617 */
[----:B-1----:R-:W2:Y:S04]  /*106650*/  LDL.LU.64 R6, [R1+0x5378] ;  /* 0x0053780001067983 */ /* 0x002ea80000300a00 */
[----:B------:R1:W-:Y:S02]  /*106660*/  STL.64 [R1+0x5358], R18 ;  /* 0x0053581201007387 */ /* 0x0003e40000100a00 */
[----:B-1----:R-:W-:Y:S02]  /*106670*/  IMAD.MOV.U32 R19, RZ, RZ, R11 ;  /* 0x000000ffff137224 */ /* 0x002fe400078e000b */
[----:B------:R-:W-:-:S05]  /*106680*/  IMAD.X R19, R20, 0x1, R2, P2 ;  /* 0x0000000114137824 */ /* 0x000fca00010e0602 */
[----:B------:R-:W-:Y:S04]  /*106690*/  STL [R1+0x71c], R19 ;  /* 0x00071c1301007387 */ /* 0x000fe80000100800 */
[----:B------:R1:W-:Y:S04]  /*1066a0*/  STL.64 [R1+0x700], R28 ;  /* 0x0007001c01007387 */ /* 0x0003e80000100a00 */
[----:B-1----:R-:W3:Y:S01]  /*1066b0*/  LDL.LU.64 R28, [R1+0x5370] ;  /* 0x00537000011c7983 */ /* 0x002ee20000300a00 */
[----:B------:R-:W-:Y:S01]  /*1066c0*/  IMAD.MOV.U32 R18, RZ, RZ, R10 ;  /* 0x000000ffff127224 */ /* 0x000fe200078e000a */
[----:B------:R-:W-:-:S02]  /*1066d0*/  IADD3 R10, P1, R21, R5, RZ ;  /* 0x00000005150a7210 */ /* 0x000fc40007f3e0ff */
[----:B------:R-:W-:-:S03]  /*1066e0*/  IADD3 R16, P3, R21, R9, RZ ;  /* 0x0000000915107210 */ /* 0x000fc60007f7e0ff */
[----:B--2---:R-:W-:Y:S01]  /*1066f0*/  IMAD.X R11, R20, 0x1, R6, P1 ;  /* 0x00000001140b7824 */ /* 0x004fe200008e0606 */
[----:B---3--:R-:W-:Y:S04]  /*106700*/  STL.64 [R1+0x5340], R28 ;  /* 0x0053401c01007387 */ /* 0x008fe80000100a00 */
[----:B------:R1:W-:Y:S04]  /*106710*/  STL [R1+0x6d8], R16 ;  /* 0x0006d81001007387 */ /* 0x0003e80000100800 */
[----:B-1----:R-:W2:Y:S04]  /*106720*/  LDL.LU.64 R16, [R1+0x5368] ;  /* 0x0053680001107983 */ /* 0x002ea80000300a00 */
[----:B------:R1:W-:Y:S04]  /*106730*/  STL.64 [R1+0x6f8], R10 ;  /* 0x0006f80a01007387 */ /* 0x0003e80000100a00 */
[----:B-1----:R-:W3:Y:S01]  /*106740*/  LDL.LU.64 R10, [R1+0x5360] ;  /* 0x00536000010a7983 */ /* 0x002ee20000300a00 */
[----:B------:R-:W-:-:S05]  /*106750*/  IADD3 R18, P2, R21, R7, RZ ;  /* 0x0000000715127210 */ /* 0x000fca0007f5e0ff */
[----:B------:R-:W-:Y:S01]  /*106760*/  IMAD.X R19, R20, 0x1, R8, P2 ;  /* 0x0000000114137824 */ /* 0x000fe200010e0608 */
[----:B------:R1:W-:Y:S04]  /*106770*/  STL.64 [R1+0x5348], R6 ;  /* 0x0053480601007387 */ /* 0x0003e80000100a00 */
[----:B-1----:R0:W4:Y:S04]  /*106780*/  LDL.64 R6, [R1+0x6d8] ;  /* 0x0006d80001067983 */ /* 0x0021280000100a00 */
[----:B------:R1:W-:Y:S01]  /*106790*/  STL.64 [R1+0x6f0], R18 ;  /* 0x0006f01201007387 */ /* 0x0003e20000100a00 */
[----:B---3--:R-:W-:-:S05]  /*1067a0*/  IADD3 R28, P1, R21, R11, RZ ;  /* 0x0000000b151c7210 */ /* 0x008fca0007f3e0ff */
[----:B------:R-:W-:Y:S04]  /*1067b0*/  STL [R1+0x6d0], R28 ;  /* 0x0006d01c01007387 */ /* 0x000fe80000100800 */
[----:B-1----:R-:W3:Y:S04]  /*1067c0*/  LDL.LU.64 R18, [R1+0x5358] ;  /* 0x0053580001127983 */ /* 0x002ee80000300a00 */
[----:B--2---:R1:W-:Y:S04]  /*1067d0*/  STL.64 [R1+0x5330], R16 ;  /* 0x0053301001007387 */ /* 0x0043e80000100a00 */
[----:B-1----:R0:W2:Y:S01]  /*1067e0*/  LDL.64 R16, [R1+0x6d0] ;  /* 0x0006d00001107983 */ /* 0x0020a20000100a00 */
[----:B------:R-:W-:Y:S01]  /*1067f0*/  IADD3 R28, P2, R21, R12, RZ ;  /* 0x0000000c151c7210 */ /* 0x000fe20007f5e0ff */
[C---:B----4-:R-:W-:Y:S01]  /*106800*/  IMAD.X R7, R20.reuse, 0x1, R10, P3 ;  /* 0x0000000114077824 */ /* 0x050fe200018e060a */
[----:B------:R-:W-:Y:S01]  /*106810*/  SHF.R.S32.HI R21, RZ, 0x1f, R15 ;  /* 0x0000001fff157819 */ /* 0x000fe2000001140f */
[----:B------:R-:W-:Y:S02]  /*106820*/  STL.64 [R1+0x5338], R10 ;  /* 0x0053380a01007387 */ /* 0x000fe40000100a00 */
[----:B------:R-:W-:Y:S01]  /*106830*/  IMAD.X R29, R20, 0x1, R14, P2 ;  /* 0x00000001141d7824 */ /* 0x000fe200010e060e */
[----:B------:R-:W-:Y:S01]  /*106840*/  IADD3 R6, P3, R15, R4, RZ ;  /* 0x000000040f067210 */ /* 0x000fe20007f7e0ff */
[----:B------:R3:W-:Y:S04]  /*106850*/  STL [R1+0x6dc], R7 ;  /* 0x0006dc0701007387 */ /* 0x0007e80000100800 */
[----:B---3--:R-:W-:-:S02]  /*106860*/  IMAD.X R7, R21, 0x1, R18, P3 ;  /* 0x0000000115077824 */ /* 0x008fc400018e0612 */
[----:B--2---:R-:W-:Y:S01]  /*106870*/  IMAD.X R17, R20, 0x1, R13, P1 ;  /* 0x0000000114117824 */ /* 0x004fe200008e060d */
[----:B------:R-:W-:-:S04]  /*106880*/  IADD3 R16, P1, R15, R3, RZ ;  /* 0x000000030f107210 */ /* 0x000fc80007f3e0ff */
[----:B------:R1:W-:Y:S04]  /*106890*/  STL [R1+0x6d4], R17 ;  /* 0x0006d41101007387 */ /* 0x0003e80000100800 */
[----:B------:R-:W2:Y:S04]  /*1068a0*/  LDL.LU R20, [R1+0x5350] ;  /* 0x0053500001147983 */ /* 0x000ea80000300800 */
[----:B------:R3:W-:Y:S01]  /*1068b0*/  STL.64 [R1+0x6c0], R28 ;  /* 0x0006c01c01007387 */ /* 0x0007e20000100a00 */
[----:B-1----:R-:W-:-:S03]  /*1068c0*/  IMAD.X R17, R21, 0x1, R2, P1 ;  /* 0x0000000115117824 */ /* 0x002fc600008e0602 */
[----:B------:R1:W-:Y:S01]  /*1068d0*/  STL.64 [R1+0x6b8], R6 ;  /* 0x0006b80601007387 */ /* 0x0003e20000100a00 */
[----:B---3--:R-:W-:-:S03]  /*1068e0*/  IADD3 R28, P2, R15, R0, RZ ;  /* 0x000000000f1c7210 */ /* 0x008fc60007f5e0ff */
[----:B-1----:R-:W3:Y:S02]  /*1068f0*/  LDL.LU.64 R6, [R1+0x5348] ;  /* 0x0053480001067983 */ /* 0x002ee40000300a00 */
[----:B------:R-:W-:Y:S02]  /*106900*/  IMAD.X R29, R21, 0x1, R23, P2 ;  /* 0x00000001151d7824 */ /* 0x000fe400010e0617 */
[----:B------:R-:W-:Y:S04]  /*106910*/  STL.64 [R1+0x5320], R18 ;  /* 0x0053201201007387 */ /* 0x000fe80000100a00 */
[----:B------:R-:W-:Y:S04]  /*106920*/  STL.64 [R1+0x6b0], R16 ;  /* 0x0006b01001007387 */ /* 0x000fe80000100a00 */
[----:B------:R1:W-:Y:S04]  /*106930*/  STL.64 [R1+0x668], R28 ;  /* 0x0006681c01007387 */ /* 0x0003e80000100a00 */
[----:B-1----:R-:W4:Y:S01]  /*106940*/  LDL.LU.64 R28, [R1+0x5340] ;  /* 0x00534000011c7983 */ /* 0x002f220000300a00 */
[----:B------:R-:W-:-:S02]  /*106950*/  IADD3 R18, P3, R15, R5, RZ ;  /* 0x000000050f127210 */ /* 0x000fc40007f7e0ff */
[C---:B------:R-:W-:Y:S01]  /*106960*/  IADD3 R10, P2, R15.reuse, R9, RZ ;  /* 0x000000090f0a7210 */ /* 0x040fe20007f5e0ff */
[----:B------:R-:W-:Y:S01]  /*106970*/  STL.64 [R1+0x5328], R22 ;  /* 0x0053281601007387 */ /* 0x000fe20000100a00 */
[----:B---3--:R-:W-:Y:S01]  /*106980*/  IADD3 R16, P1, R15, R7, RZ ;  /* 0x000000070f107210 */ /* 0x008fe20007f3e0ff */
[----:B------:R-:W-:-:S04]  /*106990*/  IMAD.X R19, R21, 0x1, R6, P3 ;  /* 0x0000000115137824 */ /* 0x000fc800018e0606 */
[----:B------:R-:W-:Y:S01]  /*1069a0*/  IMAD.X R17, R21, 0x1, R8, P1 ;  /* 0x0000000115117824 */ /* 0x000fe200008e0608 */
[----:B----4-:R-:W-:Y:S04]  /*1069b0*/  STL.64 [R1+0x5308], R28 ;  /* 0x0053081c01007387 */ /* 0x010fe80000100a00 */
[----:B------:R1:W-:Y:S04]  /*1069c0*/  STL [R1+0x650], R10 ;  /* 0x0006500a01007387 */ /* 0x0003e80000100800 */
[----:B-1----:R-:W3:Y:S04]  /*1069d0*/  LDL.LU.64 R10, [R1+0x5338] ;  /* 0x00533800010a7983 */ /* 0x002ee80000300a00 */
[----:B------:R1:W-:Y:S04]  /*1069e0*/  STL.64 [R1+0x5318], R6 ;  /* 0x0053180601007387 */ /* 0x0003e80000100a00 */
[----:B-1----:R0:W4:Y:S04]  /*1069f0*/  LDL.64 R6, [R1+0x650] ;  /* 0x0006500001067983 */ /* 0x0021280000100a00 */
[----:B------:R-:W-:Y:S04]  /*106a00*/  STL.64 [R1+0x660], R18 ;  /* 0x0006601201007387 */ /* 0x000fe80000100a00 */
[----:B------:R1:W-:Y:S04]  /*106a10*/  STL.64 [R1+0x658], R16 ;  /* 0x0006581001007387 */ /* 0x0003e80000100a00 */
[----:B-1----:R-:W2:Y:S01]  /*106a20*/  LDL.LU.64 R16, [R1+0x5330] ;  /* 0x0053300001107983 */ /* 0x002ea20000300a00 */
[----:B------:R-:W-:-:S02]  /*106a30*/  IADD3 R22, P1, R15, R12, RZ ;  /* 0x0000000c0f167210 */ /* 0x000fc40007f3e0ff */
[----:B---3--:R-:W-:-:S05]  /*106a40*/  IADD3 R18, P3, R15, R11, RZ ;  /* 0x0000000b0f127210 */ /* 0x008fca0007f7e0ff */
[C---:B------:R-:W-:Y:S02]  /*106a50*/  IMAD.X R19, R21.reuse, 0x1, R13, P3 ;  /* 0x0000000115137824 */ /* 0x040fe400018e060d */
[----:B----4-:R-:W-:Y:S01]  /*106a60*/  IMAD.X R7, R21, 0x1, R10, P2 ;  /* 0x0000000115077824 */ /* 0x010fe200010e060a */
[----:B--2---:R1:W-:Y:S04]  /*106a70*/  STL.64 [R1+0x5310], R16 ;  /* 0x0053101001007387 */ /* 0x0043e80000100a00 */
[----:B------:R2:W-:Y:S01]  /*106a80*/  STL [R1+0x628], R22 ;  /* 0x0006281601007387 */ /* 0x0005e20000100800 */
[----:B-1----:R-:W-:Y:S02]  /*106a90*/  IMAD.MOV.U32 R16, RZ, RZ, R22 ;  /* 0x000000ffff107224 */ /* 0x002fe400078e0016 */
[----:B------:R-:W-:-:S02]  /*106aa0*/  IMAD.MOV.U32 R17, RZ, RZ, R23 ;  /* 0x000000ffff117224 */ /* 0x000fc400078e0017 */
[----:B--2---:R-:W2:Y:S04]  /*106ab0*/  LDL.LU.64 R22, [R1+0x5328] ;  /* 0x0053280001167983 */ /* 0x004ea80000300a00 */
[----:B------:R-:W-:Y:S04]  /*106ac0*/  STL [R1+0x654], R7 ;  /* 0x0006540701007387 */ /* 0x000fe80000100800 */
[----:B------:R1:W-:Y:S04]  /*106ad0*/  STL.64 [R1+0x648], R18 ;  /* 0x0006481201007387 */ /* 0x0003e80000100a00 */
[----:B-1----:R-:W3:Y:S01]  /*106ae0*/  LDL.LU.64 R18, [R1+0x5320] ;  /* 0x0053200001127983 */ /* 0x002ee20000300a00 */
[----:B------:R-:W-:-:S02]  /*106af0*/  SHF.R.S32.HI R15, RZ, 0x1f, R20 ;  /* 0x0000001fff0f7819 */ /* 0x000fc40000011414 */
[C---:B------:R-:W-:Y:S01]  /*106b00*/  IADD3 R6, P2, R20.reuse, R4, RZ ;  /* 0x0000000414067210 */ /* 0x040fe20007f5e0ff */
[----:B------:R-:W-:Y:S01]  /*106b10*/  IMAD.X R17, R21, 0x1, R14, P1 ;  /* 0x0000000115117824 */ /* 0x000fe200008e060e */
[----:B------:R-:W-:-:S05]  /*106b20*/  IADD3 R28, P3, R20, R3, RZ ;  /* 0x00000003141c7210 */ /* 0x000fca0007f7e0ff */
[----:B------:R-:W-:Y:S04]  /*106b30*/  STL [R1+0x618], R28 ;  /* 0x0006181c01007387 */ /* 0x000fe80000100800 */
[----:B------:R-:W-:Y:S01]  /*106b40*/  STL [R1+0x62c], R17 ;  /* 0x00062c1101007387 */ /* 0x000fe20000100800 */
[----:B---3--:R-:W-:-:S05]  /*106b50*/  IMAD.X R7, R15, 0x1, R18, P2 ;  /* 0x000000010f077824 */ /* 0x008fca00010e0612 */
[----:B------:R1:W-:Y:S04]  /*106b60*/  STL.64 [R1+0x620], R6 ;  /* 0x0006200601007387 */ /* 0x0003e80000100a00 */
[----:B-1----:R-:W3:Y:S01]  /*106b70*/  LDL.LU.64 R6, [R1+0x5318] ;  /* 0x0053180001067983 */ /* 0x002ee20000300a00 */
[----:B------:R-:W-:-:S03]  /*106b80*/  IADD3 R16, P1, R20, R0, RZ ;  /* 0x0000000014107210 */ /* 0x000fc60007f3e0ff */
[----:B------:R1:W-:Y:S02]  /*106b90*/  STL.64 [R1+0x52f8], R18 ;  /* 0x0052f81201007387 */ /* 0x0003e40000100a00 */
[C---:B--2---:R-:W-:Y:S02]  /*106ba0*/  IMAD.X R17, R15.reuse, 0x1, R23, P1 ;  /* 0x000000010f117824 */ /* 0x044fe400008e0617 */
[----:B------:R-:W-:Y:S01]  /*106bb0*/  STL.64 [R1+0x5300], R24 ;  /* 0x0053001801007387 */ /* 0x000fe20000100a00 */
[----:B-1----:R-:W-:Y:S01]  /*106bc0*/  IMAD.MOV.U32 R18, RZ, RZ, R28 ;  /* 0x000000ffff127224 */ /* 0x002fe200078e001c */
[----:B------:R-:W-:Y:S01]  /*106bd0*/  IADD3 R28, P2, R20, R5, RZ ;  /* 0x00000005141c7210 */ /* 0x000fe20007f5e0ff */
[----:B------:R-:W-:Y:S02]  /*106be0*/  IMAD.MOV.U32 R19, RZ, RZ, R29 ;  /* 0x000000ffff137224 */ /* 0x000fe400078e001d */
[C---:B------:R-:W-:Y:S01]  /*106bf0*/  IMAD.X R19, R15.reuse, 0x1, R2, P3 ;  /* 0x000000010f137824 */ /* 0x040fe200018e0602 */
[----:B------:R1:W-:Y:S04]  /*106c00*/  STL.64 [R1+0x608], R16 ;  /* 0x0006081001007387 */ /* 0x0003e80000100a00 */
[----:B------:R-:W-:Y:S04]  /*106c10*/  STL [R1+0x61c], R19 ;  /* 0x00061c1301007387 */ /* 0x000fe80000100800 */
[----:B-1----:R-:W2:Y:S01]  /*106c20*/  LDL.LU.64 R16, [R1+0x5310] ;  /* 0x0053100001107983 */ /* 0x002ea20000300a00 */
[----:B---3--:R-:W-:-:S05]  /*106c30*/  IMAD.X R29, R15, 0x1, R6, P2 ;  /* 0x000000010f1d7824 */ /* 0x008fca00010e0606 */
[----:B------:R1:W-:Y:S04]  /*106c40*/  STL.64 [R1+0x600], R28 ;  /* 0x0006001c01007387 */ /* 0x0003e80000100a00 */
[----:B-1----:R-:W3:Y:S01]  /*106c50*/  LDL.LU.64 R28, [R1+0x5308] ;  /* 0x00530800011c7983 */ /* 0x002ee20000300a00 */
[C---:B------:R-:W-:Y:S01]  /*106c60*/  IADD3 R24, P3, R20.reuse, R7, RZ ;  /* 0x0000000714187210 */ /* 0x040fe20007f7e0ff */
[----:B------:R-:W-:Y:S01]  /*106c70*/  IMAD.MOV.U32 R21, RZ, RZ, R15 ;  /* 0x000000ffff157224 */ /* 0x000fe200078e000f */
[----:B------:R-:W-:-:S03]  /*106c80*/  IADD3 R18, P1, R20, R9, RZ ;  /* 0x0000000914127210 */ /* 0x000fc60007f3e0ff */
[----:B------:R-:W-:Y:S02]  /*106c90*/  IMAD.X R25, R15, 0x1, R8, P3 ;  /* 0x000000010f197824 */ /* 0x000fe400018e0608 */
[----:B------:R-:W-:Y:S01]  /*106ca0*/  IMAD.X R19, R21, 0x1, R10, P1 ;  /* 0x0000000115137824 */ /* 0x000fe200008e060a */
[----:B---3--:R1:W-:Y:S04]  /*106cb0*/  STL.64 [R1+0x52e8], R28 ;  /* 0x0052e81c01007387 */ /* 0x0083e80000100a00 */
[----:B------:R3:W-:Y:S01]  /*106cc0*/  STL.64 [R1+0x5e8], R24 ;  /* 0x0005e81801007387 */ /* 0x0007e20000100a00 */
[----:B-1----:R-:W-:-:S05]  /*106cd0*/  IADD3 R28, P2, R20, R11, RZ ;  /* 0x0000000b141c7210 */ /* 0x002fca0007f5e0ff */
[----:B------:R-:W-:Y:S04]  /*106ce0*/  STL [R1+0x5d8], R28 ;  /* 0x0005d81c01007387 */ /* 0x000fe80000100800 */
[----:B---3--:R-:W3:Y:S04]  /*106cf0*/  LDL.LU.64 R24, [R1+0x5300] ;  /* 0x0053000001187983 */ /* 0x008ee80000300a00 */
[----:B--2---:R1:W-:Y:S04]  /*106d00*/  STL [R1+0x52d8], R16 ;  /* 0x0052d81001007387 */ /* 0x0043e80000100800 */
[----:B-1----:R-:W2:Y:S04]  /*106d10*/  LDL.LU R16, [R1+0x74] ;  /* 0x0000740001107983 */ /* 0x002ea80000300800 */
[----:B------:R1:W-:Y:S04]  /*106d20*/  STL.64 [R1+0x5e0], R18 ;  /* 0x0005e01201007387 */ /* 0x0003e80000100a00 */
[----:B-1----:R-:W4:Y:S04]  /*106d30*/  LDL.LU.64 R18, [R1+0x52f8] ;  /* 0x0052f80001127983 */ /* 0x002f280000300a00 */
[----:B------:R1:W-:Y:S04]  /*106d40*/  STL.64 [R1+0x52f0], R26 ;  /* 0x0052f01a01007387 */ /* 0x0003e80000100a00 */
[----:B-1----:R0:W3:Y:S01]  /*106d50*/  LDL.64 R26, [R1+0x5d8] ;  /* 0x0005d800011a7983 */ /* 0x0020e20000100a00 */
[----:B------:R-:W-:-:S02]  /*106d60*/  IADD3 R20, P3, R20, R12, RZ ;  /* 0x0000000c14147210 */ /* 0x000fc40007f7e0ff */
[----:B--2---:R-:W-:Y:S02]  /*106d70*/  SHF.R.S32.HI R15, RZ, 0x1f, R16 ;  /* 0x0000001fff0f7819 */ /* 0x004fe40000011410 */
[----:B------:R-:W-:-:S05]  /*106d80*/  IADD3 R28, P1, R16, R4, RZ ;  /* 0x00000004101c7210 */ /* 0x000fca0007f3e0ff */
[----:B----4-:R-:W-:Y:S02]  /*106d90*/  IMAD.X R29, R15, 0x1, R18, P1 ;  /* 0x000000010f1d7824 */ /* 0x010fe400008e0612 */
[C---:B---3--:R-:W-:Y:S02]  /*106da0*/  IMAD.X R27, R21.reuse, 0x1, R13, P2 ;  /* 0x00000001151b7824 */ /* 0x048fe400010e060d */
[----:B------:R-:W-:Y:S01]  /*106db0*/  IMAD.X R21, R21, 0x1, R14, P3 ;  /* 0x0000000115157824 */ /* 0x000fe200018e060e */
[C---:B------:R-:W-:Y:S02]  /*106dc0*/  IADD3 R26, P2, R16.reuse, R3, RZ ;  /* 0x00000003101a7210 */ /* 0x040fe40007f5e0ff */
[----:B------:R1:W-:Y:S04]  /*106dd0*/  STL [R1+0x5dc], R27 ;  /* 0x0005dc1b01007387 */ /* 0x0003e80000100800 */
[----:B------:R2:W-:Y:S04]  /*106de0*/  STL.64 [R1+0x5c8], R20 ;  /* 0x0005c81401007387 */ /* 0x0005e80000100a00 */
[----:B------:R3:W-:Y:S01]  /*106df0*/  STL.64 [R1+0x5c0], R28 ;  /* 0x0005c01c01007387 */ /* 0x0007e20000100a00 */
[----:B-1----:R-:W-:Y:S01]  /*106e00*/  IMAD.X R27, R15, 0x1, R2, P2 ;  /* 0x000000010f1b7824 */ /* 0x002fe200010e0602 */
[----:B--2---:R-:W-:-:S02]  /*106e10*/  IADD3 R20, P3, R16, R0, RZ ;  /* 0x0000000010147210 */ /* 0x004fc40007f7e0ff */
[----:B---3--:R-:W-:-:S03]  /*106e20*/  IADD3 R28, P1, R16, R5, RZ ;  /* 0x00000005101c7210 */ /* 0x008fc60007f3e0ff */
[C---:B------:R-:W-:Y:S01]  /*106e30*/  IMAD.X R21, R15.reuse, 0x1, R23, P3 ;  /* 0x000000010f157824 */ /* 0x040fe200018e0617 */
[----:B------:R-:W-:Y:S01]  /*106e40*/  STL.64 [R1+0x52e0], R4 ;  /* 0x0052e00401007387 */ /* 0x000fe20000100a00 */
[----:B------:R-:W-:-:S03]  /*106e50*/  IMAD.X R29, R15, 0x1, R6, P1 ;  /* 0x000000010f1d7824 */ /* 0x000fc600008e0606 */
[----:B------:R1:W-:Y:S04]  /*106e60*/  STL.64 [R1+0x5b8], R26 ;  /* 0x0005b81a01007387 */ /* 0x0003e80000100a00 */
[----:B-1----:R-:W2:Y:S04]  /*106e70*/  LDL.LU.64 R26, [R1+0x52f0] ;  /* 0x0052f000011a7983 */ /* 0x002ea80000300a00 */
[----:B------:R-:W-:Y:S04]  /*106e80*/  STL.64 [R1+0x52d0], R22 ;  /* 0x0052d01601007387 */ /* 0x000fe80000100a00 */
[----:B------:R-:W-:Y:S04]  /*106e90*/  STL.64 [R1+0x590], R20 ;  /* 0x0005901401007387 */ /* 0x000fe80000100a00 */
[----:B------:R1:W-:Y:S04]  /*106ea0*/  STL.64 [R1+0x588], R28 ;  /* 0x0005881c01007387 */ /* 0x0003e80000100a00 */
[----:B-1----:R-:W3:Y:S01]  /*106eb0*/  LDL.LU.64 R28, [R1+0x52e8] ;  /* 0x0052e800011c7983 */ /* 0x002ee20000300a00 */
[----:B------:R-:W-:-:S02]  /*106ec0*/  IADD3 R4, P2, R16, R7, RZ ;  /* 0x0000000710047210 */ /* 0x000fc40007f5e0ff */
[----:B------:R-:W-:-:S03]  /*106ed0*/  IADD3 R22, P1, R16, R11, RZ ;  /* 0x0000000b10167210 */ /* 0x000fc60007f3e0ff */
[----:B------:R-:W-:Y:S01]  /*106ee0*/  IMAD.X R5, R15, 0x1, R8, P2 ;  /* 0x000000010f057824 */ /* 0x000fe200010e0608 */
[----:B------:R-:W-:Y:S02]  /*106ef0*/  SHF.R.S32.HI R23, RZ, 0x1f, R19 ;  /* 0x0000001fff177819 */ /* 0x000fe40000011413 */
[C---:B------:R-:W-:Y:S02]  /*106f00*/  IADD3 R20, P3, R16.reuse, R9, RZ ;  /* 0x0000000910147210 */ /* 0x040fe40007f7e0ff */
[----:B------:R1:W-:Y:S04]  /*106f10*/  STL.64 [R1+0x580], R4 ;  /* 0x0005800401007387 */ /* 0x0003e80000100a00 */
[----:B------:R4:W-:Y:S04]  /*106f20*/  STL [R1+0x570], R22 ;  /* 0x0005701601007387 */ /* 0x0009e80000100800 */
[----:B-1----:R-:W2:Y:S01]  /*106f30*/  LDL.LU.64 R4, [R1+0x52e0] ;  /* 0x0052e00001047983 */ /* 0x002ea20000300a00 */
[----:B----4-:R-:W-:-:S03]  /*106f40*/  IADD3 R22, P2, R16, R12, RZ ;  /* 0x0000000c10167210 */ /* 0x010fc60007f5e0ff */
[----:B------:R-:W4:Y:S04]  /*106f50*/  LDL.LU R16, [R1+0x52d8] ;  /* 0x0052d80001107983 */ /* 0x000f280000300800 */
[----:B------:R-:W-:Y:S04]  /*106f60*/  STL [R1+0x74], R23 ;  /* 0x0000741701007387 */ /* 0x000fe80000100800 */
[----:B---3--:R1:W-:Y:S04]  /*106f70*/  STL.64 [R1+0x52c8], R28 ;  /* 0x0052c81c01007387 */ /* 0x0083e80000100a00 */
[----:B-1----:R0:W3:Y:S01]  /*106f80*/  LDL.64 R28, [R1+0x570] ;  /* 0x00057000011c7983 */ /* 0x0020e20000100a00 */
[----:B------:R-:W-:-:S02]  /*106f90*/  IMAD.X R21, R15, 0x1, R10, P3 ;  /* 0x000000010f157824 */ /* 0x000fc400018e060a */
[----:B------:R-:W-:-:S03]  /*106fa0*/  IMAD.X R23, R15, 0x1, R14, P2 ;  /* 0x000000010f177824 */ /* 0x000fc600010e060e */
[----:B------:R-:W-:Y:S04]  /*106fb0*/  STL.64 [R1+0x578], R20 ;  /* 0x0005781401007387 */ /* 0x000fe80000100a00 */
[----:B----4-:R-:W-:Y:S01]  /*106fc0*/  STL.64 [R1+0x52b8], R16 ;  /* 0x0052b81001007387 */ /* 0x010fe20000100a00 */
[----:B---3--:R-:W-:-:S05]  /*106fd0*/  IMAD.X R29, R15, 0x1, R13, P1 ;  /* 0x000000010f1d7824 */ /* 0x008fca00008e060d */
[----:B------:R-:W-:Y:S04]  /*106fe0*/  STL [R1+0x574], R29 ;  /* 0x0005741d01007387 */ /* 0x000fe80000100800 */
[----:B------:R1:W-:Y:S04]  /*106ff0*/  STL.64 [R1+0x560], R22 ;  /* 0x0005601601007387 */ /* 0x0003e80000100a00 */
[----:B-1----:R-:W3:Y:S04]  /*107000*/  LDL.LU.64 R22, [R1+0x52d0] ;  /* 0x0052d00001167983 */ /* 0x002ee80000300a00 */
[----:B--2---:R1:W-:Y:S04]  /*107010*/  STL [R1+0x52b0], R27 ;  /* 0x0052b01b01007387 */ /* 0x0043e80000100800 */
[----:B-1----:R-:W2:Y:S04]  /*107020*/  LDL.LU R27, [R1+0x74] ;  /* 0x00007400011b7983 */ /* 0x002ea80000300800 */
[----:B------:R-:W4:Y:S01]  /*107030*/  LDL.LU R15, [R1+0x68] ;  /* 0x00006800010f7983 */ /* 0x000f220000300800 */
[----:B------:R-:W-:-:S02]  /*107040*/  IADD3 R20, P3, R19, R4, RZ ;  /* 0x0000000413147210 */ /* 0x000fc40007f7e0ff */
[C---:B------:R-:W-:Y:S02]  /*107050*/  IADD3 R28, P1, R19.reuse, R3, RZ ;  /* 0x00000003131c7210 */ /* 0x040fe40007f3e0ff */
[----:B------:R-:W-:Y:S01]  /*107060*/  IADD3 R16, P2, R19, R0, RZ ;  /* 0x0000000013107210 */ /* 0x000fe20007f5e0ff */
[C---:B--2---:R-:W-:Y:S02]  /*107070*/  IMAD.X R21, R27.reuse, 0x1, R18, P3 ;  /* 0x000000011b157824 */ /* 0x044fe400018e0612 */
[C---:B------:R-:W-:Y:S01]  /*107080*/  IMAD.X R29, R27.reuse, 0x1, R2, P1 ;  /* 0x000000011b1d7824 */ /* 0x040fe200008e0602 */
[----:B----4-:R1:W-:Y:S04]  /*107090*/  STL.64 [R1+0x52c0], R14 ;  /* 0x0052c00e01007387 */ /* 0x0103e80000100a00 */
[----:B------:R2:W-:Y:S01]  /*1070a0*/  STL.64 [R1+0x558], R20 ;  /* 0x0005581401007387 */ /* 0x0005e20000100a00 */
[----:B---3--:R-:W-:Y:S01]  /*1070b0*/  IMAD.X R17, R27, 0x1, R23, P2 ;  /* 0x000000011b117824 */ /* 0x008fe200010e0617 */
[----:B-1----:R-:W-:-:S02]  /*1070c0*/  IADD3 R14, P1, R19, R7, RZ ;  /* 0x00000007130e7210 */ /* 0x002fc40007f3e0ff */
[----:B--2---:R-:W-:Y:S01]  /*1070d0*/  IADD3 R20, P3, R19, R5, RZ ;  /* 0x0000000513147210 */ /* 0x004fe20007f7e0ff */
[----:B------:R1:W-:Y:S02]  /*1070e0*/  STL.64 [R1+0x550], R28 ;  /* 0x0005501c01007387 */ /* 0x0003e40000100a00 */
[C---:B------:R-:W-:Y:S02]  /*1070f0*/  IMAD.X R15, R27.reuse, 0x1, R8, P1 ;  /* 0x000000011b0f7824 */ /* 0x040fe400008e0608 */
[----:B------:R-:W-:Y:S01]  /*107100*/  IMAD.X R21, R27, 0x1, R6, P3 ;  /* 0x000000011b157824 */ /* 0x000fe200018e0606 */
[----:B-1----:R-:W2:Y:S04]  /*107110*/  LDL.LU.64 R28, [R1+0x52c8] ;  /* 0x0052c800011c7983 */ /* 0x002ea80000300a00 */
[----:B------:R-:W-:Y:S04]  /*107120*/  STL.64 [R1+0x52a8], R24 ;  /* 0x0052a81801007387 */ /* 0x000fe80000100a00 */
[----:B------:R-:W-:Y:S04]  /*107130*/  STL.64 [R1+0x4e8], R16 ;  /* 0x0004e81001007387 */ /* 0x000fe80000100a00 */
[----:B------:R-:W-:Y:S04]  /*107140*/  STL.64 [R1+0x4e0], R20 ;  /* 0x0004e01401007387 */ /* 0x000fe80000100a00 */
[----:B------:R1:W-:Y:S04]  /*107150*/  STL.64 [R1+0x4d8], R14 ;  /* 0x0004d80e01007387 */ /* 0x0003e80000100a00 */
[----:B-1----:R-:W3:Y:S01]  /*107160*/  LDL.LU.64 R14, [R1+0x52c0] ;  /* 0x0052c000010e7983 */ /* 0x002ee20000300a00 */
[----:B------:R-:W-:-:S02]  /*107170*/  IADD3 R16, P2, R19, R9, RZ ;  /* 0x0000000913107210 */ /* 0x000fc40007f5e0ff */
[----:B------:R-:W-:-:S03]  /*107180*/  IADD3 R20, P3, R19, R11, RZ ;  /* 0x0000000b13147210 */ /* 0x000fc60007f7e0ff */
[----:B------:R-:W-:Y:S01]  /*107190*/  IMAD.X R17, R27, 0x1, R10, P2 ;  /* 0x000000011b117824 */ /* 0x000fe200010e060a */
[----:B------:R-:W-:Y:S02]  /*1071a0*/  IADD3 R24, P1, R19, R12, RZ ;  /* 0x0000000c13187210 */ /* 0x000fe40007f3e0ff */
[----:B------:R-:W-:Y:S01]  /*1071b0*/  SHF.R.S32.HI R19, RZ, 0x1f, R22 ;  /* 0x0000001fff137819 */ /* 0x000fe20000011416 */
[C---:B------:R-:W-:Y:S01]  /*1071c0*/  IMAD.X R21, R27.reuse, 0x1, R13, P3 ;  /* 0x000000011b157824 */ /* 0x040fe200018e060d */
[----:B------:R1:W-:Y:S04]  /*1071d0*/  STL.64 [R1+0x4d0], R16 ;  /* 0x0004d01001007387 */ /* 0x0003e80000100a00 */
[----:B-1----:R-:W4:Y:S04]  /*1071e0*/  LDL.LU.64 R16, [R1+0x52b8] ;  /* 0x0052b80001107983 */ /* 0x002f280000300a00 */
[----:B------:R-:W-:Y:S04]  /*1071f0*/  STL.64 [R1+0x5298], R10 ;  /* 0x0052980a01007387 */ /* 0x000fe80000100a00 */
[----:B------:R-:W-:Y:S04]  /*107200*/  STL [R1+0x70], R19 ;  /* 0x0000701301007387 */ /* 0x000fe80000100800 */
[----:B--2---:R-:W-:Y:S04]  /*107210*/  STL.64 [R1+0x5290], R28 ;  /* 0x0052901c01007387 */ /* 0x004fe80000100a00 */
[----:B------:R-:W-:Y:S01]  /*107220*/  STL.64 [R1+0x4c8], R20 ;  /* 0x0004c81401007387 */ /* 0x000fe20000100a00 */
[----:B---3--:R-:W-:-:S03]  /*107230*/  IMAD.X R25, R27, 0x1, R14, P1 ;  /* 0x000000011b197824 */ /* 0x008fc600008e060e */
[----:B------:R-:W2:Y:S04]  /*107240*/  LDL.LU R27, [R1+0x52b0] ;  /* 0x0052b000011b7983 */ /* 0x000ea80000300800 */
[----:B------:R1:W-:Y:S04]  /*107250*/  STL.64 [R1+0x4b8], R24 ;  /* 0x0004b81801007387 */ /* 0x0003e80000100a00 */
[----:B-1----:R-:W3:Y:S01]  /*107260*/  LDL.LU.64 R24, [R1+0x52a8] ;  /* 0x0052a80001187983 */ /* 0x002ee20000300a00 */
[----:B------:R-:W-:-:S03]  /*107270*/  IADD3 R10, P2, R22, R4, RZ ;  /* 0x00000004160a7210 */ /* 0x000fc60007f5e0ff */
[----:B----4-:R-:W-:Y:S02]  /*107280*/  STL.64 [R1+0x5280], R16 ;  /* 0x0052801001007387 */ /* 0x010fe40000100a00 */
[----:B------:R-:W-:Y:S02]  /*107290*/  IMAD.X R11, R19, 0x1, R18, P2 ;  /* 0x00000001130b7824 */ /* 0x000fe400010e0612 */
[----:B------:R-:W4:Y:S04]  /*1072a0*/  LDL.LU R19, [R1+0x52a0] ;  /* 0x0052a00001137983 */ /* 0x000f280000300800 */
[----:B---3--:R1:W-:Y:S04]  /*1072b0*/  STL [R1+0x5288], R25 ;  /* 0x0052881901007387 */ /* 0x0083e80000100800 */
[----:B-1----:R-:W3:Y:S01]  /*1072c0*/  LDL.LU R25, [R1+0x70] ;  /* 0x0000700001197983 */ /* 0x002ee20000300800 */
[----:B------:R-:W-:-:S02]  /*1072d0*/  IADD3 R20, P3, R22, R3, RZ ;  /* 0x0000000316147210 */ /* 0x000fc40007f7e0ff */
[C---:B------:R-:W-:Y:S01]  /*1072e0*/  IADD3 R16, P1, R22.reuse, R0, RZ ;  /* 0x0000000016107210 */ /* 0x040fe20007f3e0ff */
[----:B------:R1:W-:Y:S02]  /*1072f0*/  STL.64 [R1+0x4b0], R10 ;  /* 0x0004b00a01007387 */ /* 0x0003e40000100a00 */
[C---:B-1----:R-:W-:Y:S01]  /*107300*/  IADD3 R10, P2, R22.reuse, R5, RZ ;  /* 0x00000005160a7210 */ /* 0x042fe20007f5e0ff */
[C---:B---3--:R-:W-:Y:S02]  /*107310*/  IMAD.X R21, R25.reuse, 0x1, R2, P3 ;  /* 0x0000000119157824 */ /* 0x048fe400018e0602 */
[C---:B------:R-:W-:Y:S02]  /*107320*/  IMAD.X R17, R25.reuse, 0x1, R23, P1 ;  /* 0x0000000119117824 */ /* 0x040fe400008e0617 */
[----:B------:R-:W-:Y:S01]  /*107330*/  IMAD.X R11, R25, 0x1, R6, P2 ;  /* 0x00000001190b7824 */ /* 0x000fe200010e0606 */
[----:B------:R-:W-:Y:S04]  /*107340*/  STL.64 [R1+0x4a8], R20 ;  /* 0x0004a81401007387 */ /* 0x000fe80000100a00 */
[----:B------:R-:W-:Y:S04]  /*107350*/  STL.64 [R1+0x488], R16 ;  /* 0x0004881001007387 */ /* 0x000fe80000100a00 */
[----:B------:R1:W-:Y:S04]  /*107360*/  STL.64 [R1+0x480], R10 ;  /* 0x0004800a01007387 */ /* 0x0003e80000100a00 */
[----:B-1----:R-:W3:Y:S01]  /*107370*/  LDL.LU.64 R10, [R1+0x5298] ;  /* 0x00529800010a7983 */ /* 0x002ee20000300a00 */
[----:B------:R-:W-:-:S02]  /*107380*/  IADD3 R20, P3, R22, R7, RZ ;  /* 0x0000000716147210 */ /* 0x000fc40007f7e0ff */
[----:B------:R-:W-:-:S03]  /*107390*/  IADD3 R16, P1, R22, R9, RZ ;  /* 0x0000000916107210 */ /* 0x000fc60007f3e0ff */
[C---:B------:R-:W-:Y:S01]  /*1073a0*/  IMAD.X R21, R25.reuse, 0x1, R8, P3 ;  /* 0x0000000119157824 */ /* 0x040fe200018e0608 */
[----:B---3--:R-:W-:Y:S01]  /*1073b0*/  IADD3 R28, P2, R22, R11, RZ ;  /* 0x0000000b161c7210 */ /* 0x008fe20007f5e0ff */
[----:B------:R-:W-:-:S04]  /*1073c0*/  IMAD.X R17, R25, 0x1, R10, P1 ;  /* 0x0000000119117824 */ /* 0x000fc800008e060a */
[----:B------:R1:W-:Y:S04]  /*1073d0*/  STL [R1+0x468], R28 ;  /* 0x0004681c01007387 */ /* 0x0003e80000100800 */
[----:B-1----:R-:W3:Y:S04]  /*1073e0*/  LDL.LU.64 R28, [R1+0x5290] ;  /* 0x00529000011c7983 */ /* 0x002ee80000300a00 */
[----:B------:R-:W-:Y:S04]  /*1073f0*/  STL.64 [R1+0x478], R20 ;  /* 0x0004781401007387 */ /* 0x000fe80000100a00 */
[----:B------:R1:W-:Y:S04]  /*107400*/  STL.64 [R1+0x5278], R10 ;  /* 0x0052780a01007387 */ /* 0x0003e80000100a00 */
[----:B-1----:R0:W2:Y:S01]  /*107410*/  LDL.64 R10, [R1+0x468] ;  /* 0x00046800010a7983 */ /* 0x0020a20000100a00 */
[----:B------:R-:W-:-:S02]  /*107420*/  IADD3 R20, P3, R22, R12, RZ ;  /* 0x0000000c16147210 */ /* 0x000fc40007f7e0ff */
[----:B------:R-:W-:Y:S01]  /*107430*/  SHF.R.S32.HI R22, RZ, 0x1f, R15 ;  /* 0x0000001fff167819 */ /* 0x000fe2000001140f */
[----:B------:R1:W-:Y:S02]  /*107440*/  STL.64 [R1+0x470], R16 ;  /* 0x0004701001007387 */ /* 0x0003e40000100a00 */
[----:B------:R-:W-:Y:S02]  /*107450*/  IMAD.X R21, R25, 0x1, R14, P3 ;  /* 0x0000000119157824 */ /* 0x000fe400018e060e */
[----:B------:R-:W-:Y:S01]  /*107460*/  STL [R1+0x6c], R22 ;  /* 0x00006c1601007387 */ /* 0x000fe20000100800 */
[----:B-1----:R-:W-:-:S05]  /*107470*/  IADD3 R16, P1, R15, R4, RZ ;  /* 0x000000040f107210 */ /* 0x002fca0007f3e0ff */
[----:B------:R-:W-:Y:S02]  /*107480*/  IMAD.X R17, R22, 0x1, R18, P1 ;  /* 0x0000000116117824 */ /* 0x000fe400008e0612 */
[----:B--2---:R-:W-:-:S05]  /*107490*/  IMAD.X R11, R25, 0x1, R13, P2 ;  /* 0x00000001190b7824 */ /* 0x004fca00010e060d */
[----:B------:R-:W-:Y:S04]  /*1074a0*/  STL [R1+0x46c], R11 ;  /* 0x00046c0b01007387 */ /* 0x000fe80000100800 */
[----:B------:R-:W2:Y:S04]  /*1074b0*/  LDL.LU R25, [R1+0x5288] ;  /* 0x0052880001197983 */ /* 0x000ea80000300800 */
[----:B------:R-:W-:Y:S04]  /*1074c0*/  STL.64 [R1+0x428], R20 ;  /* 0x0004281401007387 */ /* 0x000fe80000100a00 */
[----:B------:R1:W-:Y:S04]  /*1074d0*/  STL.64 [R1+0x420], R16 ;  /* 0x0004201001007387 */ /* 0x0003e80000100a00 */
[----:B-1----:R-:W3:Y:S04]  /*1074e0*/  LDL.LU.64 R16, [R1+0x5280] ;  /* 0x0052800001107983 */ /* 0x002ee80000300a00 */
[----:B----4-:R-:W-:Y:S04]  /*1074f0*/  STL.64 [R1+0x5260], R18 ;  /* 0x0052601201007387 */ /* 0x010fe80000100a00 */
[----:B---3--:R1:W-:Y:S04]  /*107500*/  STL [R1+0x5268], R16 ;  /* 0x0052681001007387 */ /* 0x0083e80000100800 */
[----:B-1----:R-:W3:Y:S01]  /*107510*/  LDL.LU R16, [R1+0x6c] ;  /* 0x00006c0001107983 */ /* 0x002ee20000300800 */
[----:B------:R-:W-:-:S02]  /*107520*/  IADD3 R10, P2, R15, R3, RZ ;  /* 0x000000030f0a7210 */ /* 0x000fc40007f5e0ff */
[----:B------:R-:W-:Y:S01]  /*107530*/  IADD3 R18, P1, R15, R5, RZ ;  /* 0x000000050f127210 */ /* 0x000fe20007f3e0ff */
[----:B------:R-:W4:Y:S02]  /*107540*/  LDL.LU R22, [R1+0x60] ;  /* 0x0000600001167983 */ /* 0x000f240000300800 */
[----:B---3--:R-:W-:-:S05]  /*107550*/  IMAD.X R11, R16, 0x1, R2, P2 ;  /* 0x00000001100b7824 */ /* 0x008fca00010e0602 */
[----:B------:R1:W-:Y:S04]  /*107560*/  STL.64 [R1+0x418], R10 ;  /* 0x0004180a01007387 */ /* 0x0003e80000100a00 */
[----:B------:R-:W-:Y:S04]  /*107570*/  STL [R1+0x460], R18 ;  /* 0x0004601201007387 */ /* 0x000fe80000100800 */
[----:B-1----:R-:W3:Y:S04]  /*107580*/  LDL.LU.64 R10, [R1+0x5278] ;  /* 0x00527800010a7983 */ /* 0x002ee80000300a00 */
[----:B------:R1:W-:Y:S04]  /*107590*/  STL.64 [R1+0x5270], R2 ;  /* 0x0052700201007387 */ /* 0x0003e80000100a00 */
[----:B-1----:R0:W2:Y:S01]  /*1075a0*/  LDL.64 R2, [R1+0x460] ;  /* 0x0004600001027983 */ /* 0x0020a20000100a00 */
[----:B------:R-:W-:-:S02]  /*1075b0*/  IADD3 R20, P3, R15, R0, RZ ;  /* 0x000000000f147210 */ /* 0x000fc40007f7e0ff */
[----:B------:R-:W-:-:S03]  /*1075c0*/  IADD3 R18, P2, R15, R7, RZ ;  /* 0x000000070f127210 */ /* 0x000fc60007f5e0ff */
[C---:B------:R-:W-:Y:S02]  /*1075d0*/  IMAD.X R21, R16.reuse, 0x1, R23, P3 ;  /* 0x0000000110157824 */ /* 0x040fe400018e0617 */
[----:B------:R-:W-:-:S03]  /*1075e0*/  IMAD.X R19, R16, 0x1, R8, P2 ;  /* 0x0000000110137824 */ /* 0x000fc600010e0608 */
[----:B------:R1:W-:Y:S02]  /*1075f0*/  STL.64 [R1+0x410], R20 ;  /* 0x0004101401007387 */ /* 0x0003e40000100a00 */
[----:B-1----:R-:W-:-:S05]  /*107600*/  IADD3 R20, P3, R15, R9, RZ ;  /* 0x000000090f147210 */ /* 0x002fca0007f7e0ff */
[C---:B---3--:R-:W-:Y:S02]  /*107610*/  IMAD.X R21, R16.reuse, 0x1, R10, P3 ;  /* 0x0000000110157824 */ /* 0x048fe400018e060a */
[----:B--2---:R-:W-:Y:S01]  /*107620*/  IMAD.X R3, R16, 0x1, R6, P1 ;  /* 0x0000000110037824 */ /* 0x004fe200008e0606 */
[----:B------:R-:W-:-:S04]  /*107630*/  IADD3 R2, P1, R15, R11, RZ ;  /* 0x0000000b0f027210 */ /* 0x000fc80007f3e0ff */
[----:B------:R1:W-:Y:S04]  /*107640*/  STL [R1+0x464], R3 ;  /* 0x0004640301007387 */ /* 0x0003e80000100800 */
[----:B------:R-:W-:Y:S04]  /*107650*/  STL.64 [R1+0x5258], R8 ;  /* 0x0052580801007387 */ /* 0x000fe80000100a00 */
[----:B------:R2:W-:Y:S01]  /*107660*/  STL.64 [R1+0x4a0], R18 ;  /* 0x0004a01201007387 */ /* 0x0005e20000100a00 */
[----:B-1----:R-:W-:-:S03]  /*107670*/  IMAD.X R3, R16, 0x1, R13, P1 ;  /* 0x0000000110037824 */ /* 0x002fc600008e060d */
[----:B------:R-:W-:Y:S04]  /*107680*/  STL.64 [R1+0x5250], R10 ;  /* 0x0052500a01007387 */ /* 0x000fe80000100a00 */
[----:B------:R-:W-:Y:S01]  /*107690*/  STL.64 [R1+0x4c0], R20 ;  /* 0x0004c01401007387 */ /* 0x000fe20000100a00 */
[----:B--2---:R-:W-:-:S03]  /*1076a0*/  IADD3 R18, P2, R15, R12, RZ ;  /* 0x0000000c0f127210 */ /* 0x004fc60007f5e0ff */
[----:B------:R1:W-:Y:S02]  /*1076b0*/  STL.64 [R1+0x538], R2 ;  /* 0x0005380201007387 */ /* 0x0003e40000100a00 */
[----:B------:R-:W-:Y:S02]  /*1076c0*/  IMAD.X R19, R16, 0x1, R14, P2 ;  /* 0x0000000110137824 */ /* 0x000fe400010e060e */
[----:B-1----:R-:W2:Y:S04]  /*1076d0*/  LDL.LU.64 R2, [R1+0x5270] ;  /* 0x0052700001027983 */ /* 0x002ea80000300a00 */
[----:B------:R-:W3:Y:S04]  /*1076e0*/  LDL.LU R16, [R1+0x5268] ;  /* 0x0052680001107983 */ /* 0x000ee80000300800 */
[----:B------:R1:W-:Y:S04]  /*1076f0*/  STL.64 [R1+0x530], R18 ;  /* 0x0005301201007387 */ /* 0x0003e80000100a00 */
[----:B-1----:R-:W4:Y:S01]  /*107700*/  LDL.LU.64 R18, [R1+0x5260] ;  /* 0x0052600001127983 */ /* 0x002f220000300a00 */
[----:B------:R-:W-:-:S02]  /*107710*/  SHF.R.S32.HI R15, RZ, 0x1f, R17 ;  /* 0x0000001fff0f7819 */ /* 0x000fc40000011411 */
[C---:B------:R-:W-:Y:S01]  /*107720*/  IADD3 R20, P3, R17.reuse, R4, RZ ;  /* 0x0000000411147210 */ /* 0x040fe20007f7e0ff */
[----:B------:R1:W-:Y:S02]  /*107730*/  STL.64 [R1+0x5248], R28 ;  /* 0x0052481c01007387 */ /* 0x0003e40000100a00 */
[----:B-1----:R-:W-:Y:S01]  /*107740*/  IMAD.MOV.U32 R29, RZ, RZ, R9 ;  /* 0x000000ffff1d7224 */ /* 0x002fe200078e0009 */
[----:B--2---:R-:W-:-:S05]  /*107750*/  IADD3 R8, P1, R17, R3, RZ ;  /* 0x0000000311087210 */ /* 0x004fca0007f3e0ff */
[----:B------:R1:W-:Y:S01]  /*107760*/  STL [R1+0x5b0], R8 ;  /* 0x0005b00801007387 */ /* 0x0003e20000100800 */
[----:B------:R-:W-:Y:S01]  /*107770*/  IMAD.MOV.U32 R28, RZ, RZ, R8 ;  /* 0x000000ffff1c7224 */ /* 0x000fe200078e0008 */
[----:B-1----:R-:W-:Y:S01]  /*107780*/  IADD3 R8, P2, R17, R0, RZ ;  /* 0x0000000011087210 */ /* 0x002fe20007f5e0ff */
[----:B----4-:R-:W-:Y:S01]  /*107790*/  IMAD.X R21, R15, 0x1, R18, P3 ;  /* 0x000000010f157824 */ /* 0x010fe200018e0612 */
[----:B------:R1:W-:Y:S04]  /*1077a0*/  STL.64 [R1+0x5240], R18 ;  /* 0x0052401201007387 */ /* 0x0003e80000100a00 */
[----:B------:R-:W-:Y:S01]  /*1077b0*/  STL.64 [R1+0x568], R20 ;  /* 0x0005681401007387 */ /* 0x000fe20000100a00 */
[----:B-1----:R-:W-:-:S03]  /*1077c0*/  IMAD.MOV.U32 R18, RZ, RZ, R15 ;  /* 0x000000ffff127224 */ /* 0x002fc600078e000f */
[----:B------:R-:W2:Y:S01]  /*1077d0*/  LDL.LU R15, [R1+0x5c] ;  /* 0x00005c00010f7983 */ /* 0x000ea20000300800 */
[C---:B------:R-:W-:Y:S02]  /*1077e0*/  IMAD.X R29, R18.reuse, 0x1, R2, P1 ;  /* 0x00000001121d7824 */ /* 0x040fe400008e0602 */
[----:B------:R-:W-:-:S03]  /*1077f0*/  IMAD.X R9, R18, 0x1, R23, P2 ;  /* 0x0000000112097824 */ /* 0x000fc600010e0617 */
[----:B------:R-:W-:Y:S04]  /*107800*/  STL [R1+0x5b4], R29 ;  /* 0x0005b41d01007387 */ /* 0x000fe80000100800 */
[----:B------:R1:W-:Y:S04]  /*107810*/  STL.64 [R1+0x598], R8 ;  /* 0x0005980801007387 */ /* 0x0003e80000100a00 */
[----:B-1----:R-:W4:Y:S01]  /*107820*/  LDL.LU.64 R8, [R1+0x5258] ;  /* 0x0052580001087983 */ /* 0x002f220000300a00 */
[C---:B------:R-:W-:Y:S02]  /*107830*/  IADD3 R20, P3, R17.reuse, R5, RZ ;  /* 0x0000000511147210 */ /* 0x040fe40007f7e0ff */
[----:B------:R-:W-:-:S03]  /*107840*/  IADD3 R28, P1, R17, R7, RZ ;  /* 0x00000007111c7210 */ /* 0x000fc60007f3e0ff */
[----:B------:R-:W-:Y:S01]  /*107850*/  IMAD.X R21, R18, 0x1, R6, P3 ;  /* 0x0000000112157824 */ /* 0x000fe200018e0606 */
[----:B----4-:R-:W-:-:S05]  /*107860*/  IADD3 R10, P2, R17, R9, RZ ;  /* 0x00000009110a7210 */ /* 0x010fca0007f5e0ff */
[----:B------:R1:W-:Y:S04]  /*107870*/  STL [R1+0x640], R10 ;  /* 0x0006400a01007387 */ /* 0x0003e80000100800 */
[----:B-1----:R-:W4:Y:S04]  /*107880*/  LDL.LU.64 R10, [R1+0x5250] ;  /* 0x00525000010a7983 */ /* 0x002f280000300a00 */
[----:B------:R-:W-:Y:S04]  /*107890*/  STL.64 [R1+0x5230], R6 ;  /* 0x0052300601007387 */ /* 0x000fe80000100a00 */
[----:B------:R1:W-:Y:S04]  /*1078a0*/  STL [R1+0x5238], R7 ;  /* 0x0052380701007387 */ /* 0x0003e80000100800 */
[----:B-1----:R0:W3:Y:S01]  /*1078b0*/  LDL.64 R6, [R1+0x640] ;  /* 0x0006400001067983 */ /* 0x0020e20000100a00 */
[----:B------:R-:W-:-:S03]  /*1078c0*/  IMAD.X R29, R18, 0x1, R8, P1 ;  /* 0x00000001121d7824 */ /* 0x000fc600008e0608 */
[----:B------:R-:W-:Y:S04]  /*1078d0*/  STL.64 [R1+0x5d0], R20 ;  /* 0x0005d01401007387 */ /* 0x000fe80000100a00 */
[----:B------:R1:W-:Y:S02]  /*1078e0*/  STL.64 [R1+0x610], R28 ;  /* 0x0006101c01007387 */ /* 0x0003e40000100a00 */
[----:B-1----:R-:W-:-:S05]  /*1078f0*/  IADD3 R28, P1, R17, R12, RZ ;  /* 0x0000000c111c7210 */ /* 0x002fca0007f3e0ff */
[----:B------:R-:W-:Y:S01]  /*107900*/  IMAD.X R29, R18, 0x1, R14, P1 ;  /* 0x00000001121d7824 */ /* 0x000fe200008e060e */
[----:B----4-:R-:W-:-:S05]  /*107910*/  IADD3 R20, P3, R17, R11, RZ ;  /* 0x0000000b11147210 */ /* 0x010fca0007f7e0ff */
[C---:B------:R-:W-:Y:S02]  /*107920*/  IMAD.X R21, R18.reuse, 0x1, R13, P3 ;  /* 0x0000000112157824 */ /* 0x040fe400018e060d */
[----:B---3--:R-:W-:Y:S01]  /*107930*/  IMAD.X R7, R18, 0x1, R10, P2 ;  /* 0x0000000112077824 */ /* 0x008fe200010e060a */
[----:B------:R-:W-:-:S04]  /*107940*/  IADD3 R18, P1, R22, R0, RZ ;  /* 0x0000000016127210 */ /* 0x000fc80007f3e0ff */
[----:B------:R-:W-:Y:S04]  /*107950*/  STL [R1+0x644], R7 ;  /* 0x0006440701007387 */ /* 0x000fe80000100800 */
[----:B------:R-:W-:Y:S04]  /*107960*/  STL.64 [R1+0x698], R20 ;  /* 0x0006981401007387 */ /* 0x000fe80000100a00 */
[----:B------:R1:W-:Y:S04]  /*107970*/  STL.64 [R1+0x690], R28 ;  /* 0x0006901c01007387 */ /* 0x0003e80000100a00 */
[----:B-1----:R-:W3:Y:S04]  /*107980*/  LDL.LU.64 R28, [R1+0x5248] ;  /* 0x00524800011c7983 */ /* 0x002ee80000300a00 */
[----:B------:R1:W-:Y:S04]  /*107990*/  STL [R1+0x708], R18 ;  /* 0x0007081201007387 */ /* 0x0003e80000100800 */
[----:B-1----:R-:W4:Y:S01]  /*1079a0*/  LDL.LU.64 R18, [R1+0x5240] ;  /* 0x0052400001127983 */ /* 0x002f220000300a00 */
[----:B------:R-:W-:-:S02]  /*1079b0*/  SHF.R.S32.HI R17, RZ, 0x1f, R22 ;  /* 0x0000001fff117819 */ /* 0x000fc40000011416 */
[----:B------:R-:W-:-:S05]  /*1079c0*/  IADD3 R6, P2, R22, R4, RZ ;  /* 0x0000000416067210 */ /* 0x000fca0007f5e0ff */
[----:B----4-:R-:W-:-:S05]  /*1079d0*/  IMAD.X R7, R17, 0x1, R18, P2 ;  /* 0x0000000111077824 */ /* 0x010fca00010e0612 */
[----:B------:R1:W-:Y:S04]  /*1079e0*/  STL.64 [R1+0x6c8], R6 ;  /* 0x0006c80601007387 */ /* 0x0003e80000100a00 */
[----:B-1----:R0:W4:Y:S01]  /*1079f0*/  LDL.LU R7, [R1+0x5238] ;  /* 0x0052380001077983 */ /* 0x0021220000300800 */
[----:B------:R-:W-:-:S03]  /*107a00*/  IADD3 R6, P2, R22, R5, RZ ;  /* 0x0000000516067210 */ /* 0x000fc60007f5e0ff */
[----:B------:R1:W-:Y:S04]  /*107a10*/  STL.64 [R1+0x5228], R18 ;  /* 0x0052281201007387 */ /* 0x0003e80000100a00 */
[----:B-1----:R0:W2:Y:S04]  /*107a20*/  LDL.64 R18, [R1+0x708] ;  /* 0x0007080001127983 */ /* 0x0020a80000100a00 */
[----:B------:R4:W-:Y:S04]  /*107a30*/  STL [R1+0x760], R6 ;  /* 0x0007600601007387 */ /* 0x0009e80000100800 */
[----:B----4-:R-:W4:Y:S04]  /*107a40*/  LDL.LU.64 R6, [R1+0x5230] ;  /* 0x0052300001067983 */ /* 0x010f280000300a00 */
[----:B---3--:R1:W-:Y:S04]  /*107a50*/  STL.64 [R1+0x5220], R28 ;  /* 0x0052201c01007387 */ /* 0x0083e80000100a00 */
[----:B-1----:R0:W3:Y:S01]  /*107a60*/  LDL.64 R28, [R1+0x760] ;  /* 0x00076000011c7983 */ /* 0x0020e20000100a00 */
[----:B------:R-:W-:-:S05]  /*107a70*/  IADD3 R20, P3, R22, R3, RZ ;  /* 0x0000000316147210 */ /* 0x000fca0007f7e0ff */
[C---:B------:R-:W-:Y:S02]  /*107a80*/  IMAD.X R21, R17.reuse, 0x1, R2, P3 ;  /* 0x0000000111157824 */ /* 0x040fe400018e0602 */
[----:B--2---:R-:W-:-:S03]  /*107a90*/  IMAD.X R19, R17, 0x1, R23, P1 ;  /* 0x0000000111137824 */ /* 0x004fc600008e0617 */
[----:B------:R-:W-:Y:S01]  /*107aa0*/  STL.64 [R1+0x710], R20 ;  /* 0x0007101401007387 */ /* 0x000fe20000100a00 */
[----:B------:R-:W-:-:S03]  /*107ab0*/  IADD3 R18, P1, R22, R9, RZ ;  /* 0x0000000916127210 */ /* 0x000fc60007f3e0ff */
[----:B------:R1:W-:Y:S02]  /*107ac0*/  STL [R1+0x70c], R19 ;  /* 0x00070c1301007387 */ /* 0x0003e40000100800 */
[----:B-1----:R-:W-:Y:S01]  /*107ad0*/  IMAD.X R19, R17, 0x1, R10, P1 ;  /* 0x0000000111137824 */ /* 0x002fe200008e060a */
[----:B----4-:R-:W-:-:S05]  /*107ae0*/  IADD3 R20, P3, R22, R7, RZ ;  /* 0x0000000716147210 */ /* 0x010fca0007f7e0ff */
[C---:B------:R-:W-:Y:S02]  /*107af0*/  IMAD.X R21, R17.reuse, 0x1, R8, P3 ;  /* 0x0000000111157824 */ /* 0x040fe400018e0608 */
[----:B---3--:R-:W-:-:S05]  /*107b00*/  IMAD.X R29, R17, 0x1, R6, P2 ;  /* 0x00000001111d7824 */ /* 0x008fca00010e0606 */
[----:B------:R-:W-:Y:S04]  /*107b10*/  STL [R1+0x764], R29 ;  /* 0x0007641d01007387 */ /* 0x000fe80000100800 */
[----:B------:R-:W-:Y:S04]  /*107b20*/  STL.64 [R1+0x5210], R8 ;  /* 0x0052100801007387 */ /* 0x000fe80000100a00 */
[----:B------:R-:W-:Y:S04]  /*107b30*/  STL.64 [R1+0x798], R20 ;  /* 0x0007981401007387 */ /* 0x000fe80000100a00 */
[----:B------:R-:W-:Y:S04]  /*107b40*/  STL.64 [R1+0x5208], R26 ;  /* 0x0052081a01007387 */ /* 0x000fe80000100a00 */
[----:B------:R1:W-:Y:S04]  /*107b50*/  STL.64 [R1+0x7c8], R18 ;  /* 0x0007c81201007387 */ /* 0x0003e80000100a00 */
[----:B-1----:R-:W2:Y:S01]  /*107b60*/  LDL.LU.64 R18, [R1+0x5228] ;  /* 0x0052280001127983 */ /* 0x002ea20000300a00 */
[----:B------:R-:W-:-:S02]  /*107b70*/  IADD3 R28, P2, R22, R11, RZ ;  /* 0x0000000b161c7210 */ /* 0x000fc40007f5e0ff */
[----:B------:R-:W-:Y:S02]  /*107b80*/  IADD3 R20, P3, R22, R12, RZ ;  /* 0x0000000c16147210 */ /* 0x000fe40007f7e0ff */
[----:B------:R-:W-:Y:S01]  /*107b90*/  SHF.R.S32.HI R22, RZ, 0x1f, R15 ;  /* 0x0000001fff167819 */ /* 0x000fe2000001140f */
[----:B------:R-:W-:Y:S01]  /*107ba0*/  IMAD.X R29, R17, 0x1, R13, P2 ;  /* 0x00000001111d7824 */ /* 0x000fe200010e060d */
[----:B------:R-:W-:Y:S01]  /*107bb0*/  IADD3 R8, P1, R15, R4, RZ ;  /* 0x000000040f087210 */ /* 0x000fe20007f3e0ff */
[----:B------:R-:W-:-:S03]  /*107bc0*/  IMAD.X R21, R17, 0x1, R14, P3 ;  /* 0x0000000111157824 */ /* 0x000fc600018e060e */
[----:B------:R1:W-:Y:S04]  /*107bd0*/  STL.64 [R1+0x800], R28 ;  /* 0x0008001c01007387 */ /* 0x0003e80000100a00 */
[----:B-1----:R-:W3:Y:S04]  /*107be0*/  LDL.LU.64 R28, [R1+0x5220] ;  /* 0x00522000011c7983 */ /* 0x002ee80000300a00 */
[----:B------:R1:W-:Y:S04]  /*107bf0*/  STL.64 [R1+0x7f8], R20 ;  /* 0x0007f81401007387 */ /* 0x0003e80000100a00 */
[----:B-1----:R-:W4:Y:S04]  /*107c00*/  LDL.LU R21, [R1+0x5218] ;  /* 0x0052180001157983 */ /* 0x002f280000300800 */
[----:B------:R-:W-:Y:S04]  /*107c10*/  STL.64 [R1+0x51f0], R24 ;  /* 0x0051f01801007387 */ /* 0x000fe80000100a00 */
[----:B------:R-:W3:Y:S01]  /*107c20*/  LDL.LU R17, [R1+0x54] ;  /* 0x0000540001117983 */ /* 0x000ee20000300800 */
[----:B--2---:R-:W-:-:S05]  /*107c30*/  IMAD.X R9, R22, 0x1, R18, P1 ;  /* 0x0000000116097824 */ /* 0x004fca00008e0612 */
[----:B------:R1:W-:Y:S04]  /*107c40*/  STL.64 [R1+0x900], R8 ;  /* 0x0009000801007387 */ /* 0x0003e80000100a00 */
[----:B-1----:R-:W2:Y:S01]  /*107c50*/  LDL.LU.64 R8, [R1+0x5210] ;  /* 0x0052100001087983 */ /* 0x002ea20000300a00 */
[C---:B------:R-:W-:Y:S02]  /*107c60*/  IADD3 R20, P3, R15.reuse, R0, RZ ;  /* 0x000000000f147210 */ /* 0x040fe40007f7e0ff */
[C---:B------:R-:W-:Y:S01]  /*107c70*/  IADD3 R26, P2, R15.reuse, R3, RZ ;  /* 0x000000030f1a7210 */ /* 0x040fe20007f5e0ff */
[----:B------:R1:W-:Y:S04]  /*107c80*/  STL.64 [R1+0x51f8], R18 ;  /* 0x0051f81201007387 */ /* 0x0003e80000100a00 */
[----:B------:R0:W-:Y:S01]  /*107c90*/  STL [R1+0xbf0], R20 ;  /* 0x000bf01401007387 */ /* 0x0001e20000100800 */
[----:B------:R-:W-:Y:S01]  /*107ca0*/  IMAD.X R27, R22, 0x1, R2, P2 ;  /* 0x00000001161b7824 */ /* 0x000fe200010e0602 */
[C---:B------:R-:W-:Y:S01]  /*107cb0*/  IADD3 R24, P2, R15.reuse, R7, RZ ;  /* 0x000000070f187210 */ /* 0x040fe20007f5e0ff */
[----:B-1----:R-:W-:Y:S01]  /*107cc0*/  IMAD.MOV.U32 R18, RZ, RZ, R20 ;  /* 0x000000ffff127224 */ /* 0x002fe200078e0014 */
[----:B0-----:R-:W-:Y:S01]  /*107cd0*/  IADD3 R20, P1, R15, R5, RZ ;  /* 0x000000050f147210 */ /* 0x001fe20007f3e0ff */
[----:B----4-:R-:W-:-:S02]  /*107ce0*/  IMAD.MOV.U32 R19, RZ, RZ, R21 ;  /* 0x000000ffff137224 */ /* 0x010fc400078e0015 */
[C---:B------:R-:W-:Y:S01]  /*107cf0*/  IMAD.X R19, R22.reuse, 0x1, R23, P3 ;  /* 0x0000000116137824 */ /* 0x040fe200018e0617 */
[----:B------:R0:W-:Y:S01]  /*107d00*/  STL.64 [R1+0xac0], R26 ;  /* 0x000ac01a01007387 */ /* 0x0001e20000100a00 */
[----:B------:R-:W-:-:S03]  /*107d10*/  IMAD.X R21, R22, 0x1, R6, P1 ;  /* 0x0000000116157824 */ /* 0x000fc600008e0606 */
[----:B0-----:R-:W4:Y:S04]  /*107d20*/  LDL.LU.64 R26, [R1+0x5208] ;  /* 0x00520800011a7983 */ /* 0x001f280000300a00 */
[----:B------:R-:W-:Y:S04]  /*107d30*/  STL [R1+0xbf4], R19 ;  /* 0x000bf41301007387 */ /* 0x000fe80000100800 */
[----:B------:R-:W-:Y:S04]  /*107d40*/  STL.64 [R1+0x51e8], R6 ;  /* 0x0051e80601007387 */ /* 0x000fe80000100a00 */
[----:B------:R0:W-:Y:S02]  /*107d50*/  STL.64 [R1+0xc20], R20 ;  /* 0x000c201401007387 */ /* 0x0001e40000100a00 */
[C---:B0-----:R-:W-:Y:S01]  /*107d60*/  IADD3 R20, P1, R15.reuse, R11, RZ ;  /* 0x0000000b0f147210 */ /* 0x041fe20007f3e0ff */
[----:B--2---:R-:W-:Y:S01]  /*107d70*/  IMAD.X R25, R22, 0x1, R8, P2 ;  /* 0x0000000116197824 */ /* 0x004fe200010e0608 */
[----:B------:R-:W-:-:S04]  /*107d80*/  IADD3 R18, P3, R15, R9, RZ ;  /* 0x000000090f127210 */ /* 0x000fc80007f7e0ff */
[----:B------:R0:W-:Y:S02]  /*107d90*/  STL.64 [R1+0xe20], R24 ;  /* 0x000e201801007387 */ /* 0x0001e40000100a00 */
[----:B0-----:R-:W-:Y:S01]  /*107da0*/  IMAD.MOV.U32 R25, RZ, RZ, R22 ;  /* 0x000000ffff197224 */ /* 0x001fe200078e0016 */
[----:B------:R-:W-:Y:S02]  /*107db0*/  IADD3 R24, P2, R15, R12, RZ ;  /* 0x0000000c0f187210 */ /* 0x000fe40007f5e0ff */
[----:B------:R-:W2:Y:S01]  /*107dc0*/  LDL.LU R15, [R1+0x5200] ;  /* 0x00520000010f7983 */ /* 0x000ea20000300800 */
[----:B------:R-:W-:-:S05]  /*107dd0*/  IMAD.X R19, R25, 0x1, R10, P3 ;  /* 0x0000000119137824 */ /* 0x000fca00018e060a */
[----:B------:R0:W-:Y:S04]  /*107de0*/  STL.64 [R1+0xef0], R18 ;  /* 0x000ef01201007387 */ /* 0x0001e80000100a00 */
[----:B0-----:R-:W3:Y:S01]  /*107df0*/  LDL.LU.64 R18, [R1+0x51f8] ;  /* 0x0051f80001127983 */ /* 0x001ee20000300a00 */
[----:B----4-:R-:W-:Y:S01]  /*107e00*/  SHF.R.S32.HI R22, RZ, 0x1f, R26 ;  /* 0x0000001fff167819 */ /* 0x010fe2000001141a */
[C---:B------:R-:W-:Y:S01]  /*107e10*/  IMAD.X R21, R25.reuse, 0x1, R13, P1 ;  /* 0x0000000119157824 */ /* 0x040fe200008e060d */
[----:B------:R-:W-:Y:S01]  /*107e20*/  IADD3 R6, P3, R26, R4, RZ ;  /* 0x000000041a067210 */ /* 0x000fe20007f7e0ff */
[----:B------:R-:W-:-:S03]  /*107e30*/  IMAD.X R25, R25, 0x1, R14, P2 ;  /* 0x0000000119197824 */ /* 0x000fc600010e060e */
[----:B------:R-:W-:Y:S04]  /*107e40*/  STL.64 [R1+0xf28], R20 ;  /* 0x000f281401007387 */ /* 0x000fe80000100a00 */
[----:B------:R0:W-:Y:S04]  /*107e50*/  STL.64 [R1+0xf20], R24 ;  /* 0x000f201801007387 */ /* 0x0001e80000100a00 */
[----:B0-----:R-:W4:Y:S04]  /*107e60*/  LDL.LU.64 R24, [R1+0x51f0] ;  /* 0x0051f00001187983 */ /* 0x001f280000300a00 */
[----:B--2---:R-:W-:Y:S01]  /*107e70*/  STL.64 [R1+0x51d0], R14 ;  /* 0x0051d00e01007387 */ /* 0x004fe20000100a00 */
[----:B---3--:R-:W-:-:S05]  /*107e80*/  IMAD.X R7, R22, 0x1, R18, P3 ;  /* 0x0000000116077824 */ /* 0x008fca00018e0612 */
[----:B------:R0:W-:Y:S04]  /*107e90*/  STL.64 [R1+0xf48], R6 ;  /* 0x000f480601007387 */ /* 0x0001e80000100a00 */
[----:B0-----:R-:W2:Y:S01]  /*107ea0*/  LDL.LU.64 R6, [R1+0x51e8] ;  /* 0x0051e80001067983 */ /* 0x001ea20000300a00 */
[C---:B------:R-:W-:Y:S02]  /*107eb0*/  IADD3 R20, P1, R26.reuse, R3, RZ ;  /* 0x000000031a147210 */ /* 0x040fe40007f3e0ff */
[----:B------:R-:W-:Y:S01]  /*107ec0*/  IADD3 R14, P2, R26, R0, RZ ;  /* 0x000000001a0e7210 */ /* 0x000fe20007f5e0ff */
[----:B------:R0:W-:Y:S02]  /*107ed0*/  STL.64 [R1+0x51d8], R18 ;  /* 0x0051d81201007387 */ /* 0x0001e40000100a00 */
[----:B------:R-:W-:-:S02]  /*107ee0*/  IMAD.X R21, R22, 0x1, R2, P1 ;  /* 0x0000000116157824 */ /* 0x000fc400008e0602 */
[----:B------:R1:W-:Y:S04]  /*107ef0*/  STL [R1+0x51e0], R19 ;  /* 0x0051e01301007387 */ /* 0x0003e80000100800 */
[----:B------:R3:W-:Y:S01]  /*107f00*/  STL [R1+0xf78], R14 ;  /* 0x000f780e01007387 */ /* 0x0007e20000100800 */
[----:B0-----:R-:W-:-:S03]  /*107f10*/  IMAD.MOV.U32 R18, RZ, RZ, R14 ;  /* 0x000000ffff127224 */ /* 0x001fc600078e000e */
[----:B------:R-:W-:Y:S01]  /*107f20*/  STL.64 [R1+0xf80], R20 ;  /* 0x000f801401007387 */ /* 0x000fe20000100a00 */
[----:B-1----:R-:W-:Y:S02]  /*107f30*/  IMAD.MOV.U32 R19, RZ, RZ, R15 ;  /* 0x000000ffff137224 */ /* 0x002fe400078e000f */
[----:B------:R-:W-:Y:S01]  /*107f40*/  IMAD.X R19, R22, 0x1, R23, P2 ;  /* 0x0000000116137824 */ /* 0x000fe200010e0617 */
[C---:B---3--:R-:W-:Y:S02]  /*107f50*/  IADD3 R14, P3, R26.reuse, R5, RZ ;  /* 0x000000051a0e7210 */ /* 0x048fe40007f7e0ff */
[----:B------:R-:W-:Y:S02]  /*107f60*/  IADD3 R18, P2, R26, R9, RZ ;  /* 0x000000091a127210 */ /* 0x000fe40007f5e0ff */
[----:B------:R0:W-:Y:S03]  /*107f70*/  STL [R1+0xf7c], R19 ;  /* 0x000f7c1301007387 */ /* 0x0001e60000100800 */
[----:B0-----:R-:W-:Y:S01]  /*107f80*/  IMAD.X R19, R22, 0x1, R10, P2 ;  /* 0x0000000116137824 */ /* 0x001fe200010e060a */
[----:B--2---:R-:W-:Y:S01]  /*107f90*/  IADD3 R20, P1, R26, R7, RZ ;  /* 0x000000071a147210 */ /* 0x004fe20007f3e0ff */
[----:B------:R-:W-:-:S04]  /*107fa0*/  IMAD.X R15, R22, 0x1, R6, P3 ;  /* 0x00000001160f7824 */ /* 0x000fc800018e0606 */
[----:B------:R-:W-:Y:S01]  /*107fb0*/  IMAD.X R21, R22, 0x1, R8, P1 ;  /* 0x0000000116157824 */ /* 0x000fe200008e0608 */
[----:B------:R-:W-:Y:S04]  /*107fc0*/  STL.64 [R1+0xfa0], R14 ;  /* 0x000fa00e01007387 */ /* 0x000fe80000100a00 */
[----:B------:R-:W-:Y:S04]  /*107fd0*/  STL.64 [R1+0xfd0], R20 ;  /* 0x000fd01401007387 */ /* 0x000fe80000100a00 */
[----:B------:R0:W-:Y:S04]  /*107fe0*/  STL.64 [R1+0xff0], R18 ;  /* 0x000ff01201007387 */ /* 0x0001e80000100a00 */
[----:B0-----:R0:W2:Y:S01]  /*107ff0*/  LDL.LU R19, [R1+0x51e0] ;  /* 0x0051e00001137983 */ /* 0x0010a20000300800 */
[----:B------:R-:W-:-:S02]  /*108000*/  IADD3 R14, P3, R26, R11, RZ ;  /* 0x0000000b1a0e7210 */ /* 0x000fc40007f7e0ff */
[----:B------:R-:W-:-:S03]  /*108010*/  IADD3 R18, P2, R17, R4, RZ ;  /* 0x0000000411127210 */ /* 0x000fc60007f5e0ff */
[----:B------:R-:W-:Y:S02]  /*108020*/  IMAD.X R15, R22, 0x1, R13, P3 ;  /* 0x00000001160f7824 */ /* 0x000fe400018e060d */
[----:B------:R2:W-:Y:S04]  /*108030*/  STL [R1+0x1488], R18 ;  /* 0x0014881201007387 */ /* 0x0005e80000100800 */
[----:B--2---:R-:W2:Y:S04]  /*108040*/  LDL.LU.64 R18, [R1+0x51d8] ;  /* 0x0051d80001127983 */ /* 0x004ea80000300a00 */
[----:B------:R1:W-:Y:S04]  /*108050*/  STL.64 [R1+0x1038], R14 ;  /* 0x0010380e01007387 */ /* 0x0003e80000100a00 */
[----:B-1----:R-:W3:Y:S04]  /*108060*/  LDL.LU.64 R14, [R1+0x51d0] ;  /* 0x0051d000010e7983 */ /* 0x002ee80000300a00 */
[----:B------:R-:W-:Y:S04]  /*108070*/  STL.64 [R1+0x51b8], R12 ;  /* 0x0051b80c01007387 */ /* 0x000fe80000100a00 */
[----:B------:R1:W-:Y:S01]  /*108080*/  STL.64 [R1+0x51c0], R28 ;  /* 0x0051c01c01007387 */ /* 0x0003e20000100a00 */
[----:B------:R-:W-:-:S03]  /*108090*/  IADD3 R20, P1, R26, R12, RZ ;  /* 0x0000000c1a147210 */ /* 0x000fc60007f3e0ff */
[----:B-1----:R0:W2:Y:S02]  /*1080a0*/  LDL.64 R28, [R1+0x1488] ;  /* 0x00148800011c7983 */ /* 0x0020a40000100a00 */
[----:B---3--:R-:W-:Y:S02]  /*1080b0*/  IMAD.X R21, R22, 0x1, R14, P1 ;  /* 0x0000000116157824 */ /* 0x008fe400008e060e */
[----:B------:R-:W3:Y:S01]  /*1080c0*/  LDL.LU R22, [R1+0x51c8] ;  /* 0x0051c80001167983 */ /* 0x000ee20000300800 */
[----:B------:R-:W-:Y:S02]  /*1080d0*/  SHF.R.S32.HI R26, RZ, 0x1f, R17 ;  /* 0x0000001fff1a7819 */ /* 0x000fe40000011411 */
[----:B------:R-:W-:Y:S01]  /*1080e0*/  IADD3 R12, P3, R17, R3, RZ ;  /* 0x00000003110c7210 */ /* 0x000fe20007f7e0ff */
[----:B------:R1:W-:Y:S04]  /*1080f0*/  STL.64 [R1+0x1030], R20 ;  /* 0x0010301401007387 */ /* 0x0003e80000100a00 */
[----:B------:R-:W-:-:S02]  /*108100*/  IMAD.X R13, R26, 0x1, R2, P3 ;  /* 0x000000011a0d7824 */ /* 0x000fc400018e0602 */
[C---:B--2---:R-:W-:Y:S01]  /*108110*/  IMAD.X R29, R26.reuse, 0x1, R18, P2 ;  /* 0x000000011a1d7824 */ /* 0x044fe200010e0612 */
[C---:B-1----:R-:W-:Y:S02]  /*108120*/  IADD3 R20, P1, R17.reuse, R0, RZ ;  /* 0x0000000011147210 */ /* 0x042fe40007f3e0ff */
[----:B------:R-:W-:Y:S02]  /*108130*/  IADD3 R28, P2, R17, R5, RZ ;  /* 0x00000005111c7210 */ /* 0x000fe40007f5e0ff */
[----:B------:R1:W-:Y:S01]  /*108140*/  STL [R1+0x148c], R29 ;  /* 0x00148c1d01007387 */ /* 0x0003e20000100800 */
[----:B------:R-:W-:-:S03]  /*108150*/  IMAD.X R21, R26, 0x1, R23, P1 ;  /* 0x000000011a157824 */ /* 0x000fc600008e0617 */
[----:B------:R2:W-:Y:S01]  /*108160*/  STL.64 [R1+0x14c0], R12 ;  /* 0x0014c00c01007387 */ /* 0x0005e20000100a00 */
[----:B-1----:R-:W-:Y:S01]  /*108170*/  IMAD.X R29, R26, 0x1, R6, P2 ;  /* 0x000000011a1d7824 */ /* 0x002fe200010e0606 */
[----:B--2---:R-:W-:-:S05]  /*108180*/  IADD3 R12, P3, R17, R7, RZ ;  /* 0x00000007110c7210 */ /* 0x004fca0007f7e0ff */
[----:B------:R-:W-:Y:S01]  /*108190*/  IMAD.X R13, R26, 0x1, R8, P3 ;  /* 0x000000011a0d7824 */ /* 0x000fe200018e0608 */
[----:B---3--:R-:W-:Y:S04]  /*1081a0*/  STL.64 [R1+0x51b0], R22 ;  /* 0x0051b01601007387 */ /* 0x008fe80000100a00 */
[----:B------:R-:W-:Y:S04]  /*1081b0*/  STL.64 [R1+0x14b8], R20 ;  /* 0x0014b81401007387 */ /* 0x000fe80000100a00 */
[----:B------:R1:W-:Y:S04]  /*1081c0*/  STL.64 [R1+0x14e0], R28 ;  /* 0x0014e01c01007387 */ /* 0x0003e80000100a00 */
[----:B-1----:R-:W2:Y:S04]  /*1081d0*/  LDL.LU.64 R28, [R1+0x51c0] ;  /* 0x0051c000011c7983 */ /* 0x002ea80000300a00 */
[----:B------:R1:W-:Y:S04]  /*1081e0*/  STL.64 [R1+0x1510], R12 ;  /* 0x0015100c01007387 */ /* 0x0003e80000100a00 */
[----:B-1----:R-:W3:Y:S01]  /*1081f0*/  LDL.LU.64 R12, [R1+0x51b8] ;  /* 0x0051b800010c7983 */ /* 0x002ee20000300a00 */
[----:B------:R-:W-:-:S02]  /*108200*/  IADD3 R20, P1, R17, R9, RZ ;  /* 0x0000000911147210 */ /* 0x000fc40007f3e0ff */
[----:B------:R-:W-:-:S03]  /*108210*/  IADD3 R22, P2, R17, R11, RZ ;  /* 0x0000000b11167210 */ /* 0x000fc60007f5e0ff */
[C---:B------:R-:W-:Y:S01]  /*108220*/  IMAD.X R21, R26.reuse, 0x1, R10, P1 ;  /* 0x000000011a157824 */ /* 0x040fe200008e060a */
[----:B------:R-:W-:Y:S04]  /*108230*/  STL.64 [R1+0x51a8], R8 ;  /* 0x0051a80801007387 */ /* 0x000fe80000100a00 */
[----:B----4-:R-:W-:Y:S04]  /*108240*/  STL.64 [R1+0x51a0], R24 ;  /* 0x0051a01801007387 */ /* 0x010fe80000100a00 */
[----:B------:R-:W-:Y:S01]  /*108250*/  STL.64 [R1+0x1530], R20 ;  /* 0x0015301401007387 */ /* 0x000fe20000100a00 */
[----:B---3--:R-:W-:-:S05]  /*108260*/  IMAD.X R23, R26, 0x1, R13, P2 ;  /* 0x000000011a177824 */ /* 0x008fca00010e060d */
[----:B------:R1:W-:Y:S04]  /*108270*/  STL.64 [R1+0x1568], R22 ;  /* 0x0015681601007387 */ /* 0x0003e80000100a00 */
[----:B-1----:R-:W3:Y:S01]  /*108280*/  LDL.LU.64 R22, [R1+0x51b0] ;  /* 0x0051b00001167983 */ /* 0x002ee20000300a00 */
[----:B------:R-:W-:-:S05]  /*108290*/  IADD3 R8, P3, R17, R12, RZ ;  /* 0x0000000c11087210 */ /* 0x000fca0007f7e0ff */
[----:B------:R-:W-:Y:S01]  /*1082a0*/  IMAD.X R9, R26, 0x1, R14, P3 ;  /* 0x000000011a097824 */ /* 0x000fe200018e060e */
[----:B------:R-:W-:Y:S02]  /*1082b0*/  SHF.R.S32.HI R17, RZ, 0x1f, R27 ;  /* 0x0000001fff117819 */ /* 0x000fe4000001141b */
[C---:B------:R-:W-:Y:S02]  /*1082c0*/  IADD3 R20, P1, R27.reuse, R4, RZ ;  /* 0x000000041b147210 */ /* 0x040fe40007f3e0ff */
[----:B------:R-:W-:Y:S01]  /*1082d0*/  IADD3 R24, P2, R27, R3, RZ ;  /* 0x000000031b187210 */ /* 0x000fe20007f5e0ff */
[----:B------:R1:W-:Y:S02]  /*1082e0*/  STL.64 [R1+0x1560], R8 ;  /* 0x0015600801007387 */ /* 0x0003e40000100a00 */
[C---:B------:R-:W-:Y:S02]  /*1082f0*/  IMAD.X R21, R17.reuse, 0x1, R18, P1 ;  /* 0x0000000111157824 */ /* 0x040fe400008e0612 */
[----:B------:R-:W-:Y:S01]  /*108300*/  IMAD.X R25, R17, 0x1, R2, P2 ;  /* 0x0000000111197824 */ /* 0x000fe200010e0602 */
[----:B-1----:R-:W-:-:S02]  /*108310*/  IADD3 R8, P3, R27, R0, RZ ;  /* 0x000000001b087210 */ /* 0x002fc40007f7e0ff */
[----:B------:R-:W-:Y:S04]  /*108320*/  STL.64 [R1+0x18b0], R20 ;  /* 0x0018b01401007387 */ /* 0x000fe80000100a00 */
[----:B------:R-:W-:Y:S01]  /*108330*/  STL.64 [R1+0x18e8], R24 ;  /* 0x0018e81801007387 */ /* 0x000fe20000100a00 */
[----:B---3--:R-:W-:-:S05]  /*108340*/  IMAD.X R9, R17, 0x1, R23, P3 ;  /* 0x0000000111097824 */ /* 0x008fca00018e0617 */
[----:B------:R1:W-:Y:S04]  /*108350*/  STL.64 [R1+0x18e0], R8 ;  /* 0x0018e00801007387 */ /* 0x0003e80000100a00 */
[----:B-1----:R-:W3:Y:S01]  /*108360*/  LDL.LU.64 R8, [R1+0x51a8] ;  /* 0x0051a80001087983 */ /* 0x002ee20000300a00 */
[C---:B------:R-:W-:Y:S02]  /*108370*/  IADD3 R20, P1, R27.reuse, R5, RZ ;  /* 0x000000051b147210 */ /* 0x040fe40007f3e0ff */
[----:B------:R-:W-:-:S03]  /*108380*/  IADD3 R24, P2, R27, R7, RZ ;  /* 0x000000071b187210 */ /* 0x000fc60007f5e0ff */
[----:B------:R-:W-:Y:S01]  /*108390*/  IMAD.X R21, R17, 0x1, R6, P1 ;  /* 0x0000000111157824 */ /* 0x000fe200008e0606 */
[----:B------:R-:W-:Y:S04]  /*1083a0*/  STL.64 [R1+0x5198], R22 ;  /* 0x0051981601007387 */ /* 0x000fe80000100a00 */
[----:B------:R1:W-:Y:S02]  /*1083b0*/  STL.64 [R1+0x1908], R20 ;  /* 0x0019081401007387 */ /* 0x0003e40000100a00 */
[----:B-1----:R-:W-:Y:S01]  /*1083c0*/  IADD3 R20, P1, R27, R11, RZ ;  /* 0x0000000b1b147210 */ /* 0x002fe20007f3e0ff */
[----:B---3--:R-:W-:Y:S01]  /*1083d0*/  IMAD.X R25, R17, 0x1, R8, P2 ;  /* 0x0000000111197824 */ /* 0x008fe200010e0608 */
[C---:B------:R-:W-:Y:S02]  /*1083e0*/  IADD3 R22, P3, R27.reuse, R9, RZ ;  /* 0x000000091b167210 */ /* 0x040fe40007f7e0ff */
[----:B------:R-:W-:Y:S01]  /*1083f0*/  IADD3 R26, P2, R27, R12, RZ ;  /* 0x0000000c1b1a7210 */ /* 0x000fe20007f5e0ff */
[----:B------:R-:W-:Y:S01]  /*108400*/  IMAD.MOV.U32 R27, RZ, RZ, R17 ;  /* 0x000000ffff1b7224 */ /* 0x000fe200078e0011 */
[----:B------:R1:W-:Y:S03]  /*108410*/  STL.64 [R1+0x1938], R24 ;  /* 0x0019381801007387 */ /* 0x0003e60000100a00 */
[C---:B------:R-:W-:Y:S01]  /*108420*/  IMAD.X R23, R27.reuse, 0x1, R10, P3 ;  /* 0x000000011b177824 */ /* 0x040fe200018e060a */
[----:B------:R-:W-:Y:S01]  /*108430*/  SHF.R.S32.HI R17, RZ, 0x1f, R16 ;  /* 0x0000001fff117819 */ /* 0x000fe20000011410 */
[C---:B------:R-:W-:Y:S01]  /*108440*/  IMAD.X R21, R27.reuse, 0x1, R13, P1 ;  /* 0x000000011b157824 */ /* 0x040fe200008e060d */
[----:B-1----:R-:W3:Y:S04]  /*108450*/  LDL.LU.64 R24, [R1+0x51a0] ;  /* 0x0051a00001187983 */ /* 0x002ee80000300a00 */
[----:B------:R1:W-:Y:S01]  /*108460*/  STL.64 [R1+0x1958], R22 ;  /* 0x0019581601007387 */ /* 0x0003e20000100a00 */
[----:B------:R-:W-:-:S03]  /*108470*/  IMAD.X R27, R27, 0x1, R14, P2 ;  /* 0x000000011b1b7824 */ /* 0x000fc600010e060e */
[----:B------:R-:W-:Y:S01]  /*108480*/  STL.64 [R1+0x1990], R20 ;  /* 0x0019901401007387 */ /* 0x000fe20000100a00 */
[----:B-1----:R-:W-:-:S03]  /*108490*/  IADD3 R22, P3, R16, R4, RZ ;  /* 0x0000000410167210 */ /* 0x002fc60007f7e0ff */
[----:B------:R-:W-:Y:S02]  /*1084a0*/  STL.64 [R1+0x1988], R26 ;  /* 0x0019881a01007387 */ /* 0x000fe40000100a00 */
[----:B------:R-:W-:-:S05]  /*1084b0*/  IMAD.X R23, R17, 0x1, R18, P3 ;  /* 0x0000000111177824 */ /* 0x000fca00018e0612 */
[----:B------:R1:W-:Y:S04]  /*1084c0*/  STL.64 [R1+0x19b0], R22 ;  /* 0x0019b01601007387 */ /* 0x0003e80000100a00 */
[----:B-1----:R-:W4:Y:S01]  /*1084d0*/  LDL.LU.64 R22, [R1+0x5198] ;  /* 0x0051980001167983 */ /* 0x002f220000300a00 */
[----:B------:R-:W-:-:S03]  /*1084e0*/  IADD3 R20, P1, R16, R3, RZ ;  /* 0x0000000310147210 */ /* 0x000fc60007f3e0ff */
[----:B------:R1:W-:Y:S02]  /*1084f0*/  STL.64 [R1+0x5188], R18 ;  /* 0x0051881201007387 */ /* 0x0003e40000100a00 */
[----:B------:R-:W-:Y:S01]  /*108500*/  IMAD.X R21, R17, 0x1, R2, P1 ;  /* 0x0000000111157824 */ /* 0x000fe200008e0602 */
[----:B------:R-:W-:-:S04]  /*108510*/  IADD3 R26, P2, R16, R0, RZ ;  /* 0x00000000101a7210 */ /* 0x000fc80007f5e0ff */
[----:B------:R0:W-:Y:S01]  /*108520*/  STL.64 [R1+0x19e8], R20 ;  /* 0x0019e81401007387 */ /* 0x0001e20000100a00 */
[----:B-1----:R-:W-:-:S03]  /*108530*/  IADD3 R18, P3, R16, R5, RZ ;  /* 0x0000000510127210 */ /* 0x002fc60007f7e0ff */
[----:B0-----:R-:W2:Y:S04]  /*108540*/  LDL.LU R21, [R1+0x5190] ;  /* 0x0051900001157983 */ /* 0x001ea80000300800 */
[----:B---3--:R0:W-:Y:S04]  /*108550*/  STL.64 [R1+0x5180], R24 ;  /* 0x0051801801007387 */ /* 0x0081e80000100a00 */
[----:B------:R1:W-:Y:S01]  /*108560*/  STL [R1+0x1a08], R18 ;  /* 0x001a081201007387 */ /* 0x0003e20000100800 */
[----:B0-----:R-:W-:Y:S01]  /*108570*/  IMAD.MOV.U32 R24, RZ, RZ, R18 ;  /* 0x000000ffff187224 */ /* 0x001fe200078e0012 */
[----:B-1----:R-:W-:Y:S01]  /*108580*/  IADD3 R18, P1, R16, R7, RZ ;  /* 0x0000000710127210 */ /* 0x002fe20007f3e0ff */
[----:B------:R-:W-:-:S02]  /*108590*/  IMAD.MOV.U32 R25, RZ, RZ, R19 ;  /* 0x000000ffff197224 */ /* 0x000fc400078e0013 */
[C---:B------:R-:W-:Y:S02]  /*1085a0*/  IMAD.X R25, R17.reuse, 0x1, R6, P3 ;  /* 0x0000000111197824 */ /* 0x040fe400018e0606 */
[C---:B------:R-:W-:Y:S01]  /*1085b0*/  IMAD.X R19, R17.reuse, 0x1, R8, P1 ;  /* 0x0000000111137824 */ /* 0x040fe200008e0608 */
[----:B------:R-:W-:Y:S01]  /*1085c0*/  IADD3 R24, P3, R16, R11, RZ ;  /* 0x0000000b10187210 */ /* 0x000fe20007f7e0ff */
[----:B----4-:R-:W-:-:S05]  /*1085d0*/  IMAD.X R27, R17, 0x1, R23, P2 ;  /* 0x00000001111b7824 */ /* 0x010fca00010e0617 */
[----:B------:R0:W-:Y:S04]  /*1085e0*/  STL.64 [R1+0x19e0], R26 ;  /* 0x0019e01a01007387 */ /* 0x0001e80000100a00 */
[----:B------:R1:W-:Y:S04]  /*1085f0*/  STL [R1+0x1a0c], R25 ;  /* 0x001a0c1901007387 */ /* 0x0003e80000100800 */
[----:B------:R3:W-:Y:S01]  /*108600*/  STL.64 [R1+0x1a38], R18 ;  /* 0x001a381201007387 */ /* 0x0007e20000100a00 */
[----:B0-----:R-:W-:Y:S01]  /*108610*/  IADD3 R26, P2, R16, R9, RZ ;  /* 0x00000009101a7210 */ /* 0x001fe20007f5e0ff */
[----:B-1----:R-:W-:-:S04]  /*108620*/  IMAD.X R25, R17, 0x1, R13, P3 ;  /* 0x0000000111197824 */ /* 0x002fc800018e060d */
[----:B------:R-:W-:Y:S01]  /*108630*/  IMAD.X R27, R17, 0x1, R10, P2 ;  /* 0x00000001111b7824 */ /* 0x000fe200010e060a */
[----:B---3--:R-:W-:Y:S02]  /*108640*/  IADD3 R18, P1, R16, R12, RZ ;  /* 0x0000000c10127210 */ /* 0x008fe40007f3e0ff */
[----:B--2---:R-:W-:Y:S02]  /*108650*/  IADD3 R20, P2, R29, R4, RZ ;  /* 0x000000041d147210 */ /* 0x004fe40007f5e0ff */
[----:B------:R-:W-:Y:S01]  /*108660*/  STL.64 [R1+0x1a58], R26 ;  /* 0x001a581a01007387 */ /* 0x000fe20000100a00 */
[----:B------:R-:W-:-:S03]  /*108670*/  IMAD.X R19, R17, 0x1, R14, P1 ;  /* 0x0000000111137824 */ /* 0x000fc600008e060e */
[----:B------:R-:W-:Y:S04]  /*108680*/  STL.64 [R1+0x1a90], R24 ;  /* 0x001a901801007387 */ /* 0x000fe80000100a00 */
[----:B------:R-:W-:Y:S04]  /*108690*/  STL [R1+0x1ab0], R20 ;  /* 0x001ab01401007387 */ /* 0x000fe80000100800 */
[----:B------:R0:W-:Y:S04]  /*1086a0*/  STL.64 [R1+0x1a88], R18 ;  /* 0x001a881201007387 */ /* 0x0001e80000100a00 */
[----:B0-----:R-:W2:Y:S01]  /*1086b0*/  LDL.LU.64 R18, [R1+0x5188] ;  /* 0x0051880001127983 */ /* 0x001ea20000300a00 */
[----:B------:R-:W-:-:S02]  /*1086c0*/  SHF.R.S32.HI R16, RZ, 0x1f, R29 ;  /* 0x0000001fff107819 */ /* 0x000fc4000001141d */
[C---:B------:R-:W-:Y:S01]  /*1086d0*/  IADD3 R24, P3, R29.reuse, R3, RZ ;  /* 0x000000031d187210 */ /* 0x040fe20007f7e0ff */
[----:B------:R0:W-:Y:S04]  /*1086e0*/  STL.64 [R1+0x5178], R14 ;  /* 0x0051780e01007387 */ /* 0x0001e80000100a00 */
[----:B------:R-:W-:Y:S02]  /*1086f0*/  IMAD.X R25, R16, 0x1, R2, P3 ;  /* 0x0000000110197824 */ /* 0x000fe400018e0602 */
[----:B0-----:R-:W-:Y:S01]  /*108700*/  IMAD.MOV.U32 R14, RZ, RZ, R20 ;  /* 0x000000ffff0e7224 */ /* 0x001fe200078e0014 */
[----:B------:R-:W-:Y:S01]  /*108710*/  IADD3 R20, P1, R29, R0, RZ ;  /* 0x000000001d147210 */ /* 0x000fe20007f3e0ff */
[----:B------:R-:W-:-:S04]  /*108720*/  IMAD.MOV.U32 R15, RZ, RZ, R21 ;  /* 0x000000ffff0f7224 */ /* 0x000fc800078e0015 */
[C---:B------:R-:W-:Y:S02]  /*108730*/  IMAD.X R21, R16.reuse, 0x1, R23, P1 ;  /* 0x0000000110157824 */ /* 0x040fe400008e0617 */
[----:B--2---:R-:W-:Y:S01]  /*108740*/  IMAD.X R15, R16, 0x1, R18, P2 ;  /* 0x00000001100f7824 */ /* 0x004fe200010e0612 */
[----:B------:R-:W-:-:S04]  /*108750*/  IADD3 R14, P2, R29, R5, RZ ;  /* 0x000000051d0e7210 */ /* 0x000fc80007f5e0ff */
[----:B------:R0:W-:Y:S04]  /*108760*/  STL [R1+0x1ab4], R15 ;  /* 0x001ab40f01007387 */ /* 0x0001e80000100800 */
[----:B------:R1:W-:Y:S01]  /*108770*/  STL.64 [R1+0x1ae8], R24 ;  /* 0x001ae81801007387 */ /* 0x0003e20000100a00 */
[----:B0-----:R-:W-:-:S03]  /*108780*/  IMAD.X R15, R16, 0x1, R6, P2 ;  /* 0x00000001100f7824 */ /* 0x001fc600010e0606 */
[----:B------:R0:W-:Y:S01]  /*108790*/  STL.64 [R1+0x1ae0], R20 ;  /* 0x001ae01401007387 */ /* 0x0001e20000100a00 */
[----:B-1----:R-:W-:-:S03]  /*1087a0*/  IADD3 R24, P3, R29, R7, RZ ;  /* 0x000000071d187210 */ /* 0x002fc60007f7e0ff */
[----:B------:R1:W-:Y:S02]  /*1087b0*/  STL.64 [R1+0x1b08], R14 ;  /* 0x001b080e01007387 */ /* 0x0003e40000100a00 */
[----:B------:R-:W-:Y:S01]  /*1087c0*/  IMAD.X R25, R16, 0x1, R8, P3 ;  /* 0x0000000110197824 */ /* 0x000fe200018e0608 */
[C---:B0-----:R-:W-:Y:S02]  /*1087d0*/  IADD3 R20, P1, R29.reuse, R9, RZ ;  /* 0x000000091d147210 */ /* 0x041fe40007f3e0ff */
[----:B-1----:R-:W-:-:S03]  /*1087e0*/  IADD3 R14, P2, R29, R11, RZ ;  /* 0x0000000b1d0e7210 */ /* 0x002fc60007f5e0ff */
[C---:B------:R-:W-:Y:S01]  /*1087f0*/  IMAD.X R21, R16.reuse, 0x1, R10, P1 ;  /* 0x0000000110157824 */ /* 0x040fe200008e060a */
[----:B------:R0:W-:Y:S01]  /*108800*/  STL.64 [R1+0x1b38], R24 ;  /* 0x001b381801007387 */ /* 0x0001e20000100a00 */
[----:B------:R-:W-:-:S03]  /*108810*/  IMAD.X R15, R16, 0x1, R13, P2 ;  /* 0x00000001100f7824 */ /* 0x000fc600010e060d */
[----:B0-----:R-:W2:Y:S04]  /*108820*/  LDL.LU.64 R24, [R1+0x5180] ;  /* 0x0051800001187983 */ /* 0x001ea80000300a00 */
[----:B------:R-:W-:Y:S04]  /*108830*/  STL.64 [R1+0x1b58], R20 ;  /* 0x001b581401007387 */ /* 0x000fe80000100a00 */
[----:B------:R0:W-:Y:S04]  /*108840*/  STL.64 [R1+0x1b90], R14 ;  /* 0x001b900e01007387 */ /* 0x0001e80000100a00 */
[----:B0-----:R-:W3:Y:S01]  /*108850*/  LDL.LU.64 R14, [R1+0x5178] ;  /* 0x00517800010e7983 */ /* 0x001ee20000300a00 */
[----:B------:R-:W-:Y:S01]  /*108860*/  IMAD.MOV.U32 R27, RZ, RZ, R28 ;  /* 0x000000ffff1b7224 */ /* 0x000fe200078e001c */
[----:B------:R-:W-:-:S02]  /*108870*/  IADD3 R28, P3, R29, R12, RZ ;  /* 0x0000000c1d1c7210 */ /* 0x000fc40007f7e0ff */
[----:B------:R0:W-:Y:S01]  /*108880*/  STL.64 [R1+0x5170], R12 ;  /* 0x0051700c01007387 */ /* 0x0001e20000100a00 */
[----:B--2---:R-:W-:Y:S02]  /*108890*/  SHF.R.S32.HI R26, RZ, 0x1f, R25 ;  /* 0x0000001fff1a7819 */ /* 0x004fe40000011419 */
[C---:B------:R-:W-:Y:S02]  /*1088a0*/  IADD3 R20, P1, R25.reuse, R4, RZ ;  /* 0x0000000419147210 */ /* 0x040fe40007f3e0ff */
[----:B0-----:R-:W-:-:S03]  /*1088b0*/  IADD3 R12, P2, R25, R3, RZ ;  /* 0x00000003190c7210 */ /* 0x001fc60007f5e0ff */
[C---:B------:R-:W-:Y:S02]  /*1088c0*/  IMAD.X R21, R26.reuse, 0x1, R18, P1 ;  /* 0x000000011a157824 */ /* 0x040fe400008e0612 */
[----:B------:R-:W-:Y:S02]  /*1088d0*/  IMAD.X R13, R26, 0x1, R2, P2 ;  /* 0x000000011a0d7824 */ /* 0x000fe400010e0602 */
[----:B---3--:R-:W-:-:S05]  /*1088e0*/  IMAD.X R29, R16, 0x1, R14, P3 ;  /* 0x00000001101d7824 */ /* 0x008fca00018e060e */
[----:B------:R0:W-:Y:S04]  /*1088f0*/  STL.64 [R1+0x1b88], R28 ;  /* 0x001b881c01007387 */ /* 0x0001e80000100a00 */
[----:B------:R1:W-:Y:S04]  /*108900*/  STL.64 [R1+0x1bb0], R20 ;  /* 0x001bb01401007387 */ /* 0x0003e80000100a00 */
[----:B------:R2:W-:Y:S01]  /*108910*/  STL.64 [R1+0x1be8], R12 ;  /* 0x001be80c01007387 */ /* 0x0005e20000100a00 */
[C---:B0-----:R-:W-:Y:S02]  /*108920*/  IADD3 R28, P3, R25.reuse, R0, RZ ;  /* 0x00000000191c7210 */ /* 0x041fe40007f7e0ff */
[----:B-1----:R-:W-:-:S03]  /*108930*/  IADD3 R20, P1, R25, R5, RZ ;  /* 0x0000000519147210 */ /* 0x002fc60007f3e0ff */
[C---:B------:R-:W-:Y:S01]  /*108940*/  IMAD.X R29, R26.reuse, 0x1, R23, P3 ;  /* 0x000000011a1d7824 */ /* 0x040fe200018e0617 */
[----:B--2---:R-:W-:Y:S01]  /*108950*/  IADD3 R12, P2, R25, R7, RZ ;  /* 0x00000007190c7210 */ /* 0x004fe20007f5e0ff */
[----:B------:R-:W-:-:S03]  /*108960*/  IMAD.X R21, R26, 0x1, R6, P1 ;  /* 0x000000011a157824 */ /* 0x000fc600008e0606 */
[----:B------:R-:W-:Y:S01]  /*108970*/  STL.64 [R1+0x1be0], R28 ;  /* 0x001be01c01007387 */ /* 0x000fe20000100a00 */
[----:B------:R-:W-:-:S03]  /*108980*/  IMAD.X R13, R26, 0x1, R8, P2 ;  /* 0x000000011a0d7824 */ /* 0x000fc600010e0608 */
[----:B------:R-:W-:Y:S04]  /*108990*/  STL.64 [R1+0x1c08], R20 ;  /* 0x001c081401007387 */ /* 0x000fe80000100a00 */
[----:B------:R0:W-:Y:S04]  /*1089a0*/  STL.64 [R1+0x1c40], R12 ;  /* 0x001c400c01007387 */ /* 0x0001e80000100a00 */
[----:B0-----:R-:W2:Y:S01]  /*1089b0*/  LDL.LU.64 R12, [R1+0x5170] ;  /* 0x00517000010c7983 */ /* 0x001ea20000300a00 */
[C---:B------:R-:W-:Y:S01]  /*1089c0*/  IADD3 R28, P3, R25.reuse, R9, RZ ;  /* 0x00000009191c7210 */ /* 0x040fe20007f7e0ff */
[----:B------:R-:W-:Y:S01]  /*1089d0*/  IMAD.MOV.U32 R17, RZ, RZ, R24 ;  /* 0x000000ffff117224 */ /* 0x000fe200078e0018 */
[----:B------:R-:W-:-:S03]  /*1089e0*/  IADD3 R20, P1, R25, R11, RZ ;  /* 0x0000000b19147210 */ /* 0x000fc60007f3e0ff */
[----:B------:R-:W-:Y:S01]  /*1089f0*/  IMAD.X R29, R26, 0x1, R10, P3 ;  /* 0x000000011a1d7824 */ /* 0x000fe200018e060a */
[----:B------:R-:W-:-:S04]  /*108a00*/  SHF.R.S32.HI R16, RZ, 0x1f, R27 ;  /* 0x0000001fff107819 */ /* 0x000fc8000001141b */
[----:B------:R0:W-:Y:S02]  /*108a10*/  STL.64 [R1+0x1c68], R28 ;  /* 0x001c681c01007387 */ /* 0x0001e40000100a00 */
[----:B0-----:R-:W-:-:S05]  /*108a20*/  IADD3 R28, P3, R27, R4, RZ ;  /* 0x000000041b1c7210 */ /* 0x001fca0007f7e0ff */
[----:B------:R-:W-:Y:S01]  /*108a30*/  IMAD.X R29, R16, 0x1, R18, P3 ;  /* 0x00000001101d7824 */ /* 0x000fe200018e0612 */
[----:B--2---:R-:W-:Y:S01]  /*108a40*/  IADD3 R24, P2, R25, R12, RZ ;  /* 0x0000000c19187210 */ /* 0x004fe20007f5e0ff */
[----:B------:R-:W-:-:S04]  /*108a50*/  IMAD.X R21, R26, 0x1, R13, P1 ;  /* 0x000000011a157824 */ /* 0x000fc800008e060d */
[----:B------:R-:W-:Y:S01]  /*108a60*/  IMAD.X R25, R26, 0x1, R14, P2 ;  /* 0x000000011a197824 */ /* 0x000fe200010e060e */
[----:B------:R0:W-:Y:S04]  /*108a70*/  STL.64 [R1+0x1ca0], R20 ;  /* 0x001ca01401007387 */ /* 0x0001e80000100a00 */
[----:B------:R1:W-:Y:S04]  /*108a80*/  STL.64 [R1+0x5160], R14 ;  /* 0x0051600e01007387 */ /* 0x0003e80000100a00 */
[----:B------:R2:W-:Y:S01]  /*108a90*/  STL.64 [R1+0x1c98], R24 ;  /* 0x001c981801007387 */ /* 0x0005e20000100a00 */
[----:B0-----:R-:W-:-:S02]  /*108aa0*/  IADD3 R20, P1, R27, R3, RZ ;  /* 0x000000031b147210 */ /* 0x001fc40007f3e0ff */
[C---:B-1----:R-:W-:Y:S02]  /*108ab0*/  IADD3 R14, P3, R27.reuse, R5, RZ ;  /* 0x000000051b0e7210 */ /* 0x042fe40007f7e0ff */
[C---:B--2---:R-:W-:Y:S01]  /*108ac0*/  IADD3 R24, P2, R27.reuse, R0, RZ ;  /* 0x000000001b187210 */ /* 0x044fe20007f5e0ff */
[C---:B------:R-:W-:Y:S01]  /*108ad0*/  IMAD.X R21, R16.reuse, 0x1, R2, P1 ;  /* 0x0000000110157824 */ /* 0x040fe200008e0602 */
[----:B------:R0:W-:Y:S01]  /*108ae0*/  STL.64 [R1+0x1cc0], R28 ;  /* 0x001cc01c01007387 */ /* 0x0001e20000100a00 */
[C---:B------:R-:W-:Y:S02]  /*108af0*/  IMAD.X R15, R16.reuse, 0x1, R6, P3 ;  /* 0x00000001100f7824 */ /* 0x040fe400018e0606 */
[----:B------:R-:W-:Y:S01]  /*108b00*/  IMAD.X R25, R16, 0x1, R23, P2 ;  /* 0x0000000110197824 */ /* 0x000fe200010e0617 */
[----:B0-----:R-:W2:Y:S04]  /*108b10*/  LDL.LU.64 R28, [R1+0x5168] ;  /* 0x00516800011c7983 */ /* 0x001ea80000300a00 */
[----:B------:R0:W-:Y:S04]  /*108b20*/  STL.64 [R1+0x1cf8], R20 ;  /* 0x001cf81401007387 */ /* 0x0001e80000100a00 */
[----:B------:R1:W-:Y:S04]  /*108b30*/  STL.64 [R1+0x1cf0], R24 ;  /* 0x001cf01801007387 */ /* 0x0003e80000100a00 */
[----:B------:R3:W-:Y:S01]  /*108b40*/  STL.64 [R1+0x1d18], R14 ;  /* 0x001d180e01007387 */ /* 0x0007e20000100a00 */
[----:B0-----:R-:W-:-:S02]  /*108b50*/  IADD3 R20, P1, R27, R7, RZ ;  /* 0x000000071b147210 */ /* 0x001fc40007f3e0ff */
[----:B-1----:R-:W-:-:S03]  /*108b60*/  IADD3 R24, P2, R27, R9, RZ ;  /* 0x000000091b187210 */ /* 0x002fc60007f5e0ff */
[C---:B------:R-:W-:Y:S01]  /*108b70*/  IMAD.X R21, R16.reuse, 0x1, R8, P1 ;  /* 0x0000000110157824 */ /* 0x040fe200008e0608 */
[----:B---3--:R-:W-:Y:S01]  /*108b80*/  IADD3 R14, P3, R27, R11, RZ ;  /* 0x0000000b1b0e7210 */ /* 0x008fe20007f7e0ff */
[----:B------:R-:W-:-:S03]  /*108b90*/  IMAD.X R25, R16, 0x1, R10, P2 ;  /* 0x0000000110197824 */ /* 0x000fc600010e060a */
[----:B------:R-:W-:Y:S01]  /*108ba0*/  STL.64 [R1+0x1d48], R20 ;  /* 0x001d481401007387 */ /* 0x000fe20000100a00 */
[----:B------:R-:W-:-:S03]  /*108bb0*/  IMAD.X R15, R16, 0x1, R13, P3 ;  /* 0x00000001100f7824 */ /* 0x000fc600018e060d */
[----:B------:R-:W-:Y:S04]  /*108bc0*/  STL.64 [R1+0x1d68], R24 ;  /* 0x001d681801007387 */ /* 0x000fe80000100a00 */
[----:B------:R0:W-:Y:S04]  /*108bd0*/  STL.64 [R1+0x1da0], R14 ;  /* 0x001da00e01007387 */ /* 0x0001e80000100a00 */
[----:B0-----:R-:W3:Y:S01]  /*108be0*/  LDL.LU.64 R14, [R1+0x5160] ;  /* 0x00516000010e7983 */ /* 0x001ee20000300a00 */
[----:B------:R-:W-:Y:S02]  /*108bf0*/  IADD3 R26, P1, R27, R12, RZ ;  /* 0x0000000c1b1a7210 */ /* 0x000fe40007f3e0ff */
[----:B------:R-:W-:Y:S01]  /*108c00*/  SHF.R.S32.HI R20, RZ, 0x1f, R17 ;  /* 0x0000001fff147819 */ /* 0x000fe20000011411 */
[----:B------:R0:W-:Y:S01]  /*108c10*/  STL.64 [R1+0x5158], R12 ;  /* 0x0051580c01007387 */ /* 0x0001e20000100a00 */
[----:B------:R-:W-:-:S05]  /*108c20*/  IADD3 R24, P2, R17, R4, RZ ;  /* 0x0000000411187210 */ /* 0x000fca0007f5e0ff */
[----:B------:R-:W-:Y:S01]  /*108c30*/  IMAD.X R25, R20, 0x1, R18, P2 ;  /* 0x0000000114197824 */ /* 0x000fe200010e0612 */
[----:B0-----:R-:W-:-:S05]  /*108c40*/  IADD3 R12, P3, R17, R3, RZ ;  /* 0x00000003110c7210 */ /* 0x001fca0007f7e0ff */
        /* <DEDUP_REMOVED lines=15> */
[C---:B------:R-:W-:Y:S02]  /*108d40*/  IADD3 R26, P1, R17.reuse, R9, RZ ;  /* 0x00000009111a7210 */ /* 0x040fe40007f3e0ff */
[----:B------:R-:W-:Y:S01]  /*108d50*/  IADD3 R24, P2, R17, R11, RZ ;  /* 0x0000000b11187210 */ /* 0x000fe20007f5e0ff */
[----:B--2---:R-:W-:Y:S01]  /*108d60*/  VIADD R21, R29, UR6 ;  /* 0x000000061d157c36 */ /* 0x004fe20008000000 */
[----:B------:R-:W-:Y:S01]  /*108d70*/  LOP3.LUT R15, R15, 0xfffffffd, RZ, 0xc0, !PT ;  /* 0xfffffffd0f0f7812 */ /* 0x000fe200078ec0ff */
[----:B------:R-:W-:Y:S01]  /*108d80*/  ULDC UR6, c[0x0][0x248] ;  /* 0x0000920000067ab9 */ /* 0x000fe20000000800 */
[----:B---3--:R-:W-:Y:S01]  /*108d90*/  IADD3 R16, P3, R17, R12, RZ ;  /* 0x0000000c11107210 */ /* 0x008fe20007f7e0ff */
[----:B------:R-:W-:-:S04]  /*108da0*/  IMAD.MOV.U32 R17, RZ, RZ, R20 ;  /* 0x000000ffff117224 */ /* 0x000fc800078e0014 */
[----:B------:R-:W-:Y:S01]  /*108db0*/  IMAD.X R27, R17, 0x1, R10, P1 ;  /* 0x00000001111b7824 */ /* 0x000fe200008e060a */
[----:B------:R-:W-:-:S04]  /*108dc0*/  SHF.R.S32.HI R20, RZ, 0x1f, R29 ;  /* 0x0000001fff147819 */ /* 0x000fc8000001141d */
[----:B------:R0:W-:Y:S01]  /*108dd0*/  STL.64 [R1+0x1e68], R26 ;  /* 0x001e681a01007387 */ /* 0x0001e20000100a00 */
[C---:B------:R-:W-:Y:S02]  /*108de0*/  IMAD.X R25, R17.reuse, 0x1, R13, P2 ;  /* 0x0000000111197824 */ /* 0x040fe400010e060d */
[----:B------:R-:W-:Y:S01]  /*108df0*/  IMAD.X R17, R17, 0x1, R14, P3 ;  /* 0x0000000111117824 */ /* 0x000fe200018e060e */
[C---:B0-----:R-:W-:Y:S02]  /*108e00*/  IADD3 R26, P1, R29.reuse, R4, RZ ;  /* 0x000000041d1a7210 */ /* 0x041fe40007f3e0ff */
[----:B------:R0:W-:Y:S03]  /*108e10*/  STL.64 [R1+0x1ea0], R24 ;  /* 0x001ea01801007387 */ /* 0x0001e60000100a00 */
[----:B------:R-:W-:Y:S01]  /*108e20*/  IMAD.X R27, R20, 0x1, R18, P1 ;  /* 0x00000001141b7824 */ /* 0x000fe200008e0612 */
[----:B------:R1:W-:Y:S04]  /*108e30*/  STL.64 [R1+0x1e98], R16 ;  /* 0x001e981001007387 */ /* 0x0003e80000100a00 */
[----:B------:R2:W-:Y:S01]  /*108e40*/  STL.64 [R1+0x1ec0], R26 ;  /* 0x001ec01a01007387 */ /* 0x0005e20000100a00 */
[----:B0-----:R-:W-:-:S02]  /*108e50*/  IADD3 R24, P2, R29, R3, RZ ;  /* 0x000000031d187210 */ /* 0x001fc40007f5e0ff */
[----:B-1----:R-:W-:-:S03]  /*108e60*/  IADD3 R16, P3, R29, R0, RZ ;  /* 0x000000001d107210 */ /* 0x002fc60007f7e0ff */
[C---:B------:R-:W-:Y:S01]  /*108e70*/  IMAD.X R25, R20.reuse, 0x1, R2, P2 ;  /* 0x0000000114197824 */ /* 0x040fe200010e0602 */
[----:B--2---:R-:W-:Y:S01]  /*108e80*/  IADD3 R26, P1, R29, R5, RZ ;  /* 0x000000051d1a7210 */ /* 0x004fe20007f3e0ff */
[----:B------:R-:W-:-:S03]  /*108e90*/  IMAD.X R17, R20, 0x1, R23, P3 ;  /* 0x0000000114117824 */ /* 0x000fc600018e0617 */
[----:B------:R0:W-:Y:S01]  /*108ea0*/  STL.64 [R1+0x1ef8], R24 ;  /* 0x001ef81801007387 */ /* 0x0001e20000100a00 */
[----:B------:R-:W-:-:S03]  /*108eb0*/  IMAD.X R27, R20, 0x1, R6, P1 ;  /* 0x00000001141b7824 */ /* 0x000fc600008e0606 */
[----:B------:R1:W-:Y:S04]  /*108ec0*/  STL.64 [R1+0x1ef0], R16 ;  /* 0x001ef01001007387 */ /* 0x0003e80000100a00 */
[----:B------:R2:W-:Y:S01]  /*108ed0*/  STL.64 [R1+0x1f18], R26 ;  /* 0x001f181a01007387 */ /* 0x0005e20000100a00 */
[C---:B0-----:R-:W-:Y:S02]  /*108ee0*/  IADD3 R24, P2, R29.reuse, R7, RZ ;  /* 0x000000071d187210 */ /* 0x041fe40007f5e0ff */
        /* <DEDUP_REMOVED lines=8> */
[----:B0-----:R-:W-:Y:S02]  /*108f70*/  IADD3 R24, P2, R29, R12, RZ ;  /* 0x0000000c1d187210 */ /* 0x001fe40007f5e0ff */
[----:B------:R-:W-:Y:S02]  /*108f80*/  SHF.R.S32.HI R29, RZ, 0x1f, R21 ;  /* 0x0000001fff1d7819 */ /* 0x000fe40000011415 */
[C---:B-1----:R-:W-:Y:S01]  /*108f90*/  IADD3 R16, P3, R21.reuse, R4, RZ ;  /* 0x0000000415107210 */ /* 0x042fe20007f7e0ff */
[----:B------:R-:W-:Y:S01]  /*108fa0*/  IMAD.X R25, R20, 0x1, R14, P2 ;  /* 0x0000000114197824 */ /* 0x000fe200010e060e */
[----:B--2---:R-:W-:-:S03]  /*108fb0*/  IADD3 R26, P1, R21, R3, RZ ;  /* 0x00000003151a7210 */ /* 0x004fc60007f3e0ff */
[C---:B------:R-:W-:Y:S01]  /*108fc0*/  IMAD.X R17, R29.reuse, 0x1, R18, P3 ;  /* 0x000000011d117824 */ /* 0x040fe200018e0612 */
[----:B------:R0:W-:Y:S01]  /*108fd0*/  STL.64 [R1+0x1f80], R24 ;  /* 0x001f801801007387 */ /* 0x0001e20000100a00 */
[----:B------:R-:W-:-:S03]  /*108fe0*/  IMAD.X R27, R29, 0x1, R2, P1 ;  /* 0x000000011d1b7824 */ /* 0x000fc600008e0602 */
[----:B------:R1:W-:Y:S04]  /*108ff0*/  STL.64 [R1+0x1f90], R16 ;  /* 0x001f901001007387 */ /* 0x0003e80000100a00 */
[----:B------:R2:W-:Y:S01]  /*109000*/  STL.64 [R1+0x1fb0], R26 ;  /* 0x001fb01a01007387 */ /* 0x0005e20000100a00 */
[C---:B0-----:R-:W-:Y:S02]  /*109010*/  IADD3 R24, P2, R21.reuse, R0, RZ ;  /* 0x0000000015187210 */ /* 0x041fe40007f5e0ff */
[----:B-1----:R-:W-:-:S03]  /*109020*/  IADD3 R16, P3, R21, R5, RZ ;  /* 0x0000000515107210 */ /* 0x002fc60007f7e0ff */
[----:B------:R-:W-:Y:S01]  /*109030*/  IMAD.X R25, R29, 0x1, R23, P2 ;  /* 0x000000011d197824 */ /* 0x000fe200010e0617 */
[----:B--2---:R-:W-:Y:S01]  /*109040*/  IADD3 R26, P1, R21, R7, RZ ;  /* 0x00000007151a7210 */ /* 0x004fe20007f3e0ff */
[----:B------:R-:W-:-:S03]  /*109050*/  IMAD.X R17, R29, 0x1, R6, P3 ;  /* 0x000000011d117824 */ /* 0x000fc600018e0606 */
[----:B------:R-:W-:Y:S01]  /*109060*/  STL.64 [R1+0x1fa8], R24 ;  /* 0x001fa81801007387 */ /* 0x000fe20000100a00 */
[----:B------:R-:W-:-:S03]  /*109070*/  IMAD.X R27, R29, 0x1, R8, P1 ;  /* 0x000000011d1b7824 */ /* 0x000fc600008e0608 */
[----:B------:R-:W-:Y:S04]  /*109080*/  STL.64 [R1+0x1fe8], R16 ;  /* 0x001fe81001007387 */ /* 0x000fe80000100a00 */
[----:B------:R0:W-:Y:S04]  /*109090*/  STL.64 [R1+0x2000], R26 ;  /* 0x0020001a01007387 */ /* 0x0001e80000100a00 */
[----:B0-----:R-:W2:Y:S01]  /*1090a0*/  LDL.LU.64 R26, [R1+0x5150] ;  /* 0x00515000011a7983 */ /* 0x001ea20000300a00 */
[C---:B------:R-:W-:Y:S02]  /*1090b0*/  IADD3 R24, P2, R21.reuse, R9, RZ ;  /* 0x0000000915187210 */ /* 0x040fe40007f5e0ff */
[----:B------:R-:W-:-:S02]  /*1090c0*/  IADD3 R16, P3, R21, R11, RZ ;  /* 0x0000000b15107210 */ /* 0x000fc40007f7e0ff */
[----:B------:R-:W-:Y:S01]  /*1090d0*/  IADD3 R20, P1, R21, R12, RZ ;  /* 0x0000000c15147210 */ /* 0x000fe20007f3e0ff */
[----:B------:R-:W-:-:S04]  /*1090e0*/  IMAD.MOV.U32 R21, RZ, RZ, R29 ;  /* 0x000000ffff157224 */ /* 0x000fc800078e001d */
[----:B------:R-:W-:-:S05]  /*1090f0*/  IMAD.X R25, R21, 0x1, R10, P2 ;  /* 0x0000000115197824 */ /* 0x000fca00010e060a */
[----:B------:R0:W-:Y:S01]  /*109100*/  STL.64 [R1+0x2008], R24 ;  /* 0x0020081801007387 */ /* 0x0001e20000100a00 */
[C---:B------:R-:W-:Y:S02]  /*109110*/  IMAD.X R17, R21.reuse, 0x1, R13, P3 ;  /* 0x0000000115117824 */ /* 0x040fe400018e060d */
[----:B------:R-:W-:-:S03]  /*109120*/  IMAD.X R21, R21, 0x1, R14, P1 ;  /* 0x0000000115157824 */ /* 0x000fc600008e060e */
[----:B------:R1:W-:Y:S04]  /*109130*/  STL.64 [R1+0x2048], R16 ;  /* 0x0020481001007387 */ /* 0x0003e80000100a00 */
[----:B------:R3:W-:Y:S01]  /*109140*/  STL.64 [R1+0x2040], R20 ;  /* 0x0020401401007387 */ /* 0x0007e20000100a00 */
[----:B--2---:R-:W-:Y:S02]  /*109150*/  SHF.R.S32.HI R29, RZ, 0x1f, R27 ;  /* 0x0000001fff1d7819 */ /* 0x004fe4000001141b */
[----:B0-----:R-:W-:-:S05]  /*109160*/  IADD3 R24, P2, R27, R4, RZ ;  /* 0x000000041b187210 */ /* 0x001fca0007f5e0ff */
[----:B------:R-:W-:Y:S01]  /*109170*/  IMAD.X R25, R29, 0x1, R18, P2 ;  /* 0x000000011d197824 */ /* 0x000fe200010e0612 */
[C---:B-1----:R-:W-:Y:S02]  /*109180*/  IADD3 R16, P3, R27.reuse, R3, RZ ;  /* 0x000000031b107210 */ /* 0x042fe40007f7e0ff */
[----:B---3--:R-:W-:Y:S02]  /*109190*/  IADD3 R20, P1, R27, R0, RZ ;  /* 0x000000001b147210 */ /* 0x008fe40007f3e0ff */
[----:B------:R0:W-:Y:S01]  /*1091a0*/  STL.64 [R1+0x2078], R24 ;  /* 0x0020781801007387 */ /* 0x0001e20000100a00 */
[C---:B------:R-:W-:Y:S02]  /*1091b0*/  IMAD.X R17, R29.reuse, 0x1, R2, P3 ;  /* 0x000000011d117824 */ /* 0x040fe400018e0602 */
[----:B------:R-:W-:Y:S01]  /*1091c0*/  IMAD.X R21, R29, 0x1, R23, P1 ;  /* 0x000000011d157824 */ /* 0x000fe200008e0617 */
[----:B0-----:R-:W-:Y:S02]  /*1091d0*/  IADD3 R24, P2, R27, R5, RZ ;  /* 0x000000051b187210 */ /* 0x001fe40007f5e0ff */
[----:B------:R0:W-:Y:S03]  /*1091e0*/  STL.64 [R1+0x2090], R16 ;  /* 0x0020901001007387 */ /* 0x0001e60000100a00 */
[----:B------:R-:W-:Y:S01]  /*1091f0*/  IMAD.X R25, R29, 0x1, R6, P2 ;  /* 0x000000011d197824 */ /* 0x000fe200010e0606 */
[----:B------:R1:W-:Y:S04]  /*109200*/  STL.64 [R1+0x2088], R20 ;  /* 0x0020881401007387 */ /* 0x0003e80000100a00 */
[----:B------:R2:W-:Y:S01]  /*109210*/  STL.64 [R1+0x20a8], R24 ;  /* 0x0020a81801007387 */ /* 0x0005e20000100a00 */
[----:B0-----:R-:W-:-:S02]  /*109220*/  IADD3 R16, P3, R27, R7, RZ ;  /* 0x000000071b107210 */ /* 0x001fc40007f7e0ff */
[----:B-1----:R-:W-:-:S03]  /*109230*/  IADD3 R20, P1, R27, R9, RZ ;  /* 0x000000091b147210 */ /* 0x002fc60007f3e0ff */
[----:B------:R-:W-:Y:S01]  /*109240*/  IMAD.X R17, R29, 0x1, R8, P3 ;  /* 0x000000011d117824 */ /* 0x000fe200018e0608 */
        /* <DEDUP_REMOVED lines=26> */
[----:B------:R-:W-:Y:S01]  /*1093f0*/  IADD3 R16, P3, R28, R9, RZ ;  /* 0x000000091c107210 */ /* 0x000fe20007f7e0ff */
[----:B------:R-:W-:-:S04]  /*109400*/  IMAD.MOV.U32 R29, RZ, RZ, R27 ;  /* 0x000000ffff1d7224 */ /* 0x000fc800078e001b */
[C---:B------:R-:W-:Y:S01]  /*109410*/  IMAD.X R17, R29.reuse, 0x1, R10, P3 ;  /* 0x000000011d117824 */ /* 0x040fe200018e060a */
[C---:B------:R-:W-:Y:S02]  /*109420*/  IADD3 R20, P1, R28.reuse, R11, RZ ;  /* 0x0000000b1c147210 */ /* 0x040fe40007f3e0ff */
[----:B------:R-:W-:Y:S02]  /*109430*/  IADD3 R28, P2, R28, R12, RZ ;  /* 0x0000000c1c1c7210 */ /* 0x000fe40007f5e0ff */
        /* <DEDUP_REMOVED lines=102> */
[C---:B------:R-:W-:Y:S01]  /*109aa0*/  IMAD.X R29, R25.reuse, 0x1, R10, P2 ;  /* 0x00000001191d7824 */ /* 0x040fe200010e060a */
[----:B------:R-:W-:Y:S01]  /*109ab0*/  IADD3 R24, P1, R24, R12, RZ ;  /* 0x0000000c18187210 */ /* 0x000fe20007f3e0ff */
[----:B------:R-:W-:-:S03]  /*109ac0*/  IMAD.X R27, R25, 0x1, R13, P3 ;  /* 0x00000001191b7824 */ /* 0x000fc600018e060d */
[----:B------:R0:W-:Y:S01]  /*109ad0*/  STL.64 [R1+0x2300], R28 ;  /* 0x0023001c01007387 */ /* 0x0001e20000100a00 */
[----:B------:R-:W-:-:S03]  /*109ae0*/  IMAD.X R25, R25, 0x1, R14, P1 ;  /* 0x0000000119197824 */ /* 0x000fc600008e060e */
[----:B------:R1:W-:Y:S04]  /*109af0*/  STL.64 [R1+0x2310], R26 ;  /* 0x0023101a01007387 */ /* 0x0003e80000100a00 */
[----:B------:R3:W-:Y:S01]  /*109b00*/  STL.64 [R1+0x2308], R24 ;  /* 0x0023081801007387 */ /* 0x0007e20000100a00 */
[----:B--2---:R-:W-:Y:S02]  /*109b10*/  SHF.R.S32.HI R17, RZ, 0x1f, R21 ;  /* 0x0000001fff117819 */ /* 0x004fe40000011415 */
[C---:B0-----:R-:W-:Y:S02]  /*109b20*/  IADD3 R28, P2, R21.reuse, R4, RZ ;  /* 0x00000004151c7210 */ /* 0x041fe40007f5e0ff */
[----:B-1----:R-:W-:-:S03]  /*109b30*/  IADD3 R26, P3, R21, R3, RZ ;  /* 0x00000003151a7210 */ /* 0x002fc60007f7e0ff */
[----:B------:R-:W-:Y:S01]  /*109b40*/  IMAD.X R29, R17, 0x1, R18, P2 ;  /* 0x00000001111d7824 */ /* 0x000fe200010e0612 */
[----:B---3--:R-:W-:Y:S01]  /*109b50*/  IADD3 R24, P1, R21, R0, RZ ;  /* 0x0000000015187210 */ /* 0x008fe20007f3e0ff */
[----:B------:R-:W-:-:S03]  /*109b60*/  IMAD.X R27, R17, 0x1, R2, P3 ;  /* 0x00000001111b7824 */ /* 0x000fc600018e0602 */
[----:B------:R0:W-:Y:S01]  /*109b70*/  STL.64 [R1+0x2318], R28 ;  /* 0x0023181c01007387 */ /* 0x0001e20000100a00 */
[----:B------:R-:W-:-:S03]  /*109b80*/  IMAD.X R25, R17, 0x1, R23, P1 ;  /* 0x0000000111197824 */ /* 0x000fc600008e0617 */
[----:B------:R1:W-:Y:S01]  /*109b90*/  STL.64 [R1+0x2328], R26 ;  /* 0x0023281a01007387 */ /* 0x0003e20000100a00 */
[C---:B0-----:R-:W-:Y:S02]  /*109ba0*/  IADD3 R28, P2, R21.reuse, R5, RZ ;  /* 0x00000005151c7210 */ /* 0x041fe40007f5e0ff */
[----:B-1----:R-:W-:-:S03]  /*109bb0*/  IADD3 R26, P3, R21, R7, RZ ;  /* 0x00000007151a7210 */ /* 0x002fc60007f7e0ff */
[C---:B------:R-:W-:Y:S01]  /*109bc0*/  IMAD.X R29, R17.reuse, 0x1, R6, P2 ;  /* 0x00000001111d7824 */ /* 0x040fe200010e0606 */
[----:B------:R0:W-:Y:S01]  /*109bd0*/  STL.64 [R1+0x2320], R24 ;  /* 0x0023201801007387 */ /* 0x0001e20000100a00 */
[----:B------:R-:W-:-:S03]  /*109be0*/  IMAD.X R27, R17, 0x1, R8, P3 ;  /* 0x00000001111b7824 */ /* 0x000fc600018e0608 */
[----:B------:R1:W-:Y:S01]  /*109bf0*/  STL.64 [R1+0x2330], R28 ;  /* 0x0023301c01007387 */ /* 0x0003e20000100a00 */
[----:B0-----:R-:W-:-:S03]  /*109c00*/  IADD3 R24, P1, R21, R9, RZ ;  /* 0x0000000915187210 */ /* 0x001fc60007f3e0ff */
[----:B------:R0:W-:Y:S01]  /*109c10*/  STL.64 [R1+0x2338], R26 ;  /* 0x0023381a01007387 */ /* 0x0001e20000100a00 */
[----:B-1----:R-:W-:Y:S01]  /*109c20*/  IADD3 R28, P2, R21, R11, RZ ;  /* 0x0000000b151c7210 */ /* 0x002fe20007f5e0ff */
[----:B------:R-:W-:-:S04]  /*109c30*/  IMAD.X R25, R17, 0x1, R10, P1 ;  /* 0x0000000111197824 */ /* 0x000fc800008e060a */
[----:B------:R-:W-:Y:S01]  /*109c40*/  IMAD.X R29, R17, 0x1, R13, P2 ;  /* 0x00000001111d7824 */ /* 0x000fe200010e060d */
[----:B0-----:R-:W-:Y:S01]  /*109c50*/  IADD3 R26, P3, R21, R12, RZ ;  /* 0x0000000c151a7210 */ /* 0x001fe20007f7e0ff */
[----:B------:R0:W-:Y:S01]  /*109c60*/  STL.64 [R1+0x2340], R24 ;  /* 0x0023401801007387 */ /* 0x0001e20000100a00 */
[----:B------:R-:W-:-:S03]  /*109c70*/  SHF.R.S32.HI R21, RZ, 0x1f, R16 ;  /* 0x0000001fff157819 */ /* 0x000fc60000011410 */
[----:B------:R-:W-:Y:S01]  /*109c80*/  IMAD.X R27, R17, 0x1, R14, P3 ;  /* 0x00000001111b7824 */ /* 0x000fe200018e060e */
[----:B------:R1:W-:Y:S01]  /*109c90*/  STL.64 [R1+0x2350], R28 ;  /* 0x0023501c01007387 */ /* 0x0003e20000100a00 */
[----:B0-----:R-:W-:-:S03]  /*109ca0*/  IADD3 R24, P1, R16, R4, RZ ;  /* 0x0000000410187210 */ /* 0x001fc60007f3e0ff */
[----:B------:R0:W-:Y:S01]  /*109cb0*/  STL.64 [R1+0x2348], R26 ;  /* 0x0023481a01007387 */ /* 0x0001e20000100a00 */
[----:B-1----:R-:W-:Y:S01]  /*109cc0*/  IADD3 R28, P2, R16, R3, RZ ;  /* 0x00000003101c7210 */ /* 0x002fe20007f5e0ff */
[----:B------:R-:W-:-:S04]  /*109cd0*/  IMAD.X R25, R21, 0x1, R18, P1 ;  /* 0x0000000115197824 */ /* 0x000fc800008e0612 */
[C---:B------:R-:W-:Y:S01]  /*109ce0*/  IMAD.X R29, R21.reuse, 0x1, R2, P2 ;  /* 0x00000001151d7824 */ /* 0x040fe200010e0602 */
[C---:B0-----:R-:W-:Y:S01]  /*109cf0*/  IADD3 R26, P3, R16.reuse, R0, RZ ;  /* 0x00000000101a7210 */ /* 0x041fe20007f7e0ff */
[----:B------:R0:W-:Y:S04]  /*109d00*/  STL.64 [R1+0x2358], R24 ;  /* 0x0023581801007387 */ /* 0x0001e80000100a00 */
[----:B------:R-:W-:Y:S01]  /*109d10*/  IMAD.X R27, R21, 0x1, R23, P3 ;  /* 0x00000001151b7824 */ /* 0x000fe200018e0617 */
[----:B------:R1:W-:Y:S01]  /*109d20*/  STL.64 [R1+0x2368], R28 ;  /* 0x0023681c01007387 */ /* 0x0003e20000100a00 */
[----:B0-----:R-:W-:-:S03]  /*109d30*/  IADD3 R24, P1, R16, R5, RZ ;  /* 0x0000000510187210 */ /* 0x001fc60007f3e0ff */
[----:B------:R0:W-:Y:S01]  /*109d40*/  STL.64 [R1+0x2360], R26 ;  /* 0x0023601a01007387 */ /* 0x0001e20000100a00 */
[----:B------:R-:W-:Y:S01]  /*109d50*/  IMAD.MOV.U32 R17, RZ, RZ, R21 ;  /* 0x000000ffff117224 */ /* 0x000fe200078e0015 */
[----:B-1----:R-:W-:Y:S01]  /*109d60*/  IADD3 R28, P2, R16, R7, RZ ;  /* 0x00000007101c7210 */ /* 0x002fe20007f5e0ff */
[----:B------:R-:W-:-:S04]  /*109d70*/  IMAD.X R25, R21, 0x1, R6, P1 ;  /* 0x0000000115197824 */ /* 0x000fc800008e0606 */
[----:B------:R-:W-:Y:S01]  /*109d80*/  IMAD.X R29, R21, 0x1, R8, P2 ;  /* 0x00000001151d7824 */ /* 0x000fe200010e0608 */
[C---:B0-----:R-:W-:Y:S01]  /*109d90*/  IADD3 R26, P3, R16.reuse, R9, RZ ;  /* 0x00000009101a7210 */ /* 0x041fe20007f7e0ff */
[----:B------:R0:W-:Y:S04]  /*109da0*/  STL.64 [R1+0x2370], R24 ;  /* 0x0023701801007387 */ /* 0x0001e80000100a00 */
[----:B------:R-:W-:Y:S01]  /*109db0*/  IMAD.X R27, R17, 0x1, R10, P3 ;  /* 0x00000001111b7824 */ /* 0x000fe200018e060a */
[----:B------:R1:W-:Y:S01]  /*109dc0*/  STL.64 [R1+0x2378], R28 ;  /* 0x0023781c01007387 */ /* 0x0003e20000100a00 */
[----:B------:R-:W-:Y:S02]  /*109dd0*/  SHF.R.S32.HI R21, RZ, 0x1f, R22 ;  /* 0x0000001fff157819 */ /* 0x000fe40000011416 */
[----:B0-----:R-:W-:-:S02]  /*109de0*/  IADD3 R24, P1, R16, R11, RZ ;  /* 0x0000000b10187210 */ /* 0x001fc40007f3e0ff */
[----:B------:R-:W-:Y:S01]  /*109df0*/  IADD3 R16, P2, R16, R12, RZ ;  /* 0x0000000c10107210 */ /* 0x000fe20007f5e0ff */
[----:B-1----:R-:W2:Y:S02]  /*109e00*/  LDL.LU.64 R28, [R1+0x5130] ;  /* 0x00513000011c7983 */ /* 0x002ea40000300a00 */
[C---:B------:R-:W-:Y:S02]  /*109e10*/  IMAD.X R25, R17.reuse, 0x1, R13, P1 ;  /* 0x0000000111197824 */ /* 0x040fe400008e060d */
        /* <DEDUP_REMOVED lines=9> */
[C---:B0-----:R-:W-:Y:S02]  /*109eb0*/  IADD3 R16, P2, R22.reuse, R0, RZ ;  /* 0x0000000016107210 */ /* 0x041fe40007f5e0ff */
[----:B-1----:R-:W-:Y:S01]  /*109ec0*/  IADD3 R26, P3, R22, R5, RZ ;  /* 0x00000005161a7210 */ /* 0x002fe20007f7e0ff */
[----:B------:R0:W-:Y:S02]  /*109ed0*/  STL.64 [R1+0x23a0], R24 ;  /* 0x0023a01801007387 */ /* 0x0001e40000100a00 */
[C---:B------:R-:W-:Y:S02]  /*109ee0*/  IMAD.X R17, R21.reuse, 0x1, R23, P2 ;  /* 0x0000000115117824 */ /* 0x040fe400010e0617 */
[----:B------:R-:W-:-:S03]  /*109ef0*/  IMAD.X R27, R21, 0x1, R6, P3 ;  /* 0x00000001151b7824 */ /* 0x000fc600018e0606 */
[----:B------:R1:W-:Y:S01]  /*109f00*/  STL.64 [R1+0x23a8], R16 ;  /* 0x0023a81001007387 */ /* 0x0003e20000100a00 */
[----:B0-----:R-:W-:-:S03]  /*109f10*/  IADD3 R24, P1, R22, R7, RZ ;  /* 0x0000000716187210 */ /* 0x001fc60007f3e0ff */
[----:B------:R0:W-:Y:S02]  /*109f20*/  STL.64 [R1+0x23b0], R26 ;  /* 0x0023b01a01007387 */ /* 0x0001e40000100a00 */
[C---:B------:R-:W-:Y:S01]  /*109f30*/  IMAD.X R25, R21.reuse, 0x1, R8, P1 ;  /* 0x0000000115197824 */ /* 0x040fe200008e0608 */
[C---:B-1----:R-:W-:Y:S02]  /*109f40*/  IADD3 R16, P2, R22.reuse, R9, RZ ;  /* 0x0000000916107210 */ /* 0x042fe40007f5e0ff */
[----:B0-----:R-:W-:Y:S02]  /*109f50*/  IADD3 R26, P3, R22, R11, RZ ;  /* 0x0000000b161a7210 */ /* 0x001fe40007f7e0ff */
[----:B------:R0:W-:Y:S01]  /*109f60*/  STL.64 [R1+0x23b8], R24 ;  /* 0x0023b81801007387 */ /* 0x0001e20000100a00 */
[C---:B------:R-:W-:Y:S02]  /*109f70*/  IMAD.X R17, R21.reuse, 0x1, R10, P2 ;  /* 0x0000000115117824 */ /* 0x040fe400010e060a */
[----:B------:R-:W-:-:S03]  /*109f80*/  IMAD.X R27, R21, 0x1, R13, P3 ;  /* 0x00000001151b7824 */ /* 0x000fc600018e060d */
[----:B------:R1:W-:Y:S01]  /*109f90*/  STL.64 [R1+0x23c0], R16 ;  /* 0x0023c01001007387 */ /* 0x0003e20000100a00 */
[----:B0-----:R-:W-:-:S03]  /*109fa0*/  IADD3 R24, P1, R22, R12, RZ ;  /* 0x0000000c16187210 */ /* 0x001fc60007f3e0ff */
[----:B------:R0:W-:Y:S02]  /*109fb0*/  STL.64 [R1+0x23d0], R26 ;  /* 0x0023d01a01007387 */ /* 0x0001e40000100a00 */
[----:B------:R-:W-:Y:S02]  /*109fc0*/  IMAD.X R25, R21, 0x1, R14, P1 ;  /* 0x0000000115197824 */ /* 0x000fe400008e060e */
[----:B------:R-:W3:Y:S01]  /*109fd0*/  LDL R21, [R1+0x2020] ;  /* 0x0020200001157983 */ /* 0x000ee20000100800 */
[----:B------:R-:W-:Y:S02]  /*109fe0*/  SHF.R.S32.HI R22, RZ, 0x1f, R20 ;  /* 0x0000001fff167819 */ /* 0x000fe40000011414 */
[C---:B-1----:R-:W-:Y:S02]  /*109ff0*/  IADD3 R16, P2, R20.reuse, R4, RZ ;  /* 0x0000000414107210 */ /* 0x042fe40007f5e0ff */
[----:B0-----:R-:W-:-:S03]  /*10a000*/  IADD3 R26, P3, R20, R3, RZ ;  /* 0x00000003141a7210 */ /* 0x001fc60007f7e0ff */
[C---:B------:R-:W-:Y:S02]  /*10a010*/  IMAD.X R17, R22.reuse, 0x1, R18, P2 ;  /* 0x0000000116117824 */ /* 0x040fe400010e0612 */
[----:B------:R-:W-:Y:S01]  /*10a020*/  IMAD.X R27, R22, 0x1, R2, P3 ;  /* 0x00000001161b7824 */ /* 0x000fe200018e0602 */
[----:B------:R0:W-:Y:S04]  /*10a030*/  STL.64 [R1+0x23c8], R24 ;  /* 0x0023c81801007387 */ /* 0x0001e80000100a00 */
[----:B------:R1:W-:Y:S04]  /*10a040*/  STL.64 [R1+0x23d8], R16 ;  /* 0x0023d81001007387 */ /* 0x0003e80000100a00 */
[----:B------:R4:W-:Y:S01]  /*10a050*/  STL.64 [R1+0x23e8], R26 ;  /* 0x0023e81a01007387 */ /* 0x0009e20000100a00 */
[----:B0-----:R-:W-:-:S02]  /*10a060*/  IADD3 R24, P1, R20, R0, RZ ;  /* 0x0000000014187210 */ /* 0x001fc40007f3e0ff */
[----:B-1----:R-:W-:-:S03]  /*10a070*/  IADD3 R16, P2, R20, R5, RZ ;  /* 0x0000000514107210 */ /* 0x002fc60007f5e0ff */
[----:B------:R-:W-:Y:S01]  /*10a080*/  IMAD.X R25, R22, 0x1, R23, P1 ;  /* 0x0000000116197824 */ /* 0x000fe200008e0617 */
[----:B----4-:R-:W-:Y:S01]  /*10a090*/  IADD3 R26, P3, R20, R7, RZ ;  /* 0x00000007141a7210 */ /* 0x010fe20007f7e0ff */
[----:B------:R-:W-:-:S03]  /*10a0a0*/  IMAD.X R17, R22, 0x1, R6, P2 ;  /* 0x0000000116117824 */ /* 0x000fc600010e0606 */
[----:B------:R0:W-:Y:S01]  /*10a0b0*/  STL.64 [R1+0x23e0], R24 ;  /* 0x0023e01801007387 */ /* 0x0001e20000100a00 */
[----:B------:R-:W-:-:S03]  /*10a0c0*/  IMAD.X R27, R22, 0x1, R8, P3 ;  /* 0x00000001161b7824 */ /* 0x000fc600018e0608 */
[----:B------:R1:W-:Y:S04]  /*10a0d0*/  STL.64 [R1+0x23f0], R16 ;  /* 0x0023f01001007387 */ /* 0x0003e80000100a00 */
[----:B------:R4:W-:Y:S01]  /*10a0e0*/  STL.64 [R1+0x23f8], R26 ;  /* 0x0023f81a01007387 */ /* 0x0009e20000100a00 */
[C---:B0-----:R-:W-:Y:S02]  /*10a0f0*/  IADD3 R24, P1, R20.reuse, R9, RZ ;  /* 0x0000000914187210 */ /* 0x041fe40007f3e0ff */
[C---:B-1----:R-:W-:Y:S02]  /*10a100*/  IADD3 R16, P2, R20.reuse, R11, RZ ;  /* 0x0000000b14107210 */ /* 0x042fe40007f5e0ff */
[----:B----4-:R-:W-:Y:S01]  /*10a110*/  IADD3 R26, P3, R20, R12, RZ ;  /* 0x0000000c141a7210 */ /* 0x010fe20007f7e0ff */
[----:B------:R-:W-:-:S04]  /*10a120*/  IMAD.X R25, R22, 0x1, R10, P1 ;  /* 0x0000000116197824 */ /* 0x000fc800008e060a */
[C---:B------:R-:W-:Y:S02]  /*10a130*/  IMAD.X R27, R22.reuse, 0x1, R14, P3 ;  /* 0x00000001161b7824 */ /* 0x040fe400018e060e */
[----:B------:R-:W-:Y:S01]  /*10a140*/  IMAD.X R17, R22, 0x1, R13, P2 ;  /* 0x0000000116117824 */ /* 0x000fe200010e060d */
[----:B------:R0:W-:Y:S01]  /*10a150*/  STL.64 [R1+0x2400], R24 ;  /* 0x0024001801007387 */ /* 0x0001e20000100a00 */
[----:B------:R-:W-:-:S03]  /*10a160*/  SHF.R.S32.HI R20, RZ, 0x1f, R19 ;  /* 0x0000001fff147819 */ /* 0x000fc60000011413 */
[----:B------:R1:W-:Y:S01]  /*10a170*/  STL.64 [R1+0x2410], R16 ;  /* 0x0024101001007387 */ /* 0x0003e20000100a00 */
[C---:B0-----:R-:W-:Y:S02]  /*10a180*/  IADD3 R24, P1, R19.reuse, R4, RZ ;  /* 0x0000000413187210 */ /* 0x041fe40007f3e0ff */
[----:B-1----:R-:W-:-:S03]  /*10a190*/  IADD3 R16, P2, R19, R3, RZ ;  /* 0x0000000313107210 */ /* 0x002fc60007f5e0ff */
[C---:B------:R-:W-:Y:S01]  /*10a1a0*/  IMAD.X R25, R20.reuse, 0x1, R18, P1 ;  /* 0x0000000114197824 */ /* 0x040fe200008e0612 */
[----:B------:R0:W-:Y:S01]  /*10a1b0*/  STL.64 [R1+0x2408], R26 ;  /* 0x0024081a01007387 */ /* 0x0001e20000100a00 */
[----:B------:R-:W-:-:S03]  /*10a1c0*/  IMAD.X R17, R20, 0x1, R2, P2 ;  /* 0x0000000114117824 */ /* 0x000fc600010e0602 */
[----:B0-----:R-:W4:Y:S04]  /*10a1d0*/  LDL.LU.64 R26, [R1+0x5128] ;  /* 0x00512800011a7983 */ /* 0x001f280000300a00 */
[----:B------:R0:W-:Y:S02]  /*10a1e0*/  STL.64 [R1+0x2418], R24 ;  /* 0x0024181801007387 */ /* 0x0001e40000100a00 */
[----:B0-----:R-:W-:-:S05]  /*10a1f0*/  IADD3 R24, P1, R19, R0, RZ ;  /* 0x0000000013187210 */ /* 0x001fca0007f3e0ff */
[----:B------:R-:W-:Y:S01]  /*10a200*/  IMAD.X R25, R20, 0x1, R23, P1 ;  /* 0x0000000114197824 */ /* 0x000fe200008e0617 */
[----:B---3--:R-:W-:-:S13]  /*10a210*/  ISETP.LT.AND P3, PT, R21, UR29, !P0 ;  /* 0x0000001d15007c0c */ /* 0x008fda000c761270 */
[----:B------:R-:W-:-:S05]  /*10a220*/  @P3 LOP3.LUT R15, R15, 0x2, RZ, 0xfc, !PT ;  /* 0x000000020f0f3812 */ /* 0x000fca00078efcff */
[----:B------:R-:W-:Y:S04]  /*10a230*/  STL [R1+0x50cc], R15 ;  /* 0x0050cc0f01007387 */ /* 0x000fe80000100800 */
[----:B------:R0:W-:Y:S04]  /*10a240*/  STL.64 [R1+0x2428], R16 ;  /* 0x0024281001007387 */ /* 0x0001e80000100a00 */
[----:B------:R1:W-:Y:S01]  /*10a250*/  STL.64 [R1+0x2420], R24 ;  /* 0x0024201801007387 */ /* 0x0003e20000100a00 */
[----:B0-----:R-:W-:-:S05]  /*10a260*/  IADD3 R16, P2, R19, R5, RZ ;  /* 0x0000000513107210 */ /* 0x001fca0007f5e0ff */
[----:B------:R-:W-:Y:S01]  /*10a270*/  IMAD.X R17, R20, 0x1, R6, P2 ;  /* 0x0000000114117824 */ /* 0x000fe200010e0606 */
[----:B-1----:R-:W-:-:S04]  /*10a280*/  IADD3 R24, P1, R19, R7, RZ ;  /* 0x0000000713187210 */ /* 0x002fc80007f3e0ff */
[----:B------:R0:W-:Y:S01]  /*10a290*/  STL.64 [R1+0x2430], R16 ;  /* 0x0024301001007387 */ /* 0x0001e20000100a00 */
[----:B------:R-:W-:Y:S01]  /*10a2a0*/  IMAD.X R25, R20, 0x1, R8, P1 ;  /* 0x0000000114197824 */ /* 0x000fe200008e0608 */
[----:B0-----:R-:W-:-:S04]  /*10a2b0*/  IADD3 R16, P2, R19, R9, RZ ;  /* 0x0000000913107210 */ /* 0x001fc80007f5e0ff */
[----:B------:R0:W-:Y:S01]  /*10a2c0*/  STL.64 [R1+0x2438], R24 ;  /* 0x0024381801007387 */ /* 0x0001e20000100a00 */
[----:B------:R-:W-:-:S05]  /*10a2d0*/  IMAD.X R17, R20, 0x1, R10, P2 ;  /* 0x0000000114117824 */ /* 0x000fca00010e060a */
[----:B------:R1:W-:Y:S01]  /*10a2e0*/  STL.64 [R1+0x2440], R16 ;  /* 0x0024401001007387 */ /* 0x0003e20000100a00 */
[----:B0-----:R-:W-:-:S05]  /*10a2f0*/  IADD3 R24, P1, R19, R11, RZ ;  /* 0x0000000b13187210 */ /* 0x001fca0007f3e0ff */
[----:B------:R-:W-:Y:S01]  /*10a300*/  IMAD.X R25, R20, 0x1, R13, P1 ;  /* 0x0000000114197824 */ /* 0x000fe200008e060d */
[C---:B-1----:R-:W-:Y:S01]  /*10a310*/  IADD3 R16, P2, R19.reuse, R12, RZ ;  /* 0x0000000c13107210 */ /* 0x042fe20007f5e0ff */
[----:B------:R-:W-:-:S03]  /*10a320*/  VIADD R19, R19, UR6 ;  /* 0x0000000613137c36 */ /* 0x000fc60008000000 */
[----:B------:R0:W-:Y:S01]  /*10a330*/  STL.64 [R1+0x2450], R24 ;  /* 0x0024501801007387 */ /* 0x0001e20000100a00 */
[----:B------:R-:W-:Y:S01]  /*10a340*/  ULDC UR6, c[0x0][0x248] ;  /* 0x0000920000067ab9 */ /* 0x000fe20000000800 */
[----:B------:R-:W-:Y:S01]  /*10a350*/  IMAD.X R17, R20, 0x1, R14, P2 ;  /* 0x0000000114117824 */ /* 0x000fe200010e060e */
[----:B------:R-:W-:Y:S02]  /*10a360*/  SHF.R.S32.HI R15, RZ, 0x1f, R19 ;  /* 0x0000001fff0f7819 */ /* 0x000fe40000011413 */
[----:B------:R-:W-:Y:S01]  /*10a370*/  IADD3 R20, P2, R19, R4, RZ ;  /* 0x0000000413147210 */ /* 0x000fe20007f5e0ff */
[----:B0-----:R-:W3:Y:S04]  /*10a380*/  LDL.LU.64 R24, [R1+0x5120] ;  /* 0x0051200001187983 */ /* 0x001ee80000300a00 */
[----:B------:R-:W-:Y:S01]  /*10a390*/  IMAD.X R21, R15, 0x1, R18, P2 ;  /* 0x000000010f157824 */ /* 0x000fe200010e0612 */
[----:B------:R0:W-:Y:S04]  /*10a3a0*/  STL.64 [R1+0x2460], R16 ;  /* 0x0024601001007387 */ /* 0x0001e80000100a00 */
[----:B------:R1:W-:Y:S01]  /*10a3b0*/  STL.64 [R1+0x2448], R20 ;  /* 0x0024481401007387 */ /* 0x0003e20000100a00 */
[----:B0-----:R-:W-:-:S02]  /*10a3c0*/  IADD3 R16, P1, R19, R3, RZ ;  /* 0x0000000313107210 */ /* 0x001fc40007f3e0ff */
[----:B-1----:R-:W-:-:S03]  /*10a3d0*/  IADD3 R20, P2, R19, R0, RZ ;  /* 0x0000000013147210 */ /* 0x002fc60007f5e0ff */
[C---:B------:R-:W-:Y:S02]  /*10a3e0*/  IMAD.X R17, R15.reuse, 0x1, R2, P1 ;  /* 0x000000010f117824 */ /* 0x040fe400008e0602 */
[----:B------:R-:W-:-:S03]  /*10a3f0*/  IMAD.X R21, R15, 0x1, R23, P2 ;  /* 0x000000010f157824 */ /* 0x000fc600010e0617 */
[----:B------:R0:W-:Y:S04]  /*10a400*/  STL.64 [R1+0x2458], R16 ;  /* 0x0024581001007387 */ /* 0x0001e80000100a00 */
[----:B------:R1:W-:Y:S01]  /*10a410*/  STL.64 [R1+0x2468], R20 ;  /* 0x0024681401007387 */ /* 0x0003e20000100a00 */
[C---:B0-----:R-:W-:Y:S02]  /*10a420*/  IADD3 R16, P1, R19.reuse, R5, RZ ;  /* 0x0000000513107210 */ /* 0x041fe40007f3e0ff */
        /* <DEDUP_REMOVED lines=11> */
[C---:B0-----:R-:W-:Y:S01]  /*10a4e0*/  IADD3 R16, P1, R19.reuse, R12, RZ ;  /* 0x0000000c13107210 */ /* 0x041fe20007f3e0ff */
[----:B------:R-:W-:Y:S01]  /*10a4f0*/  VIADD R19, R19, UR6 ;  /* 0x0000000613137c36 */ /* 0x000fe20008000000 */
[----:B------:R-:W-:-:S03]  /*10a500*/  ULDC UR6, c[0x0][0x248] ;  /* 0x0000920000067ab9 */ /* 0x000fc60000000800 */
[----:B------:R-:W-:Y:S01]  /*10a510*/  IMAD.X R17, R15, 0x1, R14, P1 ;  /* 0x000000010f117824 */ /* 0x000fe200008e060e */
[----:B------:R-:W-:Y:S02]  /*10a520*/  SHF.R.S32.HI R15, RZ, 0x1f, R19 ;  /* 0x0000001fff0f7819 */ /* 0x000fe40000011413 */
[----:B-1----:R-:W-:Y:S02]  /*10a530*/  IADD3 R20, P2, R19, R4, RZ ;  /* 0x0000000413147210 */ /* 0x002fe40007f5e0ff */
[----:B------:R0:W-:Y:S03]  /*10a540*/  STL.64 [R1+0x24a0], R16 ;  /* 0x0024a01001007387 */ /* 0x0001e60000100a00 */
[----:B------:R-:W-:Y:S01]  /*10a550*/  IMAD.X R21, R15, 0x1, R18, P2 ;  /* 0x000000010f157824 */ /* 0x000fe200010e0612 */
[----:B0-----:R-:W-:-:S04]  /*10a560*/  IADD3 R16, P1, R19, R3, RZ ;  /* 0x0000000313107210 */ /* 0x001fc80007f3e0ff */
[----:B------:R0:W-:Y:S01]  /*10a570*/  STL.64 [R1+0x2488], R20 ;  /* 0x0024881401007387 */ /* 0x0001e20000100a00 */
        /* <DEDUP_REMOVED lines=16> */
[C---:B0-----:R-:W-:Y:S01]  /*10a680*/  IADD3 R16, P1, R19.reuse, R12, RZ ;  /* 0x0000000c13107210 */ /* 0x041fe20007f3e0ff */
[----:B------:R-:W-:-:S03]  /*10a690*/  VIADD R19, R19, UR6 ;  /* 0x0000000613137c36 */ /* 0x000fc60008000000 */
[----:B------:R0:W-:Y:S01]  /*10a6a0*/  STL.64 [R1+0x24d0], R20 ;  /* 0x0024d01401007387 */ /* 0x0001e20000100a00 */
[----:B------:R-:W-:Y:S01]  /*10a6b0*/  ULDC UR6, c[0x0][0x248] ;  /* 0x0000920000067ab9 */ /* 0x000fe20000000800 */
[----:B------:R-:W-:Y:S01]  /*10a6c0*/  IMAD.X R17, R15, 0x1, R14, P1 ;  /* 0x000000010f117824 */ /* 0x000fe200008e060e */
[----:B------:R-:W-:-:S04]  /*10a6d0*/  SHF.R.S32.HI R15, RZ, 0x1f, R19 ;  /* 0x0000001fff0f7819 */ /* 0x000fc80000011413 */
[----:B------:R1:W-:Y:S01]  /*10a6e0*/  STL.64 [R1+0x24e0], R16 ;  /* 0x0024e01001007387 */ /* 0x0003e20000100a00 */
[----:B0-----:R-:W-:-:S05]  /*10a6f0*/  IADD3 R20, P2, R19, R4, RZ ;  /* 0x0000000413147210 */ /* 0x001fca0007f5e0ff */
[----:B------:R-:W-:Y:S01]  /*10a700*/  IMAD.X R21, R15, 0x1, R18, P2 ;  /* 0x000000010f157824 */ /* 0x000fe200010e0612 */
[----:B-1----:R-:W-:-:S04]  /*10a710*/  IADD3 R16, P1, R19, R3, RZ ;  /* 0x0000000313107210 */ /* 0x002fc80007f3e0ff */
[----:B------:R0:W-:Y:S01]  /*10a720*/  STL.64 [R1+0x24c8], R20 ;  /* 0x0024c81401007387 */ /* 0x0001e20000100a00 */
[----:B------:R-:W-:-:S05]  /*10a730*/  IMAD.X R17, R15, 0x1, R2, P1 ;  /* 0x000000010f117824 */ /* 0x000fca00008e0602 */
        /* <DEDUP_REMOVED lines=48> */
[----:B0-----:R-:W-:Y:S02]  /*10aa40*/  IADD3 R20, P2, R19, R4, RZ ;  /* 0x0000000413147210 */ /* 0x001fe40007f5e0ff */
        /* <DEDUP_REMOVED lines=16> */
[----:B------:R-:W-:Y:S02]  /*10ab50*/  IMAD.X R17, R15, 0x1, R10, P1 ;  /* 0x000000010f117824 */ /* 0x000fe400008e060a */
[C---:B------:R-:W-:Y:S01]  /*10ab60*/  VIADD R22, R19.reuse, UR6 ;  /* 0x0000000613167c36 */ /* 0x040fe20008000000 */
[----:B------:R-:W-:Y:S01]  /*10ab70*/  ULDC UR6, c[0x0][0x248] ;  /* 0x0000920000067ab9 */ /* 0x000fe20000000800 */
[----:B0-----:R-:W-:Y:S01]  /*10ab80*/  IADD3 R20, P2, R19, R11, RZ ;  /* 0x0000000b13147210 */ /* 0x001fe20007f5e0ff */
[----:B------:R0:W-:Y:S04]  /*10ab90*/  STL.64 [R1+0x2580], R16 ;  /* 0x0025801001007387 */ /* 0x0001e80000100a00 */
[----:B------:R-:W-:Y:S01]  /*10aba0*/  IMAD.X R21, R15, 0x1, R13, P2 ;  /* 0x000000010f157824 */ /* 0x000fe200010e060d */
[----:B0-----:R-:W-:-:S04]  /*10abb0*/  IADD3 R16, P1, R19, R12, RZ ;  /* 0x0000000c13107210 */ /* 0x001fc80007f3e0ff */
[----:B------:R0:W-:Y:S01]  /*10abc0*/  STL.64 [R1+0x2590], R20 ;  /* 0x0025901401007387 */ /* 0x0001e20000100a00 */
[----:B------:R-:W-:Y:S01]  /*10abd0*/  SHF.R.S32.HI R19, RZ, 0x1f, R22 ;  /* 0x0000001fff137819 */ /* 0x000fe20000011416 */
[----:B------:R-:W-:Y:S01]  /*10abe0*/  IMAD.X R17, R15, 0x1, R14, P1 ;  /* 0x000000010f117824 */ /* 0x000fe200008e060e */
[----:B0-----:R-:W-:-:S04]  /*10abf0*/  IADD3 R20, P2, R22, R4, RZ ;  /* 0x0000000416147210 */ /* 0x001fc80007f5e0ff */
[----:B------:R0:W-:Y:S01]  /*10ac00*/  STL.64 [R1+0x25a0], R16 ;  /* 0x0025a01001007387 */ /* 0x0001e20000100a00 */
[----:B------:R-:W-:-:S03]  /*10ac10*/  IMAD.X R21, R19, 0x1, R18, P2 ;  /* 0x0000000113157824 */ /* 0x000fc600010e0612 */
[----:B------:R-:W-:Y:S01]  /*10ac20*/  STL [R1+0x50d0], R3 ;  /* 0x0050d00301007387 */ /* 0x000fe20000100800 */
[----:B0-----:R-:W-:-:S03]  /*10ac30*/  IADD3 R16, P1, R22, R3, RZ ;  /* 0x0000000316107210 */ /* 0x001fc60007f3e0ff */
[----:B------:R0:W-:Y:S02]  /*10ac40*/  STL.64 [R1+0x2588], R20 ;  /* 0x0025881401007387 */ /* 0x0001e40000100a00 */
[----:B------:R-:W-:Y:S02]  /*10ac50*/  IMAD.X R17, R19, 0x1, R2, P1 ;  /* 0x0000000113117824 */ /* 0x000fe400008e0602 */
[----:B------:R-:W-:Y:S01]  /*10ac60*/  STL [R1+0x50d4], R0 ;  /* 0x0050d40001007387 */ /* 0x000fe20000100800 */
[----:B0-----:R-:W-:-:S03]  /*10ac70*/  IADD3 R20, P2, R22, R0, RZ ;  /* 0x0000000016147210 */ /* 0x001fc60007f5e0ff */
[----:B------:R-:W-:Y:S04]  /*10ac80*/  STL [R1+0x50d8], R2 ;  /* 0x0050d80201007387 */ /* 0x000fe80000100800 */
[----:B------:R0:W-:Y:S01]  /*10ac90*/  STL.64 [R1+0x2598], R16 ;  /* 0x0025981001007387 */ /* 0x0001e20000100a00 */
[----:B------:R-:W-:-:S03]  /*10aca0*/  IMAD.X R21, R19, 0x1, R23, P2 ;  /* 0x0000000113157824 */ /* 0x000fc600010e0617 */
[----:B------:R1:W-:Y:S01]  /*10acb0*/  STL [R1+0x50dc], R5 ;  /* 0x0050dc0501007387 */ /* 0x0003e20000100800 */
[----:B0-----:R-:W-:-:S03]  /*10acc0*/  IADD3 R16, P1, R22, R5, RZ ;  /* 0x0000000516107210 */ /* 0x001fc60007f3e0ff */
[----:B-1----:R-:W3:Y:S04]  /*10acd0*/  LDL R5, [R1+0x2010] ;  /* 0x0020100001057983 */ /* 0x002ee80000100800 */
[----:B------:R-:W3:Y:S01]  /*10ace0*/  LDL.LU R23, [R1+0x511c] ;  /* 0x00511c0001177983 */ /* 0x000ee20000300800 */
[----:B------:R-:W-:-:S03]  /*10acf0*/  IMAD.X R17, R19, 0x1, R6, P1 ;  /* 0x0000000113117824 */ /* 0x000fc600008e0606 */
[----:B------:R-:W3:Y:S04]  /*10ad00*/  LDL R15, [R1+0x2024] ;  /* 0x00202400010f7983 */ /* 0x000ee80000100800 */
[----:B------:R0:W-:Y:S04]  /*10ad10*/  STL.64 [R1+0x25a8], R20 ;  /* 0x0025a81401007387 */ /* 0x0001e80000100a00 */
[----:B------:R1:W-:Y:S01]  /*10ad20*/  STL [R1+0x50e0], R7 ;  /* 0x0050e00701007387 */ /* 0x0003e20000100800 */
[----:B0-----:R-:W-:-:S03]  /*10ad30*/  IADD3 R20, P2, R22, R7, RZ ;  /* 0x0000000716147210 */ /* 0x001fc60007f5e0ff */
[----:B-1----:R-:W3:Y:S04]  /*10ad40*/  LDL R7, [R1+0x2014] ;  /* 0x0020140001077983 */ /* 0x002ee80000100800 */
[----:B------:R-:W-:Y:S01]  /*10ad50*/  STL [R1+0x50e4], R6 ;  /* 0x0050e40601007387 */ /* 0x000fe20000100800 */
[----:B------:R-:W-:-:S03]  /*10ad60*/  IMAD.X R21, R19, 0x1, R8, P2 ;  /* 0x0000000113157824 */ /* 0x000fc600010e0608 */
[----:B------:R-:W3:Y:S04]  /*10ad70*/  LDL R2, [R1+0x2018] ;  /* 0x0020180001027983 */ /* 0x000ee80000100800 */
[----:B------:R-:W3:Y:S04]  /*10ad80*/  LDL R0, [R1+0x201c] ;  /* 0x00201c0001007983 */ /* 0x000ee80000100800 */
[----:B------:R0:W-:Y:S04]  /*10ad90*/  STL.64 [R1+0x25b0], R16 ;  /* 0x0025b01001007387 */ /* 0x0001e80000100a00 */
[----:B------:R1:W-:Y:S01]  /*10ada0*/  STL [R1+0x50e8], R9 ;  /* 0x0050e80901007387 */ /* 0x0003e20000100800 */
[----:B0-----:R-:W-:-:S03]  /*10adb0*/  IADD3 R16, P1, R22, R9, RZ ;  /* 0x0000000916107210 */ /* 0x001fc60007f3e0ff */
[----:B-1----:R-:W3:Y:S04]  /*10adc0*/  LDL R9, [R1+0x1c38] ;  /* 0x001c380001097983 */ /* 0x002ee80000100800 */
[----:B------:R0:W-:Y:S04]  /*10add0*/  STL [R1+0x50ec], R8 ;  /* 0x0050ec0801007387 */ /* 0x0001e80000100800 */
[----:B------:R-:W3:Y:S04]  /*10ade0*/  LDL R3, [R1+0x2020] ;  /* 0x0020200001037983 */ /* 0x000ee80000100800 */
[----:B0-----:R-:W3:Y:S04]  /*10adf0*/  LDL R8, [R1+0x202c] ;  /* 0x00202c0001087983 */ /* 0x001ee80000100800 */
[----:B------:R0:W-:Y:S04]  /*10ae00*/  STL.64 [R1+0x25b8], R20 ;  /* 0x0025b81401007387 */ /* 0x0001e80000100a00 */
[----:B------:R1:W-:Y:S01]  /*10ae10*/  STL [R1+0x50f0], R11 ;  /* 0x0050f00b01007387 */ /* 0x0003e20000100800 */
[----:B0-----:R-:W-:-:S03]  /*10ae20*/  IADD3 R20, P2, R22, R11, RZ ;  /* 0x0000000b16147210 */ /* 0x001fc60007f5e0ff */
[----:B-1----:R-:W3:Y:S01]  /*10ae30*/  LDL R11, [R1+0x2028] ;  /* 0x00202800010b7983 */ /* 0x002ee20000100800 */
[----:B------:R-:W-:-:S03]  /*10ae40*/  IMAD.X R17, R19, 0x1, R10, P1 ;  /* 0x0000000113117824 */ /* 0x000fc600008e060a */
[----:B------:R-:W-:Y:S01]  /*10ae50*/  STL [R1+0x50f4], R10 ;  /* 0x0050f40a01007387 */ /* 0x000fe20000100800 */
[----:B------:R-:W-:-:S03]  /*10ae60*/  IMAD.X R21, R19, 0x1, R13, P2 ;  /* 0x0000000113157824 */ /* 0x000fc600010e060d */
[----:B------:R0:W-:Y:S01]  /*10ae70*/  STL.64 [R1+0x25c0], R16 ;  /* 0x0025c01001007387 */ /* 0x0001e20000100a00 */
[----:B------:R-:W-:-:S03]  /*10ae80*/  VIADD R6, R22, UR6 ;  /* 0x0000000616067c36 */ /* 0x000fc60008000000 */
[----:B------:R-:W-:Y:S01]  /*10ae90*/  STL [R1+0x50f8], R12 ;  /* 0x0050f80c01007387 */ /* 0x000fe20000100800 */
[----:B0-----:R-:W-:-:S03]  /*10aea0*/  IADD3 R16, P1, R22, R12, RZ ;  /* 0x0000000c16107210 */ /* 0x001fc60007f3e0ff */
[----:B------:R-:W3:Y:S02]  /*10aeb0*/  LDL.LU R22, [R1+0x5118] ;  /* 0x0051180001167983 */ /* 0x000ee40000300800 */
[----:B------:R-:W-:Y:S02]  /*10aec0*/  IMAD.X R17, R19, 0x1, R14, P1 ;  /* 0x0000000113117824 */ /* 0x000fe400008e060e */
[----:B------:R0:W-:Y:S01]  /*10aed0*/  STL.64 [R1+0x25d0], R20 ;  /* 0x0025d01401007387 */ /* 0x0001e20000100a00 */
[----:B--2---:R-:W-:Y:S02]  /*10aee0*/  LOP3.LUT R29, R29, 0x7fffffff, RZ, 0xc0, !PT ;  /* 0x7fffffff1d1d7812 */ /* 0x004fe400078ec0ff */
[----:B------:R-:W-:Y:S01]  /*10aef0*/  SHF.R.S32.HI R10, RZ, 0x1f, R6 ;  /* 0x0000001fff0a7819 */ /* 0x000fe20000011406 */
[----:B0-----:R-:W2:Y:S04]  /*10af00*/  LDL.LU.64 R20, [R1+0x5110] ;  /* 0x0051100001147983 */ /* 0x001ea80000300a00 */
[----:B------:R-:W2:Y:S04]  /*10af10*/  LDL.LU R19, [R1+0x510c] ;  /* 0x00510c0001137983 */ /* 0x000ea80000300800 */
[----:B------:R-:W-:Y:S04]  /*10af20*/  STL [R1+0x2c], R6 ;  /* 0x00002c0601007387 */ /* 0x000fe80000100800 */
[----:B------:R0:W-:Y:S02]  /*10af30*/  STL.64 [R1+0x25d8], R16 ;  /* 0x0025d81001007387 */ /* 0x0001e40000100a00 */
[----:B0-----:R-:W-:-:S05]  /*10af40*/  IADD3 R16, P1, R6, R4, RZ ;  /* 0x0000000406107210 */ /* 0x001fca0007f3e0ff */
[----:B------:R-:W-:Y:S01]  /*10af50*/  IMAD.X R17, R10, 0x1, R18, P1 ;  /* 0x000000010a117824 */ /* 0x000fe200008e0612 */
[----:B------:R0:W-:Y:S01]  /*10af60*/  STL [R1+0xd0], R10 ;  /* 0x0000d00a01007387 */ /* 0x0001e20000100800 */
[----:B------:R-:W-:Y:S02]  /*10af70*/  LOP3.LUT R28, R28, 0x7fffffff, RZ, 0xc0, !PT ;  /* 0x7fffffff1c1c7812 */ /* 0x000fe400078ec0ff */
[----:B----4-:R-:W-:Y:S01]  /*10af80*/  LOP3.LUT R27, R27, 0x7fffffff, RZ, 0xc0, !PT ;  /* 0x7fffffff1b1b7812 */ /* 0x010fe200078ec0ff */
[----:B------:R-:W4:Y:S01]  /*10af90*/  LDL.LU R18, [R1+0x5108] ;  /* 0x0051080001127983 */ /* 0x000f220000300800 */
[----:B---3--:R-:W-:Y:S02]  /*10afa0*/  ISETP.LT.AND P1, PT, R7, UR5, !P0 ;  /* 0x0000000507007c0c */ /* 0x008fe4000c721270 */
[----:B------:R-:W-:Y:S02]  /*10afb0*/  ISETP.LT.AND P2, PT, R8, UR28, !P0 ;  /* 0x0000001c08007c0c */ /* 0x000fe4000c741270 */
[----:B------:R-:W-:Y:S01]  /*10afc0*/  ISETP.LT.AND P3, PT, R11, UR61, !P0 ;  /* 0x0000003d0b007c0c */ /* 0x000fe2000c761270 */
[----:B0-----:R-:W-:Y:S01]  /*10afd0*/  VIADD R10, R9, 0x54 ;  /* 0x00000054090a7836 */ /* 0x001fe20000000000 */
[----:B------:R-:W-:Y:S01]  /*10afe0*/  ISETP.LT.AND P0, PT, R5, UR4, !P0 ;  /* 0x0000000405007c0c */ /* 0x000fe2000c701270 */
[----:B------:R-:W-:Y:S01]  /*10aff0*/  ULDC.64 UR28, c[0x0][0x228] ;  /* 0x00008a00001c7ab9 */ /* 0x000fe20000000a00 */
[----:B------:R-:W-:Y:S01]  /*10b000*/  ULDC.64 UR4, c[0x0][0x228] ;  /* 0x00008a0000047ab9 */ /* 0x000fe20000000a00 */
[----:B------:R-:W-:-:S08]  /*10b010*/  ULDC UR61, c[0x0][0x228] ;  /* 0x00008a00003d7ab9 */ /* 0x000fd00000000800 */
[----:B------:R-:W-:-:S04]  /*10b020*/  @P3 LOP3.LUT R29, R29, 0x80000000, RZ, 0xfc, !PT ;  /* 0x800000001d1d3812 */ /* 0x000fc800078efcff */
[----:B------:R-:W-:-:S04]  /*10b030*/  LOP3.LUT R29, R29, 0xbfffffff, RZ, 0xc0, !PT ;  /* 0xbfffffff1d1d7812 */ /* 0x000fc800078ec0ff */
[----:B------:R-:W-:-:S04]  /*10b040*/  @P2 LOP3.LUT R29, R29, 0x40000000, RZ, 0xfc, !PT ;  /* 0x400000001d1d2812 */ /* 0x000fc800078efcff */
[----:B------:R-:W-:-:S04]  /*10b050*/  LOP3.LUT R29, R29, 0xdfffffff, RZ, 0xc0, !PT ;  /* 0xdfffffff1d1d7812 */ /* 0x000fc800078ec0ff */
[----:B------:R-:W-:-:S04]  /*10b060*/  @P1 LOP3.LUT R29, R29, 0x20000000, RZ, 0xfc, !PT ;  /* 0x200000001d1d1812 */ /* 0x000fc800078efcff */
[----:B------:R-:W-:-:S04]  /*10b070*/  LOP3.LUT R29, R29, 0xefffffff, RZ, 0xc0, !PT ;  /* 0xefffffff1d1d7812 */ /* 0x000fc800078ec0ff */
[----:B------:R-:W-:Y:S02]  /*10b080*/  @P0 LOP3.LUT R29, R29, 0x10000000, RZ, 0xfc, !PT ;  /* 0x100000001d1d0812 */ /* 0x000fe400078efcff */
[----:B------:R-:W-:Y:S02]  /*10b090*/  ISETP.GE.AND P0, PT, R10, UR29, PT ;  /* 0x0000001d0a007c0c */ /* 0x000fe4000bf06270 */
[----:B------:R-:W-:Y:S01]  /*10b0a0*/  LOP3.LUT R29, R29, 0xfeffffff, RZ, 0xc0, !PT ;  /* 0xfeffffff1d1d7812 */ /* 0x000fe200078ec0ff */
[----:B------:R-:W-:Y:S01]  /*10b0b0*/  VIADD R10, R9, 0x53 ;  /* 0x00000053090a7836 */ /* 0x000fe20000000000 */
[----:B------:R-:W-:Y:S01]  /*10b0c0*/  ISETP.LT.AND P1, PT, R15, UR4, !P0 ;  /* 0x000000040f007c0c */ /* 0x000fe2000c721270 */
[----:B------:R-:W-:Y:S01]  /*10b0d0*/  ULDC UR29, c[0x0][0x228] ;  /* 0x00008a00001d7ab9 */ /* 0x000fe20000000800 */
[----:B------:R-:W-:Y:S02]  /*10b0e0*/  ISETP.LT.AND P3, PT, R2, UR8, !P0 ;  /* 0x0000000802007c0c */ /* 0x000fe4000c761270 */
[----:B------:R-:W-:Y:S01]  /*10b0f0*/  ISETP.LT.AND P2, PT, R0, UR9, !P0 ;  /* 0x0000000900007c0c */ /* 0x000fe2000c741270 */
[----:B------:R-:W-:-:S08]  /*10b100*/  ULDC.64 UR8, c[0x0][0x228] ;  /* 0x00008a0000087ab9 */ /* 0x000fd00000000a00 */
[----:B------:R-:W-:-:S04]  /*10b110*/  @P1 LOP3.LUT R29, R29, 0x1000000, RZ, 0xfc, !PT ;  /* 0x010000001d1d1812 */ /* 0x000fc800078efcff */
[----:B------:R-:W-:-:S04]  /*10b120*/  LOP3.LUT R29, R29, 0xf7ffffff, RZ, 0xc0, !PT ;  /* 0xf7ffffff1d1d7812 */ /* 0x000fc800078ec0ff */
[----:B------:R-:W-:Y:S02]  /*10b130*/  @P3 LOP3.LUT R29, R29, 0x8000000, RZ, 0xfc, !PT ;  /* 0x080000001d1d3812 */ /* 0x000fe400078efcff */
[----:B------:R-:W-:Y:S01]  /*10b140*/  ISETP.LT.AND P1, PT, R3, UR56, !P0 ;  /* 0x0000003803007c0c */ /* 0x000fe2000c721270 */
[----:B------:R-:W-:Y:S01]  /*10b150*/  ULDC UR56, c[0x0][0x228] ;  /* 0x00008a0000387ab9 */ /* 0x000fe20000000800 */
        /* <DEDUP_REMOVED lines=24> */
[----:B------:R-:W-:Y:S01]  /*10b2e0*/  ULDC.64 UR6, c[0x0][0x228] ;  /* 0x00008a0000067ab9 */ /* 0x000fe20000000a00 */
[----:B------:R-:W-:Y:S01]  /*10b2f0*/  ISETP.LT.AND P3, PT, R2, UR49, !P0 ;  /* 0x0000003102007c0c */ /* 0x000fe2000c761270 */
[----:B------:R-:W-:Y:S01]  /*10b300*/  ULDC UR49, c[0x0][0x228] ;  /* 0x00008a0000317ab9 */ /* 0x000fe20000000800 */
[----:B------:R-:W-:Y:S01]  /*10b310*/  ISETP.LT.AND P2, PT, R0, UR50, !P0 ;  /* 0x0000003200007c0c */ /* 0x000fe2000c741270 */
[----:B------:R-:W-:-:S08]  /*10b320*/  ULDC UR50, c[0x0][0x228] ;  /* 0x00008a0000327ab9 */ /* 0x000fd00000000800 */
        /* <DEDUP_REMOVED lines=73> */
[----:B------:R-:W-:Y:S01]  /*10b7c0*/  ISETP.LT.AND P1, PT, R3, UR35, !P0 ;  /* 0x0000002303007c0c */ /* 0x000fe2000c721270 */
[----:B------:R-:W-:Y:S01]  /*10b7d0*/  ULDC UR35, c[0x0][0x228] ;  /* 0x00008a0000237ab9 */ /* 0x000fe20000000800 */
[----:B------:R-:W-:-:S04]  /*10b7e0*/  LOP3.LUT R29, R29, 0xfffffffb, RZ, 0xc0, !PT ;  /* 0xfffffffb1d1d7812 */ /* 0x000fc800078ec0ff */
[----:B------:R-:W-:Y:S02]  /*10b7f0*/  @P2 LOP3.LUT R29, R29, 0x4, RZ, 0xfc, !PT ;  /* 0x000000041d1d2812 */ /* 0x000fe400078efcff */
[----:B------:R-:W-:Y:S01]  /*10b800*/  ISETP.LT.AND P2, PT, R8, UR39, !P0 ;  /* 0x0000002708007c0c */ /* 0x000fe2000c741270 */
[----:B------:R-:W-:Y:S01]  /*10b810*/  ULDC UR39, c[0x0][0x228] ;  /* 0x00008a0000277ab9 */ /* 0x000fe20000000800 */
[----:B------:R-:W-:Y:S02]  /*10b820*/  LOP3.LUT R29, R29, 0xfffffffd, RZ, 0xc0, !PT ;  /* 0xfffffffd1d1d7812 */ /* 0x000fe400078ec0ff */
[----:B------:R-:W-:Y:S02]  /*10b830*/  @P3 LOP3.LUT R28, R28, 0x80000000, RZ, 0xfc, !PT ;  /* 0x800000001c1c3812 */ /* 0x000fe400078efcff */
        /* <DEDUP_REMOVED lines=87> */
[----:B------:R-:W-:Y:S01]  /*10bdb0*/  ULDC UR29, c[0x0][0x228] ;  /* 0x00008a00001d7ab9 */ /* 0x000fe20000000800 */
[----:B------:R-:W-:Y:S01]  /*10bdc0*/  LOP3.LUT R26, R26, 0x7fffffff, RZ, 0xc0, !PT ;  /* 0x7fffffff1a1a7812 */ /* 0x000fe200078ec0ff */
[----:B------:R-:W-:-:S06]  /*10bdd0*/  ULDC UR32, c[0x0][0x228] ;  /* 0x00008a0000207ab9 */ /* 0x000fcc0000000800 */
        /* <DEDUP_REMOVED lines=34> */
[----:B------:R-:W-:-:S07]  /*10c000*/  ULDC UR8, c[0x0][0x228] ;  /* 0x00008a0000087ab9 */ /* 0x000fce0000000800 */
[----:B------:R-:W-:-:S04]  /*10c010*/  @P3 LOP3.LUT R28, R28, 0x1, RZ, 0xfc, !PT ;  /* 0x000000011c1c3812 */ /* 0x000fc800078efcff */
[----:B------:R-:W-:-:S04]  /*10c020*/  LOP3.LUT R28, R28, 0xfffffff7, RZ, 0xc0, !PT ;  /* 0xfffffff71c1c7812 */ /* 0x000fc800078ec0ff */
[----:B------:R-:W-:-:S04]  /*10c030*/  @P2 LOP3.LUT R28, R28, 0x8, RZ, 0xfc, !PT ;  /* 0x000000081c1c2812 */ /* 0x000fc800078efcff */
[----:B------:R-:W-:Y:S02]  /*10c040*/  LOP3.LUT R28, R28, 0xfffffffb, RZ, 0xc0, !PT ;  /* 0xfffffffb1c1c7812 */ /* 0x000fe400078ec0ff */
[----:B------:R-:W-:Y:S01]  /*10c050*/  ISETP.LT.AND P3, PT, R11, UR39, !P0 ;  /* 0x000000270b007c0c */ /* 0x000fe2000c761270 */
[----:B------:R-:W-:Y:S01]  /*10c060*/  ULDC UR39, c[0x0][0x228] ;  /* 0x00008a0000277ab9 */ /* 0x000fe20000000800 */
[----:B------:R-:W-:Y:S02]  /*10c070*/  @P1 LOP3.LUT R28, R28, 0x4, RZ, 0xfc, !PT ;  /* 0x000000041c1c1812 */ /* 0x000fe400078efcff */
[----:B------:R-:W-:Y:S01]  /*10c080*/  ISETP.LT.AND P1, PT, R3, UR37, !P0 ;  /* 0x0000002503007c0c */ /* 0x000fe2000c721270 */
[----:B------:R-:W-:Y:S01]  /*10c090*/  ULDC UR37, c[0x0][0x228] ;  /* 0x00008a0000257ab9 */ /* 0x000fe20000000800 */
[----:B------:R-:W-:Y:S01]  /*10c0a0*/  ISETP.LT.AND P2, PT, R8, UR38, !P0 ;  /* 0x0000002608007c0c */ /* 0x000fe2000c741270 */
[----:B------:R-:W-:Y:S01]  /*10c0b0*/  ULDC UR38, c[0x0][0x228] ;  /* 0x00008a0000267ab9 */ /* 0x000fe20000000800 */
[----:B------:R-:W-:-:S05]  /*10c0c0*/  LOP3.LUT R28, R28, 0xfffffffd, RZ, 0xc0, !PT ;  /* 0xfffffffd1c1c7812 */ /* 0x000fca00078ec0ff */
[----:B------:R-:W-:-:S04]  /*10c0d0*/  @P3 LOP3.LUT R27, R27, 0x80000000, RZ, 0xfc, !PT ;  /* 0x800000001b1b3812 */ /* 0x000fc800078efcff */
        /* <DEDUP_REMOVED lines=11> */
[----:B------:R-:W-:-:S04]  /*10c190*/  ISETP.GE.AND P0, PT, R10, UR5, PT ;  /* 0x000000050a007c0c */ /* 0x000fc8000bf06270 */
[----:B------:R-:W-:Y:S02]  /*10c1a0*/  ISETP.LT.AND P1, PT, R15, UR6, !P0 ;  /* 0x000000060f007c0c */ /* 0x000fe4000c721270 */
[----:B------:R-:W-:Y:S01]  /*10c1b0*/  LOP3.LUT R27, R27, 0xfeffffff, RZ, 0xc0, !PT ;  /* 0xfeffffff1b1b7812 */ /* 0x000fe200078ec0ff */
[----:B------:R-:W-:Y:S01]  /*10c1c0*/  VIADD R10, R9, 0x4b ;  /* 0x0000004b090a7836 */ /* 0x000fe20000000000 */
[----:B------:R-:W-:Y:S01]  /*10c1d0*/  ISETP.LT.AND P3, PT, R2, UR8, !P0 ;  /* 0x0000000802007c0c */ /* 0x000fe2000c761270 */
[----:B------:R-:W-:Y:S01]  /*10c1e0*/  ULDC UR6, c[0x0][0x228] ;  /* 0x00008a0000067ab9 */ /* 0x000fe20000000800 */
[----:B------:R-:W-:Y:S01]  /*10c1f0*/  ISETP.LT.AND P2, PT, R0, UR10, !P0 ;  /* 0x0000000a00007c0c */ /* 0x000fe2000c741270 */
[----:B------:R-:W-:Y:S01]  /*10c200*/  ULDC UR8, c[0x0][0x228] ;  /* 0x00008a0000087ab9 */ /* 0x000fe20000000800 */
[----:B------:R-:W-:Y:S01]  /*10c210*/  LOP3.LUT R25, R25, 0x7fffffff, RZ, 0xc0, !PT ;  /* 0x7fffffff19197812 */ /* 0x000fe200078ec0ff */
[----:B------:R-:W-:-:S04]  /*10c220*/  ULDC UR10, c[0x0][0x228] ;  /* 0x00008a00000a7ab9 */ /* 0x000fc80000000800 */
[----:B------:R-:W-:-:S04]  /*10c230*/  @P1 LOP3.LUT R27, R27, 0x1000000, RZ, 0xfc, !PT ;  /* 0x010000001b1b1812 */ /* 0x000fc800078efcff */
[----:B------:R-:W-:-:S04]  /*10c240*/  LOP3.LUT R27, R27, 0xf7ffffff, RZ, 0xc0, !PT ;  /* 0xf7ffffff1b1b7812 */ /* 0x000fc800078ec0ff */
[----:B------:R-:W-:Y:S02]  /*10c250*/  @P3 LOP3.LUT R27, R27, 0x8000000, RZ, 0xfc, !PT ;  /* 0x080000001b1b3812 */ /* 0x000fe400078efcff */
[----:B------:R-:W-:Y:S01]  /*10c260*/  ISETP.LT.AND P1, PT, R3, UR4, !P0 ;  /* 0x0000000403007c0c */ /* 0x000fe2000c721270 */
[----:B------:R-:W-:Y:S01]  /*10c270*/  ULDC.64 UR4, c[0x0][0x228] ;  /* 0x00008a0000047ab9 */ /* 0x000fe20000000a00 */
        /* <DEDUP_REMOVED lines=27> */
[----:B------:R-:W-:Y:S01]  /*10c430*/  ULDC.64 UR8, c[0x0][0x228] ;  /* 0x00008a0000087ab9 */ /* 0x000fe20000000a00 */
[----:B------:R-:W-:-:S05]  /*10c440*/  ULDC UR6, c[0x0][0x228] ;  /* 0x00008a0000067ab9 */ /* 0x000fca0000000800 */
        /* <DEDUP_REMOVED lines=94> */
[----:B------:R-:W-:Y:S02]  /*10ca30*/  ISETP.LT.AND P3, PT, R2, UR6, !P0 ;  /* 0x0000000602007c0c */ /* 0x000fe4000c761270 */
[----:B------:R-:W-:Y:S02]  /*10ca40*/  LOP3.LUT R26, R26, 0xfeffffff, RZ, 0xc0, !PT ;  /* 0xfeffffff1a1a7812 */ /* 0x000fe400078ec0ff */
[----:B------:R-:W-:Y:S01]  /*10ca50*/  ISETP.LT.AND P2, PT, R0, UR8, !P0 ;  /* 0x0000000800007c0c */ /* 0x000fe2000c741270 */
[----:B------:R-:W-:Y:S01]  /*10ca60*/  VIADD R10, R9, 0x47 ;  /* 0x00000047090a7836 */ /* 0x000fe20000000000 */
[----:B------:R-:W-:-:S05]  /*10ca70*/  ULDC.64 UR8, c[0x0][0x228] ;  /* 0x00008a0000087ab9 */ /* 0x000fca0000000a00 */
        /* <DEDUP_REMOVED lines=173> */
[----:B------:R-:W-:Y:S02]  /*10d550*/  ISETP.LT.AND P1, PT, R3, UR55, !P0 ;  /* 0x0000003703007c0c */ /* 0x000fe4000c721270 */
[----:B------:R-:W-:Y:S02]  /*10d560*/  LOP3.LUT R24, R24, 0x7fffffff, RZ, 0xc0, !PT ;  /* 0x7fffffff18187812 */ /* 0x000fe400078ec0ff */
[----:B------:R-:W-:Y:S02]  /*10d570*/  LOP3.LUT R23, R23, 0x7fffffff, RZ, 0xc0, !PT ;  /* 0x7fffffff17177812 */ /* 0x000fe400078ec0ff */
[----:B------:R-:W-:Y:S01]  /*10d580*/  LOP3.LUT R22, R22, 0x7fffffff, RZ, 0xc0, !PT ;  /* 0x7fffffff16167812 */ /* 0x000fe200078ec0ff */
[----:B------:R0:W-:Y:S01]  /*10d590*/  STL.64 [R1+0x25c8], R16 ;  /* 0x0025c81001007387 */ /* 0x0001e20000100a00 */
[----:B------:R-:W-:Y:S01]  /*10d5a0*/  LOP3.LUT R25, R25, 0xfffbffff, RZ, 0xc0, !PT ;  /* 0xfffbffff19197812 */ /* 0x000fe200078ec0ff */
[----:B------:R-:W-:-:S03]  /*10d5b0*/  ULDC UR55, c[0x0][0x228] ;  /* 0x00008a0000377ab9 */ /* 0x000fc60000000800 */
[----:B------:R-:W-:Y:S02]  /*10d5c0*/  @P2 LOP3.LUT R25, R25, 0x40000, RZ, 0xfc, !PT ;  /* 0x0004000019192812 */ /* 0x000fe400078efcff */
[----:B------:R-:W-:Y:S01]  /*10d5d0*/  ISETP.LT.AND P3, PT, R11, UR54, !P0 ;  /* 0x000000360b007c0c */ /* 0x000fe2000c761270 */
[----:B------:R-:W-:Y:S01]  /*10d5e0*/  ULDC UR54, c[0x0][0x228] ;  /* 0x00008a0000367ab9 */ /* 0x000fe20000000800 */
[----:B------:R-:W-:Y:S01]  /*10d5f0*/  LOP3.LUT R25, R25, 0xfffdffff, RZ, 0xc0, !PT ;  /* 0xfffdffff19197812 */ /* 0x000fe200078ec0ff */
[----:B0-----:R-:W3:Y:S03]  /*10d600*/  LDL.LU.64 R16, [R1+0x5100] ;  /* 0x0051000001107983 */ /* 0x001ee60000300a00 */
        /* <DEDUP_REMOVED lines=18> */
[----:B------:R-:W-:Y:S01]  /*10d730*/  LOP3.LUT R25, R25, 0xfffffeff, RZ, 0xc0, !PT ;  /* 0xfffffeff19197812 */ /* 0x000fe200078ec0ff */
[----:B------:R-:W-:Y:S01]  /*10d740*/  VIADD R10, R9, 0x41 ;  /* 0x00000041090a7836 */ /* 0x000fe20000000000 */
        /* <DEDUP_REMOVED lines=205> */
[----:B--2---:R-:W-:Y:S01]  /*10e420*/  LOP3.LUT R21, R21, 0x7fffffff, RZ, 0xc0, !PT ;  /* 0x7fffffff15157812 */ /* 0x004fe200078ec0ff */
        /* <DEDUP_REMOVED lines=66> */
[----:B------:R-:W-:Y:S01]  /*10e850*/  ULDC.64 UR4, c[0x0][0x228] ;  /* 0x00008a0000047ab9 */ /* 0x000fe20000000a00 */
[----:B------:R-:W-:Y:S01]  /*10e860*/  ISETP.LT.AND P2, PT, R0, UR54, !P0 ;  /* 0x0000003600007c0c */ /* 0x000fe2000c741270 */
[----:B------:R-:W-:Y:S01]  /*10e870*/  ULDC UR6, c[0x0][0x228] ;  /* 0x00008a0000067ab9 */ /* 0x000fe20000000800 */
        /* <DEDUP_REMOVED lines=33> */
[----:B------:R-:W-:-:S06]  /*10ea90*/  ULDC.64 UR8, c[0x0][0x228] ;  /* 0x00008a0000087ab9 */ /* 0x000fcc0000000a00 */
[----:B------:R-:W-:Y:S01]  /*10eaa0*/  @P1 LOP3.LUT R23, R23, 0x1, RZ, 0xfc, !PT ;  /* 0x0000000117171812 */ /* 0x000fe200078efcff */
[----:B------:R-:W-:-:S03]  /*10eab0*/  ULDC UR49, c[0x0][0x228] ;  /* 0x00008a0000317ab9 */ /* 0x000fc60000000800 */
[----:B------:R-:W-:-:S04]  /*10eac0*/  LOP3.LUT R23, R23, 0xfffffff7, RZ, 0xc0, !PT ;  /* 0xfffffff717177812 */ /* 0x000fc800078ec0ff */
[----:B------:R-:W-:Y:S02]  /*10ead0*/  @P3 LOP3.LUT R23, R23, 0x8, RZ, 0xfc, !PT ;  /* 0x0000000817173812 */ /* 0x000fe400078efcff */
[----:B------:R-:W-:Y:S01]  /*10eae0*/  ISETP.LT.AND P3, PT, R11, UR19, !P0 ;  /* 0x000000130b007c0c */ /* 0x000fe2000c761270 */
[----:B------:R-:W-:Y:S01]  /*10eaf0*/  VIADD R6, R6, UR4 ;  /* 0x0000000406067c36 */ /* 0x000fe20008000000 */
[----:B------:R-:W-:Y:S01]  /*10eb00*/  ISETP.LT.AND P1, PT, R3, UR18, !P0 ;  /* 0x0000001203007c0c */ /* 0x000fe2000c721270 */
[----:B------:R-:W-:Y:S01]  /*10eb10*/  ULDC UR4, c[0x0][0x248] ;  /* 0x0000920000047ab9 */ /* 0x000fe20000000800 */
[----:B------:R-:W-:Y:S01]  /*10eb20*/  LOP3.LUT R23, R23, 0xfffffffb, RZ, 0xc0, !PT ;  /* 0xfffffffb17177812 */ /* 0x000fe200078ec0ff */
[----:B------:R-:W-:-:S08]  /*10eb30*/  ULDC UR19, c[0x0][0x228] ;  /* 0x00008a0000137ab9 */ /* 0x000fd00000000800 */
[----:B------:R-:W-:Y:S01]  /*10eb40*/  @P3 LOP3.LUT R22, R22, 0x80000000, RZ, 0xfc, !PT ;  /* 0x8000000016163812 */ /* 0x000fe200078efcff */
[----:B------:R0:W-:Y:S01]  /*10eb50*/  STL [R1+0x28], R6 ;  /* 0x0000280601007387 */ /* 0x0001e20000100800 */
[----:B------:R-:W-:Y:S01]  /*10eb60*/  @P2 LOP3.LUT R23, R23, 0x4, RZ, 0xfc, !PT ;  /* 0x0000000417172812 */ /* 0x000fe200078efcff */
[----:B------:R-:W-:Y:S01]  /*10eb70*/  ULDC UR18, c[0x0][0x228] ;  /* 0x00008a0000127ab9 */ /* 0x000fe20000000800 */
[----:B------:R-:W-:Y:S01]  /*10eb80*/  ISETP.LT.AND P2, PT, R8, UR35, !P0 ;  /* 0x0000002308007c0c */ /* 0x000fe2000c741270 */
[----:B------:R-:W-:Y:S01]  /*10eb90*/  ULDC UR35, c[0x0][0x228] ;  /* 0x00008a0000237ab9 */ /* 0x000fe20000000800 */
[----:B------:R-:W-:Y:S02]  /*10eba0*/  LOP3.LUT R23, R23, 0xfffffffd, RZ, 0xc0, !PT ;  /* 0xfffffffd17177812 */ /* 0x000fe400078ec0ff */
[----:B------:R-:W-:Y:S02]  /*10ebb0*/  LOP3.LUT R22, R22, 0xbfffffff, RZ, 0xc0, !PT ;  /* 0xbfffffff16167812 */ /* 0x000fe400078ec0ff */
[----:B------:R-:W-:-:S02]  /*10ebc0*/  @P1 LOP3.LUT R23, R23, 0x2, RZ, 0xfc, !PT ;  /* 0x0000000217171812 */ /* 0x000fc400078efcff */
[----:B------:R-:W-:Y:S01]  /*10ebd0*/  ISETP.LT.AND P1, PT, R7, UR42, !P0 ;  /* 0x0000002a07007c0c */ /* 0x000fe2000c721270 */
[----:B0-----:R-:W-:Y:S01]  /*10ebe0*/  VIADD R6, R6, UR4 ;  /* 0x0000000406067c36 */ /* 0x001fe20008000000 */
[----:B------:R-:W-:Y:S01]  /*10ebf0*/  ISETP.LT.AND P0, PT, R5, UR43, !P0 ;  /* 0x0000002b05007c0c */ /* 0x000fe2000c701270 */
[----:B------:R-:W-:Y:S01]  /*10ec00*/  ULDC UR42, c[0x0][0x228] ;  /* 0x00008a00002a7ab9 */ /* 0x000fe20000000800 */
[----:B------:R-:W-:Y:S01]  /*10ec10*/  LOP3.LUT R20, R20, 0x7fffffff, RZ, 0xc0, !PT ;  /* 0x7fffffff14147812 */ /* 0x000fe200078ec0ff */
[----:B------:R-:W-:Y:S01]  /*10ec20*/  ULDC UR43, c[0x0][0x228] ;  /* 0x00008a00002b7ab9 */ /* 0x000fe20000000800 */
[----:B------:R-:W-:-:S04]  /*10ec30*/  @P2 LOP3.LUT R22, R22, 0x40000000, RZ, 0xfc, !PT ;  /* 0x4000000016162812 */ /* 0x000fc800078efcff */
        /* <DEDUP_REMOVED lines=16> */
[----:B------:R0:W-:Y:S01]  /*10ed40*/  STL [R1+0x24], R6 ;  /* 0x0000240601007387 */ /* 0x0001e20000100800 */
[----:B------:R-:W-:Y:S01]  /*10ed50*/  LOP3.LUT R22, R22, 0xfbffffff, RZ, 0xc0, !PT ;  /* 0xfbffffff16167812 */ /* 0x000fe200078ec0ff */
[----:B------:R-:W-:-:S03]  /*10ed60*/  ULDC UR17, c[0x0][0x228] ;  /* 0x00008a0000117ab9 */ /* 0x000fc60000000800 */
        /* <DEDUP_REMOVED lines=26> */
[----:B------:R-:W-:-:S09]  /*10ef10*/  ISETP.LT.AND P2, PT, R0, UR60, !P0 ;  /* 0x0000003c00007c0c */ /* 0x000fd2000c741270 */
[----:B------:R-:W-:Y:S01]  /*10ef20*/  @P1 LOP3.LUT R22, R22, 0x10000, RZ, 0xfc, !PT ;  /* 0x0001000016161812 */ /* 0x000fe200078efcff */
[----:B0-----:R-:W-:Y:S01]  /*10ef30*/  VIADD R6, R6, UR6 ;  /* 0x0000000606067c36 */ /* 0x001fe20008000000 */
[----:B------:R-:W-:Y:S01]  /*10ef40*/  ULDC UR60, c[0x0][0x228] ;  /* 0x00008a00003c7ab9 */ /* 0x000fe20000000800 */
[----:B------:R-:W-:Y:S01]  /*10ef50*/  ULDC UR61, c[0x0][0x228] ;  /* 0x00008a00003d7ab9 */ /* 0x000fe20000000800 */
        /* <DEDUP_REMOVED lines=39> */
[----:B0-----:R-:W-:Y:S01]  /*10f1d0*/  VIADD R6, R6, UR4 ;  /* 0x0000000406067c36 */ /* 0x001fe20008000000 */
[----:B------:R-:W-:Y:S01]  /*10f1e0*/  LOP3.LUT R22, R22, 0xfffffbff, RZ, 0xc0, !PT ;  /* 0xfffffbff16167812 */ /* 0x000fe200078ec0ff */
[----:B------:R-:W-:Y:S01]  /*10f1f0*/  ULDC UR4, c[0x0][0x248] ;  /* 0x0000920000047ab9 */ /* 0x000fe20000000800 */
[----:B------:R-:W-:Y:S01]  /*10f200*/  ISETP.LT.AND P3, PT, R11, UR21, !P0 ;  /* 0x000000150b007c0c */ /* 0x000fe2000c761270 */
[----:B------:R-:W-:Y:S01]  /*10f210*/  ULDC UR20, c[0x0][0x228] ;  /* 0x00008a0000147ab9 */ /* 0x000fe20000000800 */
[----:B------:R-:W-:Y:S01]  /*10f220*/  @P2 LOP3.LUT R22, R22, 0x400, RZ, 0xfc, !PT ;  /* 0x0000040016162812 */ /* 0x000fe200078efcff */
[----:B------:R0:W-:Y:S01]  /*10f230*/  STL [R1+0x1c], R6 ;  /* 0x00001c0601007387 */ /* 0x0001e20000100800 */
[----:B------:R-:W-:-:S02]  /*10f240*/  ULDC UR21, c[0x0][0x228] ;  /* 0x00008a0000157ab9 */ /* 0x000fc40000000800 */
        /* <DEDUP_REMOVED lines=9> */
[----:B------:R-:W-:-:S03]  /*10f2e0*/  ULDC UR27, c[0x0][0x228] ;  /* 0x00008a00001b7ab9 */ /* 0x000fc60000000800 */
[----:B------:R-:W-:-:S04]  /*10f2f0*/  LOP3.LUT R22, R22, 0xffffffbf, RZ, 0xc0, !PT ;  /* 0xffffffbf16167812 */ /* 0x000fc800078ec0ff */
[----:B------:R-:W-:Y:S02]  /*10f300*/  @P2 LOP3.LUT R22, R22, 0x40, RZ, 0xfc, !PT ;  /* 0x0000004016162812 */ /* 0x000fe400078efcff */
[----:B------:R-:W-:Y:S01]  /*10f310*/  ISETP.LT.AND P0, PT, R5, UR34, !P0 ;  /* 0x0000002205007c0c */ /* 0x000fe2000c701270 */
[----:B------:R0:W-:Y:S01]  /*10f320*/  STL [R1+0x18], R6 ;  /* 0x0000180601007387 */ /* 0x0001e20000100800 */
[----:B------:R-:W-:Y:S01]  /*10f330*/  LOP3.LUT R22, R22, 0xffffffdf, RZ, 0xc0, !PT ;  /* 0xffffffdf16167812 */ /* 0x000fe200078ec0ff */
[----:B------:R-:W-:-:S03]  /*10f340*/  ULDC UR34, c[0x0][0x228] ;  /* 0x00008a0000227ab9 */ /* 0x000fc60000000800 */
        /* <DEDUP_REMOVED lines=9> */
[----:B0-----:R-:W-:Y:S01]  /*10f3e0*/  VIADD R6, R6, UR4 ;  /* 0x0000000406067c36 */ /* 0x001fe20008000000 */
[----:B------:R-:W-:Y:S01]  /*10f3f0*/  ISETP.LT.AND P2, PT, R0, UR45, !P0 ;  /* 0x0000002d00007c0c */ /* 0x000fe2000c741270 */
[----:B------:R-:W-:Y:S01]  /*10f400*/  ULDC UR4, c[0x0][0x248] ;  /* 0x0000920000047ab9 */ /* 0x000fe20000000800 */
[----:B------:R-:W-:Y:S01]  /*10f410*/  ULDC UR8, c[0x0][0x228] ;  /* 0x00008a0000087ab9 */ /* 0x000fe20000000800 */
[----:B------:R-:W-:-:S06]  /*10f420*/  ULDC UR45, c[0x0][0x228] ;  /* 0x00008a00002d7ab9 */ /* 0x000fcc0000000800 */
[----:B------:R-:W-:Y:S01]  /*10f430*/  @P1 LOP3.LUT R22, R22, 0x1, RZ, 0xfc, !PT ;  /* 0x0000000116161812 */ /* 0x000fe200078efcff */
[----:B------:R-:W-:-:S03]  /*10f440*/  ULDC UR42, c[0x0][0x228] ;  /* 0x00008a00002a7ab9 */ /* 0x000fc60000000800 */
[----:B------:R-:W-:-:S04]  /*10f450*/  LOP3.LUT R22, R22, 0xfffffff7, RZ, 0xc0, !PT ;  /* 0xfffffff716167812 */ /* 0x000fc800078ec0ff */
[----:B------:R-:W-:Y:S02]  /*10f460*/  @P3 LOP3.LUT R22, R22, 0x8, RZ, 0xfc, !PT ;  /* 0x0000000816163812 */ /* 0x000fe400078efcff */
[----:B------:R-:W-:Y:S01]  /*10f470*/  ISETP.LT.AND P3, PT, R11, UR38, !P0 ;  /* 0x000000260b007c0c */ /* 0x000fe2000c761270 */
[----:B------:R0:W-:Y:S01]  /*10f480*/  STL [R1+0x14], R6 ;  /* 0x0000140601007387 */ /* 0x0001e20000100800 */
[----:B------:R-:W-:Y:S01]  /*10f490*/  ISETP.LT.AND P1, PT, R3, UR37, !P0 ;  /* 0x0000002503007c0c */ /* 0x000fe2000c721270 */
[----:B------:R-:W-:Y:S01]  /*10f4a0*/  ULDC UR38, c[0x0][0x228] ;  /* 0x00008a0000267ab9 */ /* 0x000fe20000000800 */
[----:B------:R-:W-:Y:S01]  /*10f4b0*/  LOP3.LUT R22, R22, 0xfffffffb, RZ, 0xc0, !PT ;  /* 0xfffffffb16167812 */ /* 0x000fe200078ec0ff */
[----:B------:R-:W-:-:S03]  /*10f4c0*/  ULDC UR37, c[0x0][0x228] ;  /* 0x00008a0000257ab9 */ /* 0x000fc60000000800 */
[----:B------:R-:W-:Y:S02]  /*10f4d0*/  @P2 LOP3.LUT R22, R22, 0x4, RZ, 0xfc, !PT ;  /* 0x0000000416162812 */ /* 0x000fe400078efcff */
[----:B------:R-:W-:-:S03]  /*10f4e0*/  ISETP.LT.AND P2, PT, R8, UR39, !P0 ;  /* 0x0000002708007c0c */ /* 0x000fc6000c741270 */
[----:B------:R-:W-:Y:S01]  /*10f4f0*/  @P3 LOP3.LUT R21, R21, 0x80000000, RZ, 0xfc, !PT ;  /* 0x8000000015153812 */ /* 0x000fe200078efcff */
[----:B0-----:R-:W-:Y:S01]  /*10f500*/  VIADD R6, R6, UR4 ;  /* 0x0000000406067c36 */ /* 0x001fe20008000000 */
[----:B------:R-:W-:Y:S01]  /*10f510*/  LOP3.LUT R22, R22, 0xfffffffd, RZ, 0xc0, !PT ;  /* 0xfffffffd16167812 */ /* 0x000fe200078ec0ff */
[----:B------:R-:W-:Y:S01]  /*10f520*/  ULDC UR4, c[0x0][0x248] ;  /* 0x0000920000047ab9 */ /* 0x000fe20000000800 */
[----:B------:R-:W-:Y:S01]  /*10f530*/  LOP3.LUT R21, R21, 0xbfffffff, RZ, 0xc0, !PT ;  /* 0xbfffffff15157812 */ /* 0x000fe200078ec0ff */
[----:B------:R-:W-:Y:S01]  /*10f540*/  ULDC UR39, c[0x0][0x228] ;  /* 0x00008a0000277ab9 */ /* 0x000fe20000000800 */
[----:B------:R-:W-:Y:S02]  /*10f550*/  @P1 LOP3.LUT R22, R22, 0x2, RZ, 0xfc, !PT ;  /* 0x0000000216161812 */ /* 0x000fe400078efcff */
[----:B------:R-:W-:Y:S01]  /*10f560*/  ISETP.LT.AND P1, PT, R7, UR40, !P0 ;  /* 0x0000002807007c0c */ /* 0x000fe2000c721270 */
[----:B------:R0:W-:Y:S01]  /*10f570*/  STL [R1+0x10], R6 ;  /* 0x0000100601007387 */ /* 0x0001e20000100800 */
[----:B------:R-:W-:Y:S01]  /*10f580*/  @P2 LOP3.LUT R21, R21, 0x40000000, RZ, 0xfc, !PT ;  /* 0x4000000015152812 */ /* 0x000fe200078efcff */
[----:B------:R-:W-:Y:S01]  /*10f590*/  ULDC UR40, c[0x0][0x228] ;  /* 0x00008a0000287ab9 */ /* 0x000fe20000000800 */
[----:B------:R-:W-:Y:S01]  /*10f5a0*/  ISETP.LT.AND P0, PT, R5, UR41, !P0 ;  /* 0x0000002905007c0c */ /* 0x000fe2000c701270 */
[----:B------:R-:W-:Y:S01]  /*10f5b0*/  ULDC UR41, c[0x0][0x228] ;  /* 0x00008a0000297ab9 */ /* 0x000fe20000000800 */
[----:B------:R-:W-:-:S07]  /*10f5c0*/  LOP3.LUT R21, R21, 0xdfffffff, RZ, 0xc0, !PT ;  /* 0xdfffffff15157812 */ /* 0x000fce00078ec0ff */
        /* <DEDUP_REMOVED lines=8> */
[----:B0-----:R-:W-:Y:S01]  /*10f650*/  VIADD R6, R6, UR4 ;  /* 0x0000000406067c36 */ /* 0x001fe20008000000 */
[----:B------:R-:W-:Y:S01]  /*10f660*/  ISETP.LT.AND P2, PT, R0, UR61, !P0 ;  /* 0x0000003d00007c0c */ /* 0x000fe2000c741270 */
[----:B------:R-:W-:Y:S01]  /*10f670*/  ULDC.64 UR4, c[0x0][0x228] ;  /* 0x00008a0000047ab9 */ /* 0x000fe20000000a00 */
[----:B------:R-:W-:Y:S01]  /*10f680*/  ULDC UR61, c[0x0][0x228] ;  /* 0x00008a00003d7ab9 */ /* 0x000fe20000000800 */
[----:B------:R-:W-:-:S04]  /*10f690*/  ULDC UR6, c[0x0][0x248] ;  /* 0x0000920000067ab9 */ /* 0x000fc80000000800 */
        /* <DEDUP_REMOVED lines=14> */
[----:B0-----:R-:W-:Y:S01]  /*10f780*/  VIADD R6, R6, UR6 ;  /* 0x0000000606067c36 */ /* 0x001fe20008000000 */
[----:B------:R-:W-:Y:S01]  /*10f790*/  LOP3.LUT R21, R21, 0xff7fffff, RZ, 0xc0, !PT ;  /* 0xff7fffff15157812 */ /* 0x000fe200078ec0ff */
[----:B------:R-:W-:-:S03]  /*10f7a0*/  ULDC UR32, c[0x0][0x228] ;  /* 0x00008a0000207ab9 */ /* 0x000fc60000000800 */
        /* <DEDUP_REMOVED lines=20> */
[----:B------:R-:W-:-:S05]  /*10f8f0*/  LOP3.LUT R19, R19, 0x7fffffff, RZ, 0xc0, !PT ;  /* 0x7fffffff13137812 */ /* 0x000fca00078ec0ff */
[----:B------:R-:W-:Y:S01]  /*10f900*/  @P1 LOP3.LUT R21, R21, 0x10000, RZ, 0xfc, !PT ;  /* 0x0001000015151812 */ /* 0x000fe200078efcff */
[----:B------:R-:W-:-:S03]  /*10f910*/  ULDC UR61, c[0x0][0x228] ;  /* 0x00008a00003d7ab9 */ /* 0x000fc60000000800 */
        /* <DEDUP_REMOVED lines=18> */
[----:B----4-:R-:W-:Y:S01]  /*10fa40*/  LOP3.LUT R18, R18, 0x7fffffff, RZ, 0xc0, !PT ;  /* 0x7fffffff12127812 */ /* 0x010fe200078ec0ff */
[----:B------:R-:W-:Y:S01]  /*10fa50*/  ULDC UR56, c[0x0][0x228] ;  /* 0x00008a0000387ab9 */ /* 0x000fe20000000800 */
[----:B------:R-:W-:-:S04]  /*10fa60*/  LOP3.LUT R21, R21, 0xffffbfff, RZ, 0xc0, !PT ;  /* 0xffffbfff15157812 */ /* 0x000fc800078ec0ff */
[----:B------:R-:W-:Y:S02]  /*10fa70*/  @P2 LOP3.LUT R21, R21, 0x4000, RZ, 0xfc, !PT ;  /* 0x0000400015152812 */ /* 0x000fe400078efcff */
[----:B------:R-:W-:Y:S01]  /*10fa80*/  ISETP.LT.AND P0, PT, R5, UR55, !P0 ;  /* 0x0000003705007c0c */ /* 0x000fe2000c701270 */
[----:B0-----:R-:W-:Y:S01]  /*10fa90*/  VIADD R6, R6, UR4 ;  /* 0x0000000406067c36 */ /* 0x001fe20008000000 */
[----:B------:R-:W-:Y:S01]  /*10faa0*/  LOP3.LUT R21, R21, 0xffffdfff, RZ, 0xc0, !PT ;  /* 0xffffdfff15157812 */ /* 0x000fe200078ec0ff */
[----:B------:R-:W-:Y:S01]  /*10fab0*/  ULDC UR4, c[0x0][0x248] ;  /* 0x0000920000047ab9 */ /* 0x000fe20000000800 */
[----:B------:R-:W-:Y:S02]  /*10fac0*/  ULDC UR55, c[0x0][0x228] ;  /* 0x00008a0000377ab9 */ /* 0x000fe40000000800 */
        /* <DEDUP_REMOVED lines=48> */
[----:B------:R0:W-:Y:S01]  /*10fdd0*/  STL [R1+0x40], R6 ;  /* 0x0000400601007387 */ /* 0x0001e20000100800 */
[----:B------:R-:W-:Y:S01]  /*10fde0*/  ISETP.LT.AND P2, PT, R0, UR59, !P0 ;  /* 0x0000003b00007c0c */ /* 0x000fe2000c741270 */
[----:B------:R-:W-:Y:S01]  /*10fdf0*/  ULDC UR58, c[0x0][0x228] ;  /* 0x00008a00003a7ab9 */ /* 0x000fe20000000800 */
[----:B------:R-:W-:Y:S01]  /*10fe00*/  ULDC UR59, c[0x0][0x228] ;  /* 0x00008a00003b7ab9 */ /* 0x000fe20000000800 */
[----:B------:R-:W-:-:S04]  /*10fe10*/  ULDC UR6, c[0x0][0x248] ;  /* 0x0000920000067ab9 */ /* 0x000fc80000000800 */
[----:B------:R-:W-:-:S04]  /*10fe20*/  @P1 LOP3.LUT R21, R21, 0x1, RZ, 0xfc, !PT ;  /* 0x0000000115151812 */ /* 0x000fc800078efcff */
[----:B------:R-:W-:-:S04]  /*10fe30*/  LOP3.LUT R21, R21, 0xfffffff7, RZ, 0xc0, !PT ;  /* 0xfffffff715157812 */ /* 0x000fc800078ec0ff */
[----:B------:R-:W-:Y:S02]  /*10fe40*/  @P3 LOP3.LUT R21, R21, 0x8, RZ, 0xfc, !PT ;  /* 0x0000000815153812 */ /* 0x000fe400078efcff */
[----:B------:R-:W-:Y:S01]  /*10fe50*/  ISETP.LT.AND P3, PT, R11, UR19, !P0 ;  /* 0x000000130b007c0c */ /* 0x000fe2000c761270 */
[----:B0-----:R-:W-:Y:S01]  /*10fe60*/  VIADD R6, R6, UR4 ;  /* 0x0000000406067c36 */ /* 0x001fe20008000000 */
[----:B------:R-:W-:Y:S01]  /*10fe70*/  ISETP.LT.AND P1, PT, R3, UR18, !P0 ;  /* 0x0000001203007c0c */ /* 0x000fe2000c721270 */
[----:B------:R-:W-:Y:S01]  /*10fe80*/  ULDC.64 UR4, c[0x0][0x228] ;  /* 0x00008a0000047ab9 */ /* 0x000fe20000000a00 */
[----:B------:R-:W-:Y:S01]  /*10fe90*/  LOP3.LUT R21, R21, 0xfffffffb, RZ, 0xc0, !PT ;  /* 0xfffffffb15157812 */ /* 0x000fe200078ec0ff */
[----:B------:R-:W-:Y:S01]  /*10fea0*/  ULDC UR18, c[0x0][0x228] ;  /* 0x00008a0000127ab9 */ /* 0x000fe20000000800 */
[----:B------:R-:W-:Y:S02]  /*10feb0*/  ULDC UR19, c[0x0][0x228] ;  /* 0x00008a0000137ab9 */ /* 0x000fe40000000800 */
[----:B------:R-:W-:-:S02]  /*10fec0*/  @P2 LOP3.LUT R21, R21, 0x4, RZ, 0xfc, !PT ;  /* 0x0000000415152812 */ /* 0x000fc400078efcff */
[----:B------:R-:W-:-:S03]  /*10fed0*/  ISETP.LT.AND P2, PT, R8, UR47, !P0 ;  /* 0x0000002f08007c0c */ /* 0x000fc6000c741270 */
[----:B------:R-:W-:Y:S01]  /*10fee0*/  @P3 LOP3.LUT R20, R20, 0x80000000, RZ, 0xfc, !PT ;  /* 0x8000000014143812 */ /* 0x000fe200078efcff */
[----:B------:R0:W-:Y:S01]  /*10fef0*/  STL [R1+0x44], R6 ;  /* 0x0000440601007387 */ /* 0x0001e20000100800 */
[----:B------:R-:W-:Y:S01]  /*10ff00*/  LOP3.LUT R21, R21, 0xfffffffd, RZ, 0xc0, !PT ;  /* 0xfffffffd15157812 */ /* 0x000fe200078ec0ff */
[----:B------:R-:W-:Y:S01]  /*10ff10*/  ULDC UR47, c[0x0][0x228] ;  /* 0x00008a00002f7ab9 */ /* 0x000fe20000000800 */
[----:B------:R-:W-:Y:S02]  /*10ff20*/  LOP3.LUT R20, R20, 0xbfffffff, RZ, 0xc0, !PT ;  /* 0xbfffffff14147812 */ /* 0x000fe400078ec0ff */
[----:B------:R-:W-:Y:S02]  /*10ff30*/  @P1 LOP3.LUT R21, R21, 0x2, RZ, 0xfc, !PT ;  /* 0x0000000215151812 */ /* 0x000fe400078efcff */
[----:B------:R-:W-:Y:S01]  /*10ff40*/  ISETP.LT.AND P1, PT, R7, UR48, !P0 ;  /* 0x0000003007007c0c */ /* 0x000fe2000c721270 */
[----:B------:R-:W-:Y:S01]  /*10ff50*/  ULDC UR48, c[0x0][0x228] ;  /* 0x00008a0000307ab9 */ /* 0x000fe20000000800 */
[----:B------:R-:W-:-:S02]  /*10ff60*/  @P2 LOP3.LUT R20, R20, 0x40000000, RZ, 0xfc, !PT ;  /* 0x4000000014142812 */ /* 0x000fc400078efcff */
[----:B------:R-:W-:Y:S01]  /*10ff70*/  ISETP.LT.AND P0, PT, R5, UR49, !P0 ;  /* 0x0000003105007c0c */ /* 0x000fe2000c701270 */
[----:B0-----:R-:W-:Y:S01]  /*10ff80*/  VIADD R6, R6, UR6 ;  /* 0x0000000606067c36 */ /* 0x001fe20008000000 */
[----:B------:R-:W-:Y:S01]  /*10ff90*/  LOP3.LUT R20, R20, 0xdfffffff, RZ, 0xc0, !PT ;  /* 0xdfffffff14147812 */ /* 0x000fe200078ec0ff */
[----:B------:R-:W-:-:S06]  /*10ffa0*/  ULDC UR49, c[0x0][0x228] ;  /* 0x00008a0000317ab9 */ /* 0x000fcc0000000800 */
        /* <DEDUP_REMOVED lines=12> */
[----:B------:R0:W-:Y:S01]  /*110070*/  STL [R1+0x48], R6 ;  /* 0x0000480601007387 */ /* 0x0001e20000100800 */
[----:B------:R-:W-:-:S06]  /*110080*/  ULDC UR58, c[0x0][0x228] ;  /* 0x00008a00003a7ab9 */ /* 0x000fcc0000000800 */
        /* <DEDUP_REMOVED lines=80> */
[----:B------:R0:W-:Y:S01]  /*110590*/  STL [R1+0x5c], R6 ;  /* 0x00005c0601007387 */ /* 0x0001e20000100800 */
[----:B------:R-:W-:Y:S01]  /*1105a0*/  ULDC UR20, c[0x0][0x228] ;  /* 0x00008a0000147ab9 */ /* 0x000fe20000000800 */
[----:B------:R-:W-:-:S06]  /*1105b0*/  ULDC UR44, c[0x0][0x228] ;  /* 0x00008a00002c7ab9 */ /* 0x000fcc0000000800 */
[----:B------:R-:W-:-:S04]  /*1105c0*/  @P1 LOP3.LUT R20, R20, 0x100, RZ, 0xfc, !PT ;  /* 0x0000010014141812 */ /* 0x000fc800078efcff */
        /* <DEDUP_REMOVED lines=35> */
[----:B------:R-:W-:Y:S02]  /*110800*/  @P3 LOP3.LUT R20, R20, 0x8, RZ, 0xfc, !PT ;  /* 0x0000000814143812 */ /* 0x000fe400078efcff */
[----:B------:R-:W-:Y:S01]  /*110810*/  @P1 LOP3.LUT R19, R19, 0x80000000, RZ, 0xfc, !PT ;  /* 0x8000000013131812 */ /* 0x000fe200078efcff */
[----:B0-----:R-:W-:Y:S01]  /*110820*/  VIADD R6, R6, UR4 ;  /* 0x0000000406067c36 */ /* 0x001fe20008000000 */
[----:B------:R-:W-:Y:S01]  /*110830*/  ISETP.LT.AND P1, PT, R3, UR43, !P0 ;  /* 0x0000002b03007c0c */ /* 0x000fe2000c721270 */
[----:B------:R-:W-:Y:S01]  /*110840*/  ULDC UR4, c[0x0][0x248] ;  /* 0x0000920000047ab9 */ /* 0x000fe20000000800 */
[----:B------:R-:W-:Y:S01]  /*110850*/  LOP3.LUT R20, R20, 0xfffffffb, RZ, 0xc0, !PT ;  /* 0xfffffffb14147812 */ /* 0x000fe200078ec0ff */
[----:B------:R-:W-:Y:S01]  /*110860*/  ULDC UR43, c[0x0][0x228] ;  /* 0x00008a00002b7ab9 */ /* 0x000fe20000000800 */
[----:B---3--:R-:W-:Y:S01]  /*110870*/  LOP3.LUT R17, R17, 0x7fffffff, RZ, 0xc0, !PT ;  /* 0x7fffffff11117812 */ /* 0x008fe200078ec0ff */
[----:B------:R-:W-:Y:S01]  /*110880*/  ULDC UR45, c[0x0][0x228] ;  /* 0x00008a00002d7ab9 */ /* 0x000fe20000000800 */
[----:B------:R-:W-:-:S02]  /*110890*/  @P2 LOP3.LUT R20, R20, 0x4, RZ, 0xfc, !PT ;  /* 0x0000000414142812 */ /* 0x000fc400078efcff */
[----:B------:R-:W-:Y:S02]  /*1108a0*/  ISETP.LT.AND P2, PT, R8, UR41, !P0 ;  /* 0x0000002908007c0c */ /* 0x000fe4000c741270 */
[----:B------:R-:W-:Y:S02]  /*1108b0*/  LOP3.LUT R19, R19, 0xbfffffff, RZ, 0xc0, !PT ;  /* 0xbfffffff13137812 */ /* 0x000fe400078ec0ff */
[----:B------:R-:W-:Y:S01]  /*1108c0*/  ISETP.LT.AND P3, PT, R15, UR42, !P0 ;  /* 0x0000002a0f007c0c */ /* 0x000fe2000c761270 */
[----:B------:R0:W-:Y:S01]  /*1108d0*/  STL [R1+0x64], R6 ;  /* 0x0000640601007387 */ /* 0x0001e20000100800 */
[----:B------:R-:W-:Y:S01]  /*1108e0*/  LOP3.LUT R20, R20, 0xfffffffd, RZ, 0xc0, !PT ;  /* 0xfffffffd14147812 */ /* 0x000fe200078ec0ff */
[----:B------:R-:W-:Y:S01]  /*1108f0*/  ULDC UR41, c[0x0][0x228] ;  /* 0x00008a0000297ab9 */ /* 0x000fe20000000800 */
[----:B------:R-:W-:Y:S02]  /*110900*/  ULDC UR42, c[0x0][0x228] ;  /* 0x00008a00002a7ab9 */ /* 0x000fe40000000800 */
[----:B------:R-:W-:-:S02]  /*110910*/  @P1 LOP3.LUT R20, R20, 0x2, RZ, 0xfc, !PT ;  /* 0x0000000214141812 */ /* 0x000fc400078efcff */
[----:B------:R-:W-:Y:S01]  /*110920*/  ISETP.LT.AND P1, PT, R7, UR40, !P0 ;  /* 0x0000002807007c0c */ /* 0x000fe2000c721270 */
[----:B------:R-:W-:Y:S01]  /*110930*/  ULDC UR40, c[0x0][0x228] ;  /* 0x00008a0000287ab9 */ /* 0x000fe20000000800 */
[----:B------:R-:W-:Y:S02]  /*110940*/  @P2 LOP3.LUT R19, R19, 0x40000000, RZ, 0xfc, !PT ;  /* 0x4000000013132812 */ /* 0x000fe400078efcff */
[----:B------:R-:W-:Y:S01]  /*110950*/  ISETP.LT.AND P0, PT, R5, UR39, !P0 ;  /* 0x0000002705007c0c */ /* 0x000fe2000c701270 */
[----:B0-----:R-:W-:Y:S01]  /*110960*/  VIADD R6, R6, UR4 ;  /* 0x0000000406067c36 */ /* 0x001fe20008000000 */
[----:B------:R-:W-:Y:S01]  /*110970*/  LOP3.LUT R19, R19, 0xdfffffff, RZ, 0xc0, !PT ;  /* 0xdfffffff13137812 */ /* 0x000fe200078ec0ff */
[----:B------:R-:W-:Y:S01]  /*110980*/  ULDC UR4, c[0x0][0x248] ;  /* 0x0000920000047ab9 */ /* 0x000fe20000000800 */
[----:B------:R-:W-:Y:S01]  /*110990*/  LOP3.LUT R20, R20, 0xfffffffe, RZ, 0xc0, !PT ;  /* 0xfffffffe14147812 */ /* 0x000fe200078ec0ff */
[----:B------:R-:W-:-:S04]  /*1109a0*/  ULDC UR39, c[0x0][0x228] ;  /* 0x00008a0000277ab9 */ /* 0x000fc80000000800 */
[----:B------:R-:W-:-:S04]  /*1109b0*/  @P1 LOP3.LUT R19, R19, 0x20000000, RZ, 0xfc, !PT ;  /* 0x2000000013131812 */ /* 0x000fc800078efcff */
[----:B------:R-:W-:-:S04]  /*1109c0*/  LOP3.LUT R19, R19, 0xefffffff, RZ, 0xc0, !PT ;  /* 0xefffffff13137812 */ /* 0x000fc800078ec0ff */
[----:B------:R-:W-:Y:S02]  /*1109d0*/  @P0 LOP3.LUT R19, R19, 0x10000000, RZ, 0xfc, !PT ;  /* 0x1000000013130812 */ /* 0x000fe400078efcff */
[----:B------:R-:W-:Y:S02]  /*1109e0*/  ISETP.GE.AND P0, PT, R10, UR7, PT ;  /* 0x000000070a007c0c */ /* 0x000fe4000bf06270 */
[----:B------:R-:W-:Y:S02]  /*1109f0*/  @P3 LOP3.LUT R20, R20, 0x1, RZ, 0xfc, !PT ;  /* 0x0000000114143812 */ /* 0x000fe400078efcff */
        /* <DEDUP_REMOVED lines=41> */
[----:B0-----:R-:W-:Y:S01]  /*110c90*/  VIADD R6, R6, UR4 ;  /* 0x0000000406067c36 */ /* 0x001fe20008000000 */
[----:B------:R-:W-:Y:S01]  /*110ca0*/  ISETP.LT.AND P2, PT, R2, UR60, !P0 ;  /* 0x0000003c02007c0c */ /* 0x000fe2000c741270 */
[----:B------:R-:W-:Y:S01]  /*110cb0*/  ULDC UR60, c[0x0][0x228] ;  /* 0x00008a00003c7ab9 */ /* 0x000fe20000000800 */
[----:B------:R-:W-:Y:S01]  /*110cc0*/  ISETP.LT.AND P1, PT, R0, UR8, !P0 ;  /* 0x0000000800007c0c */ /* 0x000fe2000c721270 */
[----:B------:R-:W-:Y:S01]  /*110cd0*/  ULDC UR8, c[0x0][0x228] ;  /* 0x00008a0000087ab9 */ /* 0x000fe20000000800 */
[----:B------:R-:W-:Y:S01]  /*110ce0*/  VIADD R10, R9, 0x2a ;  /* 0x0000002a090a7836 */ /* 0x000fe20000000000 */
[----:B------:R-:W-:Y:S01]  /*110cf0*/  ULDC UR4, c[0x0][0x248] ;  /* 0x0000920000047ab9 */ /* 0x000fe20000000800 */
[----:B------:R-:W-:-:S03]  /*110d00*/  ULDC UR6, c[0x0][0x248] ;  /* 0x0000920000067ab9 */ /* 0x000fc60000000800 */
[----:B------:R-:W-:-:S04]  /*110d10*/  @P3 LOP3.LUT R19, R19, 0x8000, RZ, 0xfc, !PT ;  /* 0x0000800013133812 */ /* 0x000fc800078efcff */
[----:B------:R-:W-:-:S04]  /*110d20*/  LOP3.LUT R19, R19, 0xfff7ffff, RZ, 0xc0, !PT ;  /* 0xfff7ffff13137812 */ /* 0x000fc800078ec0ff */
[----:B------:R-:W-:-:S04]  /*110d30*/  @P2 LOP3.LUT R19, R19, 0x80000, RZ, 0xfc, !PT ;  /* 0x0008000013132812 */ /* 0x000fc800078efcff */
[----:B------:R-:W-:-:S04]  /*110d40*/  LOP3.LUT R19, R19, 0xfffbffff, RZ, 0xc0, !PT ;  /* 0xfffbffff13137812 */ /* 0x000fc800078ec0ff */
[----:B------:R-:W-:Y:S02]  /*110d50*/  @P1 LOP3.LUT R19, R19, 0x40000, RZ, 0xfc, !PT ;  /* 0x0004000013131812 */ /* 0x000fe400078efcff */
[----:B------:R-:W-:Y:S01]  /*110d60*/  ISETP.LT.AND P1, PT, R3, UR32, !P0 ;  /* 0x0000002003007c0c */ /* 0x000fe2000c721270 */
[----:B------:R0:W-:Y:S01]  /*110d70*/  STL [R1+0x70], R6 ;  /* 0x0000700601007387 */ /* 0x0001e20000100800 */
[----:B------:R-:W-:Y:S01]  /*110d80*/  ISETP.LT.AND P3, PT, R15, UR33, !P0 ;  /* 0x000000210f007c0c */ /* 0x000fe2000c761270 */
[----:B------:R-:W-:Y:S01]  /*110d90*/  ULDC UR32, c[0x0][0x228] ;  /* 0x00008a0000207ab9 */ /* 0x000fe20000000800 */
[----:B------:R-:W-:Y:S01]  /*110da0*/  LOP3.LUT R19, R19, 0xfffdffff, RZ, 0xc0, !PT ;  /* 0xfffdffff13137812 */ /* 0x000fe200078ec0ff */
[----:B------:R-:W-:Y:S01]  /*110db0*/  ULDC UR33, c[0x0][0x228] ;  /* 0x00008a0000217ab9 */ /* 0x000fe20000000800 */
[----:B------:R-:W-:Y:S01]  /*110dc0*/  ISETP.LT.AND P2, PT, R8, UR60, !P0 ;  /* 0x0000003c08007c0c */ /* 0x000fe2000c741270 */
[----:B------:R-:W-:-:S06]  /*110dd0*/  ULDC UR60, c[0x0][0x228] ;  /* 0x00008a00003c7ab9 */ /* 0x000fcc0000000800 */
[----:B------:R-:W-:-:S04]  /*110de0*/  @P1 LOP3.LUT R19, R19, 0x20000, RZ, 0xfc, !PT ;  /* 0x0002000013131812 */ /* 0x000fc800078efcff */
[----:B------:R-:W-:-:S04]  /*110df0*/  LOP3.LUT R19, R19, 0xfffeffff, RZ, 0xc0, !PT ;  /* 0xfffeffff13137812 */ /* 0x000fc800078ec0ff */
[----:B------:R-:W-:Y:S02]  /*110e00*/  @P3 LOP3.LUT R19, R19, 0x10000, RZ, 0xfc, !PT ;  /* 0x0001000013133812 */ /* 0x000fe400078efcff */
[----:B------:R-:W-:Y:S01]  /*110e10*/  ISETP.LT.AND P1, PT, R7, UR8, !P0 ;  /* 0x0000000807007c0c */ /* 0x000fe2000c721270 */
[----:B0-----:R-:W-:Y:S01]  /*110e20*/  VIADD R6, R6, UR4 ;  /* 0x0000000406067c36 */ /* 0x001fe20008000000 */
[----:B------:R-:W-:Y:S01]  /*110e30*/  LOP3.LUT R19, R19, 0xffffbfff, RZ, 0xc0, !PT ;  /* 0xffffbfff13137812 */ /* 0x000fe200078ec0ff */
[----:B------:R-:W-:Y:S01]  /*110e40*/  ULDC.64 UR4, c[0x0][0x228] ;  /* 0x00008a0000047ab9 */ /* 0x000fe20000000a00 */
[----:B------:R-:W-:Y:S02]  /*110e50*/  ULDC UR8, c[0x0][0x228] ;  /* 0x00008a0000087ab9 */ /* 0x000fe40000000800 */
        /* <DEDUP_REMOVED lines=8> */
[----:B------:R-:W-:Y:S01]  /*110ee0*/  ISETP.GE.AND P0, PT, R10, UR9, PT ;  /* 0x000000090a007c0c */ /* 0x000fe2000bf06270 */
[----:B------:R-:W-:-:S03]  /*110ef0*/  ULDC UR9, c[0x0][0x228] ;  /* 0x00008a0000097ab9 */ /* 0x000fc60000000800 */
[----:B------:R-:W-:Y:S02]  /*110f00*/  ISETP.LT.AND P1, PT, R11, UR4, !P0 ;  /* 0x000000040b007c0c */ /* 0x000fe4000c721270 */
[----:B------:R-:W-:Y:S01]  /*110f10*/  LOP3.LUT R19, R19, 0xffffff7f, RZ, 0xc0, !PT ;  /* 0xffffff7f13137812 */ /* 0x000fe200078ec0ff */
[----:B------:R-:W-:Y:S01]  /*110f20*/  VIADD R10, R9, 0x29 ;  /* 0x00000029090a7836 */ /* 0x000fe20000000000 */
[----:B------:R-:W-:Y:S01]  /*110f30*/  ISETP.LT.AND P3, PT, R2, UR10, !P0 ;  /* 0x0000000a02007c0c */ /* 0x000fe2000c761270 */
[----:B------:R-:W-:Y:S01]  /*110f40*/  ULDC UR10, c[0x0][0x228] ;  /* 0x00008a00000a7ab9 */ /* 0x000fe20000000800 */
[----:B------:R-:W-:Y:S01]  /*110f50*/  ISETP.LT.AND P2, PT, R0, UR11, !P0 ;  /* 0x0000000b00007c0c */ /* 0x000fe2000c741270 */
[----:B------:R-:W-:Y:S01]  /*110f60*/  ULDC UR11, c[0x0][0x228] ;  /* 0x00008a00000b7ab9 */ /* 0x000fe20000000800 */
[----:B0-----:R-:W-:Y:S01]  /*110f70*/  VIADD R6, R6, UR6 ;  /* 0x0000000606067c36 */ /* 0x001fe20008000000 */
[----:B------:R-:W-:Y:S01]  /*110f80*/  ULDC UR4, c[0x0][0x248] ;  /* 0x0000920000047ab9 */ /* 0x000fe20000000800 */
[----:B------:R-:W-:-:S03]  /*110f90*/  ULDC UR6, c[0x0][0x248] ;  /* 0x0000920000067ab9 */ /* 0x000fc60000000800 */
        /* <DEDUP_REMOVED lines=10> */
[----:B------:R-:W-:Y:S01]  /*111040*/  VIADD R12, R9, 0x21 ;  /* 0x00000021090c7836 */ /* 0x000fe20000000000 */
[----:B------:R-:W-:Y:S01]  /*111050*/  ISETP.LT.AND P2, PT, R8, UR10, !P0 ;  /* 0x0000000a08007c0c */ /* 0x000fe2000c741270 */
[----:B------:R-:W-:Y:S01]  /*111060*/  ULDC UR9, c[0x0][0x228] ;  /* 0x00008a0000097ab9 */ /* 0x000fe20000000800 */
        /* <DEDUP_REMOVED lines=8> */
[----:B0-----:R-:W-:Y:S01]  /*1110f0*/  VIADD R6, R6, UR4 ;  /* 0x0000000406067c36 */ /* 0x001fe20008000000 */
[----:B------:R-:W-:Y:S01]  /*111100*/  LOP3.LUT R19, R19, 0xffffffdf, RZ, 0xc0, !PT ;  /* 0xffffffdf13137812 */ /* 0x000fe200078ec0ff */
[----:B------:R-:W-:Y:S01]  /*111110*/  ULDC UR4, c[0x0][0x248] ;  /* 0x0000920000047ab9 */ /* 0x000fe20000000800 */
[----:B------:R-:W-:Y:S01]  /*111120*/  LOP3.LUT R16, R16, 0x7fffffff, RZ, 0xc0, !PT ;  /* 0x7fffffff10107812 */ /* 0x000fe200078ec0ff */
[----:B------:R-:W-:Y:S01]  /*111130*/  ULDC UR8, c[0x0][0x228] ;  /* 0x00008a0000087ab9 */ /* 0x000fe20000000800 */
[----:B------:R-:W-:-:S04]  /*111140*/  @P1 LOP3.LUT R19, R19, 0x20, RZ, 0xfc, !PT ;  /* 0x0000002013131812 */ /* 0x000fc800078efcff */
[----:B------:R-:W-:-:S04]  /*111150*/  LOP3.LUT R19, R19, 0xffffffef, RZ, 0xc0, !PT ;  /* 0xffffffef13137812 */ /* 0x000fc800078ec0ff */
[----:B------:R-:W-:Y:S02]  /*111160*/  @P0 LOP3.LUT R19, R19, 0x10, RZ, 0xfc, !PT ;  /* 0x0000001013130812 */ /* 0x000fe400078efcff */
[----:B------:R-:W-:Y:S02]  /*111170*/  ISETP.GE.AND P0, PT, R10, UR7, PT ;  /* 0x000000070a007c0c */ /* 0x000fe4000bf06270 */
[----:B------:R-:W-:Y:S01]  /*111180*/  LOP3.LUT R19, R19, 0xfffffff7, RZ, 0xc0, !PT ;  /* 0xfffffff713137812 */ /* 0x000fe200078ec0ff */
[----:B------:R-:W-:Y:S01]  /*111190*/  VIADD R10, R9, 0x28 ;  /* 0x00000028090a7836 */ /* 0x000fe20000000000 */
[----:B------:R-:W-:Y:S01]  /*1111a0*/  ISETP.LT.AND P3, PT, R2, UR18, !P0 ;  /* 0x0000001202007c0c */ /* 0x000fe2000c761270 */
[----:B------:R0:W-:Y:S01]  /*1111b0*/  STL [R1+0x7c], R6 ;  /* 0x00007c0601007387 */ /* 0x0001e20000100800 */
[----:B------:R-:W-:Y:S01]  /*1111c0*/  ISETP.LT.AND P1, PT, R11, UR10, !P0 ;  /* 0x0000000a0b007c0c */ /* 0x000fe2000c721270 */
[----:B------:R-:W-:Y:S01]  /*1111d0*/  ULDC UR7, c[0x0][0x228] ;  /* 0x00008a0000077ab9 */ /* 0x000fe20000000800 */
[----:B------:R-:W-:Y:S01]  /*1111e0*/  ISETP.LT.AND P2, PT, R0, UR52, !P0 ;  /* 0x0000003400007c0c */ /* 0x000fe2000c741270 */
[----:B------:R-:W-:Y:S01]  /*1111f0*/  ULDC UR10, c[0x0][0x228] ;  /* 0x00008a00000a7ab9 */ /* 0x000fe20000000800 */
[----:B------:R-:W-:-:S07]  /*111200*/  ULDC UR52, c[0x0][0x248] ;  /* 0x0000920000347ab9 */ /* 0x000fce0000000800 */
[----:B------:R-:W-:Y:S02]  /*111210*/  @P3 LOP3.LUT R19, R19, 0x8, RZ, 0xfc, !PT ;  /* 0x0000000813133812 */ /* 0x000fe400078efcff */
[----:B------:R-:W-:Y:S02]  /*111220*/  @P1 LOP3.LUT R18, R18, 0x80000000, RZ, 0xfc, !PT ;  /* 0x8000000012121812 */ /* 0x000fe400078efcff */
[----:B------:R-:W-:Y:S01]  /*111230*/  ISETP.LT.AND P1, PT, R3, UR55, !P0 ;  /* 0x0000003703007c0c */ /* 0x000fe2000c721270 */
[----:B0-----:R-:W-:Y:S01]  /*111240*/  VIADD R6, R6, UR4 ;  /* 0x0000000406067c36 */ /* 0x001fe20008000000 */
[----:B------:R-:W-:Y:S01]  /*111250*/  LOP3.LUT R19, R19, 0xfffffffb, RZ, 0xc0, !PT ;  /* 0xfffffffb13137812 */ /* 0x000fe200078ec0ff */
[----:B------:R-:W-:Y:S01]  /*111260*/  ULDC UR4, c[0x0][0x248] ;  /* 0x0000920000047ab9 */ /* 0x000fe20000000800 */
[----:B------:R-:W-:Y:S01]  /*111270*/  LOP3.LUT R18, R18, 0xbfffffff, RZ, 0xc0, !PT ;  /* 0xbfffffff12127812 */ /* 0x000fe200078ec0ff */
[----:B------:R-:W-:Y:S01]  /*111280*/  ULDC UR55, c[0x0][0x228] ;  /* 0x00008a0000377ab9 */ /* 0x000fe20000000800 */
[----:B------:R-:W-:-:S02]  /*111290*/  @P2 LOP3.LUT R19, R19, 0x4, RZ, 0xfc, !PT ;  /* 0x0000000413132812 */ /* 0x000fc400078efcff */
[----:B------:R-:W-:Y:S02]  /*1112a0*/  ISETP.LT.AND P2, PT, R8, UR54, !P0 ;  /* 0x0000003608007c0c */ /* 0x000fe4000c741270 */
[----:B------:R-:W-:Y:S01]  /*1112b0*/  ISETP.LT.AND P3, PT, R15, UR51, !P0 ;  /* 0x000000330f007c0c */ /* 0x000fe2000c761270 */
[----:B------:R0:W-:Y:S01]  /*1112c0*/  STL [R1+0x80], R6 ;  /* 0x0000800601007387 */ /* 0x0001e20000100800 */
[----:B------:R-:W-:Y:S01]  /*1112d0*/  LOP3.LUT R19, R19, 0xfffffffd, RZ, 0xc0, !PT ;  /* 0xfffffffd13137812 */ /* 0x000fe200078ec0ff */
[----:B------:R-:W-:Y:S01]  /*1112e0*/  ULDC UR51, c[0x0][0x248] ;  /* 0x0000920000337ab9 */ /* 0x000fe20000000800 */
[----:B------:R-:W-:Y:S02]  /*1112f0*/  ULDC UR54, c[0x0][0x228] ;  /* 0x00008a0000367ab9 */ /* 0x000fe40000000800 */
[----:B------:R-:W-:Y:S02]  /*111300*/  @P1 LOP3.LUT R19, R19, 0x2, RZ, 0xfc, !PT ;  /* 0x0000000213131812 */ /* 0x000fe400078efcff */
[----:B------:R-:W-:Y:S01]  /*111310*/  ISETP.LT.AND P1, PT, R7, UR19, !P0 ;  /* 0x0000001307007c0c */ /* 0x000fe2000c721270 */
[----:B------:R-:W-:-:S02]  /*111320*/  ULDC.64 UR18, c[0x0][0x228] ;  /* 0x00008a0000127ab9 */ /* 0x000fc40000000a00 */
[----:B------:R-:W-:Y:S02]  /*111330*/  @P2 LOP3.LUT R18, R18, 0x40000000, RZ, 0xfc, !PT ;  /* 0x4000000012122812 */ /* 0x000fe400078efcff */
[----:B------:R-:W-:Y:S01]  /*111340*/  ISETP.LT.AND P0, PT, R5, UR53, !P0 ;  /* 0x0000003505007c0c */ /* 0x000fe2000c701270 */
[----:B0-----:R-:W-:Y:S01]  /*111350*/  VIADD R6, R6, UR4 ;  /* 0x0000000406067c36 */ /* 0x001fe20008000000 */
[----:B------:R-:W-:Y:S01]  /*111360*/  LOP3.LUT R18, R18, 0xdfffffff, RZ, 0xc0, !PT ;  /* 0xdfffffff12127812 */ /* 0x000fe200078ec0ff */
[----:B------:R-:W-:Y:S01]  /*111370*/  ULDC UR4, c[0x0][0x228] ;  /* 0x00008a0000047ab9 */ /* 0x000fe20000000800 */
[----:B------:R-:W-:Y:S01]  /*111380*/  LOP3.LUT R19, R19, 0xfffffffe, RZ, 0xc0, !PT ;  /* 0xfffffffe13137812 */ /* 0x000fe200078ec0ff */
[----:B------:R-:W-:-:S03]  /*111390*/  ULDC UR53, c[0x0][0x228] ;  /* 0x00008a0000357ab9 */ /* 0x000fc60000000800 */
        /* <DEDUP_REMOVED lines=8> */
[----:B------:R0:W-:Y:S01]  /*111420*/  STL [R1+0x84], R6 ;  /* 0x0000840601007387 */ /* 0x0001e20000100800 */
[----:B------:R-:W-:Y:S01]  /*111430*/  ISETP.LT.AND P3, PT, R2, UR22, !P0 ;  /* 0x0000001602007c0c */ /* 0x000fe2000c761270 */
[----:B------:R-:W-:Y:S01]  /*111440*/  ULDC UR18, c[0x0][0x248] ;  /* 0x0000920000127ab9 */ /* 0x000fe20000000800 */
[----:B------:R-:W-:Y:S01]  /*111450*/  ISETP.LT.AND P2, PT, R0, UR23, !P0 ;  /* 0x0000001700007c0c */ /* 0x000fe2000c741270 */
[----:B------:R-:W-:Y:S01]  /*111460*/  ULDC.64 UR22, c[0x0][0x228] ;  /* 0x00008a0000167ab9 */ /* 0x000fe20000000a00 */
[----:B------:R-:W-:-:S07]  /*111470*/  ULDC UR5, c[0x0][0x228] ;  /* 0x00008a0000057ab9 */ /* 0x000fce0000000800 */
[----:B------:R-:W-:-:S04]  /*111480*/  @P1 LOP3.LUT R18, R18, 0x800000, RZ, 0xfc, !PT ;  /* 0x0080000012121812 */ /* 0x000fc800078efcff */
[----:B------:R-:W-:-:S04]  /*111490*/  LOP3.LUT R18, R18, 0xf7ffffff, RZ, 0xc0, !PT ;  /* 0xf7ffffff12127812 */ /* 0x000fc800078ec0ff */
[----:B------:R-:W-:Y:S02]  /*1114a0*/  @P3 LOP3.LUT R18, R18, 0x8000000, RZ, 0xfc, !PT ;  /* 0x0800000012123812 */ /* 0x000fe400078efcff */
[----:B------:R-:W-:Y:S02]  /*1114b0*/  ISETP.LT.AND P1, PT, R3, UR31, !P0 ;  /* 0x0000001f03007c0c */ /* 0x000fe4000c721270 */
        /* <DEDUP_REMOVED lines=30> */
[----:B0-----:R-:W-:Y:S01]  /*1116a0*/  VIADD R6, R6, UR18 ;  /* 0x0000001206067c36 */ /* 0x001fe20008000000 */
[----:B------:R-:W-:Y:S01]  /*1116b0*/  ISETP.LT.AND P3, PT, R2, UR12, !P0 ;  /* 0x0000000c02007c0c */ /* 0x000fe2000c761270 */
[----:B------:R-:W-:Y:S01]  /*1116c0*/  ULDC UR22, c[0x0][0x248] ;  /* 0x0000920000167ab9 */ /* 0x000fe20000000800 */
[----:B------:R-:W-:Y:S01]  /*1116d0*/  ISETP.LT.AND P2, PT, R0, UR13, !P0 ;  /* 0x0000000d00007c0c */ /* 0x000fe2000c741270 */
[----:B------:R-:W-:Y:S01]  /*1116e0*/  ULDC UR13, c[0x0][0x248] ;  /* 0x00009200000d7ab9 */ /* 0x000fe20000000800 */
[----:B------:R-:W-:-:S07]  /*1116f0*/  ULDC UR11, c[0x0][0x228] ;  /* 0x00008a00000b7ab9 */ /* 0x000fce0000000800 */
[----:B------:R-:W-:Y:S01]  /*111700*/  @P1 LOP3.LUT R18, R18, 0x8000, RZ, 0xfc, !PT ;  /* 0x0000800012121812 */ /* 0x000fe200078efcff */
[----:B------:R0:W-:Y:S01]  /*111710*/  STL [R1+0x90], R6 ;  /* 0x0000900601007387 */ /* 0x0001e20000100800 */
[----:B------:R-:W-:Y:S01]  /*111720*/  ULDC UR12, c[0x0][0x228] ;  /* 0x00008a00000c7ab9 */ /* 0x000fe20000000800 */
        /* <DEDUP_REMOVED lines=26> */
[----:B------:R-:W-:Y:S01]  /*1118d0*/  ULDC.64 UR30, c[0x0][0x228] ;  /* 0x00008a00001e7ab9 */ /* 0x000fe20000000a00 */
        /* <DEDUP_REMOVED lines=9> */
[----:B------:R-:W-:Y:S01]  /*111970*/  ISETP.LT.AND P3, PT, R2, UR20, !P0 ;  /* 0x0000001402007c0c */ /* 0x000fe2000c761270 */
[----:B------:R-:W-:Y:S01]  /*111980*/  ULDC UR20, c[0x0][0x248] ;  /* 0x0000920000147ab9 */ /* 0x000fe20000000800 */
[----:B------:R-:W-:Y:S01]  /*111990*/  ISETP.LT.AND P2, PT, R0, UR21, !P0 ;  /* 0x0000001500007c0c */ /* 0x000fe2000c741270 */
[----:B------:R-:W-:-:S08]  /*1119a0*/  ULDC UR19, c[0x0][0x228] ;  /* 0x00008a0000137ab9 */ /* 0x000fd00000000800 */
[----:B------:R-:W-:Y:S01]  /*1119b0*/  @P1 LOP3.LUT R18, R18, 0x80, RZ, 0xfc, !PT ;  /* 0x0000008012121812 */ /* 0x000fe200078efcff */
[----:B0-----:R-:W-:Y:S01]  /*1119c0*/  VIADD R6, R6, UR20 ;  /* 0x0000001406067c36 */ /* 0x001fe20008000000 */
[----:B------:R-:W-:Y:S01]  /*1119d0*/  ISETP.LT.AND P1, PT, R3, UR27, !P0 ;  /* 0x0000001b03007c0c */ /* 0x000fe2000c721270 */
[----:B------:R-:W-:Y:S01]  /*1119e0*/  ULDC UR20, c[0x0][0x228] ;  /* 0x00008a0000147ab9 */ /* 0x000fe20000000800 */
[----:B------:R-:W-:Y:S01]  /*1119f0*/  LOP3.LUT R18, R18, 0xfffff7ff, RZ, 0xc0, !PT ;  /* 0xfffff7ff12127812 */ /* 0x000fe200078ec0ff */
[----:B------:R-:W-:Y:S01]  /*111a00*/  ULDC UR21, c[0x0][0x228] ;  /* 0x00008a0000157ab9 */ /* 0x000fe20000000800 */
[----:B------:R0:W-:Y:S01]  /*111a10*/  STL [R1+0x9c], R6 ;  /* 0x00009c0601007387 */ /* 0x0001e20000100800 */
[----:B------:R-:W-:Y:S01]  /*111a20*/  ULDC UR27, c[0x0][0x228] ;  /* 0x00008a00001b7ab9 */ /* 0x000fe20000000800 */
        /* <DEDUP_REMOVED lines=8> */
[----:B------:R-:W-:Y:S02]  /*111ab0*/  ISETP.LT.AND P2, PT, R8, UR34, !P0 ;  /* 0x0000002208007c0c */ /* 0x000fe4000c741270 */
[----:B------:R-:W-:-:S04]  /*111ac0*/  LOP3.LUT R18, R18, 0xfffffeff, RZ, 0xc0, !PT ;  /* 0xfffffeff12127812 */ /* 0x000fc800078ec0ff */
[----:B------:R-:W-:Y:S02]  /*111ad0*/  @P3 LOP3.LUT R18, R18, 0x100, RZ, 0xfc, !PT ;  /* 0x0000010012123812 */ /* 0x000fe400078efcff */
[----:B------:R-:W-:Y:S01]  /*111ae0*/  ISETP.LT.AND P1, PT, R7, UR35, !P0 ;  /* 0x0000002307007c0c */ /* 0x000fe2000c721270 */
[----:B------:R-:W-:Y:S01]  /*111af0*/  ULDC.64 UR34, c[0x0][0x228] ;  /* 0x00008a0000227ab9 */ /* 0x000fe20000000a00 */
        /* <DEDUP_REMOVED lines=16> */
[----:B------:R-:W-:-:S09]  /*111c00*/  ISETP.LT.AND P2, PT, R0, UR58, !P0 ;  /* 0x0000003a00007c0c */ /* 0x000fd2000c741270 */
[----:B------:R-:W-:Y:S01]  /*111c10*/  @P3 LOP3.LUT R18, R18, 0x8, RZ, 0xfc, !PT ;  /* 0x0000000812123812 */ /* 0x000fe200078efcff */
[----:B0-----:R-:W-:Y:S01]  /*111c20*/  VIADD R6, R6, UR23 ;  /* 0x0000001706067c36 */ /* 0x001fe20008000000 */
[----:B------:R-:W-:Y:S01]  /*111c30*/  @P1 LOP3.LUT R17, R17, 0x80000000, RZ, 0xfc, !PT ;  /* 0x8000000011111812 */ /* 0x000fe200078efcff */
[----:B------:R-:W-:Y:S01]  /*111c40*/  ULDC.64 UR22, c[0x0][0x228] ;  /* 0x00008a0000167ab9 */ /* 0x000fe20000000a00 */
[----:B------:R-:W-:Y:S01]  /*111c50*/  ISETP.LT.AND P1, PT, R3, UR57, !P0 ;  /* 0x0000003903007c0c */ /* 0x000fe2000c721270 */
[----:B------:R-:W-:Y:S01]  /*111c60*/  ULDC UR58, c[0x0][0x228] ;  /* 0x00008a00003a7ab9 */ /* 0x000fe20000000800 */
[----:B------:R-:W-:Y:S01]  /*111c70*/  LOP3.LUT R18, R18, 0xfffffffb, RZ, 0xc0, !PT ;  /* 0xfffffffb12127812 */ /* 0x000fe200078ec0ff */
[----:B------:R-:W-:Y:S01]  /*111c80*/  ULDC UR34, c[0x0][0x248] ;  /* 0x0000920000227ab9 */ /* 0x000fe20000000800 */
[----:B------:R-:W-:Y:S02]  /*111c90*/  LOP3.LUT R17, R17, 0xbfffffff, RZ, 0xc0, !PT ;  /* 0xbfffffff11117812 */ /* 0x000fe400078ec0ff */
[----:B------:R-:W-:Y:S01]  /*111ca0*/  ISETP.LT.AND P3, PT, R15, UR56, !P0 ;  /* 0x000000380f007c0c */ /* 0x000fe2000c761270 */
[----:B------:R0:W-:Y:S01]  /*111cb0*/  STL [R1+0xa4], R6 ;  /* 0x0000a40601007387 */ /* 0x0001e20000100800 */
[----:B------:R-:W-:Y:S01]  /*111cc0*/  @P2 LOP3.LUT R18, R18, 0x4, RZ, 0xfc, !PT ;  /* 0x0000000412122812 */ /* 0x000fe200078efcff */
[----:B------:R-:W-:Y:S01]  /*111cd0*/  ULDC UR57, c[0x0][0x248] ;  /* 0x0000920000397ab9 */ /* 0x000fe20000000800 */
[----:B------:R-:W-:Y:S01]  /*111ce0*/  ISETP.LT.AND P2, PT, R8, UR43, !P0 ;  /* 0x0000002b08007c0c */ /* 0x000fe2000c741270 */
[----:B------:R-:W-:Y:S01]  /*111cf0*/  ULDC UR43, c[0x0][0x248] ;  /* 0x00009200002b7ab9 */ /* 0x000fe20000000800 */
[----:B------:R-:W-:Y:S01]  /*111d00*/  LOP3.LUT R18, R18, 0xfffffffd, RZ, 0xc0, !PT ;  /* 0xfffffffd12127812 */ /* 0x000fe200078ec0ff */
[----:B------:R-:W-:-:S03]  /*111d10*/  ULDC UR56, c[0x0][0x228] ;  /* 0x00008a0000387ab9 */ /* 0x000fc60000000800 */
[----:B------:R-:W-:Y:S02]  /*111d20*/  @P1 LOP3.LUT R18, R18, 0x2, RZ, 0xfc, !PT ;  /* 0x0000000212121812 */ /* 0x000fe400078efcff */
[----:B------:R-:W-:Y:S01]  /*111d30*/  ISETP.LT.AND P1, PT, R7, UR45, !P0 ;  /* 0x0000002d07007c0c */ /* 0x000fe2000c721270 */
[----:B0-----:R-:W-:Y:S01]  /*111d40*/  VIADD R6, R6, UR49 ;  /* 0x0000003106067c36 */ /* 0x001fe20008000000 */
[----:B------:R-:W-:Y:S01]  /*111d50*/  ISETP.LT.AND P0, PT, R5, UR46, !P0 ;  /* 0x0000002e05007c0c */ /* 0x000fe2000c701270 */
[----:B------:R-:W-:Y:S02]  /*111d60*/  ULDC UR46, c[0x0][0x248] ;  /* 0x00009200002e7ab9 */ /* 0x000fe40000000800 */
[----:B------:R-:W-:Y:S01]  /*111d70*/  @P2 LOP3.LUT R17, R17, 0x40000000, RZ, 0xfc, !PT ;  /* 0x4000000011112812 */ /* 0x000fe200078efcff */
[----:B------:R-:W-:Y:S01]  /*111d80*/  ULDC UR45, c[0x0][0x248] ;  /* 0x00009200002d7ab9 */ /* 0x000fe20000000800 */
[----:B------:R-:W-:Y:S01]  /*111d90*/  LOP3.LUT R18, R18, 0xfffffffe, RZ, 0xc0, !PT ;  /* 0xfffffffe12127812 */ /* 0x000fe200078ec0ff */
[----:B------:R-:W-:Y:S01]  /*111da0*/  ULDC UR49, c[0x0][0x248] ;  /* 0x0000920000317ab9 */ /* 0x000fe20000000800 */
[----:B------:R-:W-:-:S04]  /*111db0*/  LOP3.LUT R17, R17, 0xdfffffff, RZ, 0xc0, !PT ;  /* 0xdfffffff11117812 */ /* 0x000fc800078ec0ff */
[----:B------:R-:W-:-:S04]  /*111dc0*/  @P1 LOP3.LUT R17, R17, 0x20000000, RZ, 0xfc, !PT ;  /* 0x2000000011111812 */ /* 0x000fc800078efcff */
[----:B------:R-:W-:-:S04]  /*111dd0*/  LOP3.LUT R17, R17, 0xefffffff, RZ, 0xc0, !PT ;  /* 0xefffffff11117812 */ /* 0x000fc800078ec0ff */
[----:B------:R-:W-:Y:S02]  /*111de0*/  @P0 LOP3.LUT R17, R17, 0x10000000, RZ, 0xfc, !PT ;  /* 0x1000000011110812 */ /* 0x000fe400078efcff */
[----:B------:R-:W-:-:S04]  /*111df0*/  ISETP.GE.AND P0, PT, R10, UR31, PT ;  /* 0x0000001f0a007c0c */ /* 0x000fc8000bf06270 */
[----:B------:R-:W-:Y:S02]  /*111e00*/  ISETP.LT.AND P1, PT, R11, UR22, !P0 ;  /* 0x000000160b007c0c */ /* 0x000fe4000c721270 */
[----:B------:R-:W-:Y:S02]  /*111e10*/  @P3 LOP3.LUT R18, R18, 0x1, RZ, 0xfc, !PT ;  /* 0x0000000112123812 */ /* 0x000fe400078efcff */
[----:B------:R-:W-:Y:S01]  /*111e20*/  LOP3.LUT R17, R17, 0xff7fffff, RZ, 0xc0, !PT ;  /* 0xff7fffff11117812 */ /* 0x000fe200078ec0ff */
[----:B------:R-:W-:Y:S01]  /*111e30*/  VIADD R10, R9, 0x23 ;  /* 0x00000023090a7836 */ /* 0x000fe20000000000 */
[----:B------:R-:W-:Y:S01]  /*111e40*/  ISETP.LT.AND P3, PT, R2, UR36, !P0 ;  /* 0x0000002402007c0c */ /* 0x000fe2000c761270 */
[----:B------:R0:W-:Y:S01]  /*111e50*/  STL [R1+0xa8], R6 ;  /* 0x0000a80601007387 */ /* 0x0001e20000100800 */
[----:B------:R-:W-:Y:S01]  /*111e60*/  ISETP.LT.AND P2, PT, R0, UR37, !P0 ;  /* 0x0000002500007c0c */ /* 0x000fe2000c741270 */
[----:B------:R-:W-:Y:S01]  /*111e70*/  ULDC UR22, c[0x0][0x228] ;  /* 0x00008a0000167ab9 */ /* 0x000fe20000000800 */
[----:B------:R-:W-:-:S03]  /*111e80*/  ULDC.64 UR36, c[0x0][0x228] ;  /* 0x00008a0000247ab9 */ /* 0x000fc60000000a00 */
        /* <DEDUP_REMOVED lines=9> */
[----:B------:R-:W-:Y:S01]  /*111f20*/  ULDC.64 UR30, c[0x0][0x228] ;  /* 0x00008a00001e7ab9 */ /* 0x000fe20000000a00 */
[----:B------:R-:W-:Y:S01]  /*111f30*/  ISETP.LT.AND P2, PT, R8, UR40, !P0 ;  /* 0x0000002808007c0c */ /* 0x000fe2000c741270 */
[----:B------:R-:W-:Y:S01]  /*111f40*/  ULDC.64 UR38, c[0x0][0x228] ;  /* 0x00008a0000267ab9 */ /* 0x000fe20000000a00 */
[----:B------:R-:W-:-:S04]  /*111f50*/  @P1 LOP3.LUT R17, R17, 0x2000000, RZ, 0xfc, !PT ;  /* 0x0200000011111812 */ /* 0x000fc800078efcff */
[----:B------:R-:W-:-:S04]  /*111f60*/  LOP3.LUT R17, R17, 0xfeffffff, RZ, 0xc0, !PT ;  /* 0xfeffffff11117812 */ /* 0x000fc800078ec0ff */
[----:B------:R-:W-:Y:S02]  /*111f70*/  @P3 LOP3.LUT R17, R17, 0x1000000, RZ, 0xfc, !PT ;  /* 0x0100000011113812 */ /* 0x000fe400078efcff */
[----:B------:R-:W-:Y:S01]  /*111f80*/  ISETP.LT.AND P1, PT, R7, UR41, !P0 ;  /* 0x0000002907007c0c */ /* 0x000fe2000c721270 */
[----:B------:R0:W-:Y:S01]  /*111f90*/  STL [R1+0xac], R6 ;  /* 0x0000ac0601007387 */ /* 0x0001e20000100800 */
[----:B------:R-:W-:Y:S01]  /*111fa0*/  LOP3.LUT R17, R17, 0xffbfffff, RZ, 0xc0, !PT ;  /* 0xffbfffff11117812 */ /* 0x000fe200078ec0ff */
[----:B------:R-:W-:-:S03]  /*111fb0*/  ULDC.64 UR40, c[0x0][0x228] ;  /* 0x00008a0000287ab9 */ /* 0x000fc60000000a00 */
        /* <DEDUP_REMOVED lines=12> */
[----:B------:R-:W-:Y:S01]  /*112080*/  VIADD R10, R9, 0x22 ;  /* 0x00000022090a7836 */ /* 0x000fe20000000000 */
[----:B------:R-:W-:Y:S01]  /*112090*/  ISETP.LT.AND P2, PT, R0, UR58, !P0 ;  /* 0x0000003a00007c0c */ /* 0x000fe2000c741270 */
[----:B------:R-:W-:Y:S01]  /*1120a0*/  ULDC UR22, c[0x0][0x228] ;  /* 0x00008a0000167ab9 */ /* 0x000fe20000000800 */
[----:B------:R-:W-:Y:S01]  /*1120b0*/  ISETP.GE.AND P5, PT, R5, UR28, PT ;  /* 0x0000001c05007c0c */ /* 0x000fe2000bfa6270 */
[----:B------:R-:W-:-:S04]  /*1120c0*/  ULDC UR30, c[0x0][0x228] ;  /* 0x00008a00001e7ab9 */ /* 0x000fc80000000800 */
[----:B------:R-:W-:Y:S01]  /*1120d0*/  @P1 LOP3.LUT R17, R17, 0x8000, RZ, 0xfc, !PT ;  /* 0x0000800011111812 */ /* 0x000fe200078efcff */
[----:B------:R0:W-:Y:S01]  /*1120e0*/  STL [R1+0xb0], R6 ;  /* 0x0000b00601007387 */ /* 0x0001e20000100800 */
[----:B------:R-:W-:Y:S02]  /*1120f0*/  ULDC UR58, c[0x0][0x228] ;  /* 0x00008a00003a7ab9 */ /* 0x000fe40000000800 */
[----:B------:R-:W-:-:S04]  /*112100*/  LOP3.LUT R17, R17, 0xfff7ffff, RZ, 0xc0, !PT ;  /* 0xfff7ffff11117812 */ /* 0x000fc800078ec0ff */
[----:B------:R-:W-:Y:S02]  /*112110*/  @P3 LOP3.LUT R17, R17, 0x80000, RZ, 0xfc, !PT ;  /* 0x0008000011113812 */ /* 0x000fe400078efcff */
[----:B------:R-:W-:Y:S01]  /*112120*/  ISETP.LT.AND P1, PT, R3, UR59, !P0 ;  /* 0x0000003b03007c0c */ /* 0x000fe2000c721270 */
[----:B0-----:R-:W-:Y:S01]  /*112130*/  VIADD R6, R6, UR34 ;  /* 0x0000002206067c36 */ /* 0x001fe20008000000 */
[----:B------:R-:W-:Y:S01]  /*112140*/  LOP3.LUT R17, R17, 0xfffbffff, RZ, 0xc0, !PT ;  /* 0xfffbffff11117812 */ /* 0x000fe200078ec0ff */
[----:B------:R-:W-:Y:S01]  /*112150*/  ULDC.64 UR34, c[0x0][0x228] ;  /* 0x00008a0000227ab9 */ /* 0x000fe20000000a00 */
        /* <DEDUP_REMOVED lines=10> */
[----:B------:R-:W-:Y:S02]  /*112200*/  ISETP.LT.AND P1, PT, R7, UR32, !P0 ;  /* 0x0000002007007c0c */ /* 0x000fe4000c721270 */
[----:B------:R-:W-:-:S04]  /*112210*/  LOP3.LUT R17, R17, 0xffffbfff, RZ, 0xc0, !PT ;  /* 0xffffbfff11117812 */ /* 0x000fc800078ec0ff */
[----:B------:R-:W-:Y:S02]  /*112220*/  @P2 LOP3.LUT R17, R17, 0x4000, RZ, 0xfc, !PT ;  /* 0x0000400011112812 */ /* 0x000fe400078efcff */
[----:B------:R-:W-:Y:S01]  /*112230*/  ISETP.LT.AND P0, PT, R5, UR33, !P0 ;  /* 0x0000002105007c0c */ /* 0x000fe2000c701270 */
[----:B------:R0:W-:Y:S01]  /*112240*/  STL [R1+0xb4], R6 ;  /* 0x0000b40601007387 */ /* 0x0001e20000100800 */
[----:B------:R-:W-:Y:S01]  /*112250*/  LOP3.LUT R17, R17, 0xffffdfff, RZ, 0xc0, !PT ;  /* 0xffffdfff11117812 */ /* 0x000fe200078ec0ff */
[----:B------:R-:W-:-:S03]  /*112260*/  ULDC.64 UR32, c[0x0][0x228] ;  /* 0x00008a0000207ab9 */ /* 0x000fc60000000a00 */
[----:B------:R-:W-:-:S04]  /*112270*/  @P1 LOP3.LUT R17, R17, 0x2000, RZ, 0xfc, !PT ;  /* 0x0000200011111812 */ /* 0x000fc800078efcff */
[----:B------:R-:W-:-:S04]  /*112280*/  LOP3.LUT R17, R17, 0xffffefff, RZ, 0xc0, !PT ;  /* 0xffffefff11117812 */ /* 0x000fc800078ec0ff */
[----:B------:R-:W-:Y:S02]  /*112290*/  @P0 LOP3.LUT R17, R17, 0x1000, RZ, 0xfc, !PT ;  /* 0x0000100011110812 */ /* 0x000fe400078efcff */
[----:B------:R-:W-:-:S04]  /*1122a0*/  ISETP.GE.AND P0, PT, R10, UR23, PT ;  /* 0x000000170a007c0c */ /* 0x000fc8000bf06270 */
[----:B------:R-:W-:Y:S02]  /*1122b0*/  ISETP.LT.AND P1, PT, R11, UR34, !P0 ;  /* 0x000000220b007c0c */ /* 0x000fe4000c721270 */
[----:B------:R-:W-:Y:S01]  /*1122c0*/  ISETP.LT.AND P3, PT, R2, UR22, !P0 ;  /* 0x0000001602007c0c */ /* 0x000fe2000c761270 */
[----:B------:R-:W-:Y:S01]  /*1122d0*/  ULDC UR22, c[0x0][0x228] ;  /* 0x00008a0000167ab9 */ /* 0x000fe20000000800 */
[----:B------:R-:W-:Y:S02]  /*1122e0*/  LOP3.LUT R17, R17, 0xffffff7f, RZ, 0xc0, !PT ;  /* 0xffffff7f11117812 */ /* 0x000fe400078ec0ff */
[----:B------:R-:W-:Y:S01]  /*1122f0*/  ISETP.LT.AND P2, PT, R0, UR58, !P0 ;  /* 0x0000003a00007c0c */ /* 0x000fe2000c741270 */
        /* <DEDUP_REMOVED lines=12> */
[----:B------:R-:W-:Y:S01]  /*1123c0*/  VIADD R10, R9, 0x20 ;  /* 0x00000020090a7836 */ /* 0x000fe20000000000 */
[----:B------:R-:W-:Y:S01]  /*1123d0*/  LOP3.LUT R17, R17, 0xfffffeff, RZ, 0xc0, !PT ;  /* 0xfffffeff11117812 */ /* 0x000fe200078ec0ff */
[----:B0-----:R-:W-:Y:S01]  /*1123e0*/  VIADD R6, R6, UR43 ;  /* 0x0000002b06067c36 */ /* 0x001fe20008000000 */
[----:B------:R-:W-:Y:S01]  /*1123f0*/  ISETP.LT.AND P1, PT, R7, UR58, !P0 ;  /* 0x0000003a07007c0c */ /* 0x000fe2000c721270 */
[----:B------:R-:W-:Y:S01]  /*112400*/  ULDC UR58, c[0x0][0x228] ;  /* 0x00008a00003a7ab9 */ /* 0x000fe20000000800 */
[----:B------:R-:W-:Y:S01]  /*112410*/  @P3 LOP3.LUT R17, R17, 0x100, RZ, 0xfc, !PT ;  /* 0x0000010011113812 */ /* 0x000fe200078efcff */
[----:B------:R-:W-:Y:S01]  /*112420*/  ULDC.64 UR42, c[0x0][0x228] ;  /* 0x00008a00002a7ab9 */ /* 0x000fe20000000a00 */
[----:B------:R-:W-:-:S02]  /*112430*/  ULDC.64 UR22, c[0x0][0x228] ;  /* 0x00008a0000167ab9 */ /* 0x000fc40000000a00 */
        /* <DEDUP_REMOVED lines=9> */
[----:B------:R-:W-:Y:S01]  /*1124d0*/  ISETP.LT.AND P3, PT, R2, UR61, !P0 ;  /* 0x0000003d02007c0c */ /* 0x000fe2000c761270 */
[----:B------:R-:W-:Y:S01]  /*1124e0*/  ULDC UR61, c[0x0][0x228] ;  /* 0x00008a00003d7ab9 */ /* 0x000fe20000000800 */
[----:B------:R-:W-:Y:S02]  /*1124f0*/  ISETP.LT.AND P1, PT, R11, UR36, !P0 ;  /* 0x000000240b007c0c */ /* 0x000fe4000c721270 */
[----:B------:R-:W-:Y:S01]  /*112500*/  ISETP.LT.AND P2, PT, R0, UR58, !P0 ;  /* 0x0000003a00007c0c */ /* 0x000fe2000c741270 */
[----:B------:R-:W-:Y:S01]  /*112510*/  ULDC UR58, c[0x0][0x228] ;  /* 0x00008a00003a7ab9 */ /* 0x000fe20000000800 */
[----:B------:R-:W-:-:S07]  /*112520*/  LOP3.LUT R17, R17, 0xfffffff7, RZ, 0xc0, !PT ;  /* 0xfffffff711117812 */ /* 0x000fce00078ec0ff */
[----:B------:R-:W-:Y:S02]  /*112530*/  @P3 LOP3.LUT R17, R17, 0x8, RZ, 0xfc, !PT ;  /* 0x0000000811113812 */ /* 0x000fe400078efcff */
[----:B------:R-:W-:Y:S02]  /*112540*/  @P1 LOP3.LUT R16, R16, 0x80000000, RZ, 0xfc, !PT ;  /* 0x8000000010101812 */ /* 0x000fe400078efcff */
[----:B------:R-:W-:Y:S01]  /*112550*/  ISETP.LT.AND P1, PT, R3, UR59, !P0 ;  /* 0x0000003b03007c0c */ /* 0x000fe2000c721270 */
[----:B------:R-:W-:Y:S01]  /*112560*/  ULDC UR59, c[0x0][0x228] ;  /* 0x00008a00003b7ab9 */ /* 0x000fe20000000800 */
[----:B------:R-:W-:-:S04]  /*112570*/  LOP3.LUT R17, R17, 0xfffffffb, RZ, 0xc0, !PT ;  /* 0xfffffffb11117812 */ /* 0x000fc800078ec0ff */
[----:B------:R-:W-:-:S04]  /*112580*/  @P2 LOP3.LUT R17, R17, 0x4, RZ, 0xfc, !PT ;  /* 0x0000000411112812 */ /* 0x000fc800078efcff */
[----:B------:R-:W-:Y:S02]  /*112590*/  LOP3.LUT R17, R17, 0xfffffffd, RZ, 0xc0, !PT ;  /* 0xfffffffd11117812 */ /* 0x000fe400078ec0ff */
[----:B------:R-:W-:Y:S02]  /*1125a0*/  ISETP.LT.AND P3, PT, R8, UR61, !P0 ;  /* 0x0000003d08007c0c */ /* 0x000fe4000c761270 */
[----:B------:R-:W-:Y:S02]  /*1125b0*/  @P1 LOP3.LUT R17, R17, 0x2, RZ, 0xfc, !PT ;  /* 0x0000000211111812 */ /* 0x000fe400078efcff */
[----:B------:R-:W-:Y:S02]  /*1125c0*/  ISETP.LT.AND P1, PT, R15, UR60, !P0 ;  /* 0x0000003c0f007c0c */ /* 0x000fe4000c721270 */
[----:B------:R-:W-:Y:S02]  /*1125d0*/  ISETP.LT.AND P2, PT, R7, UR58, !P0 ;  /* 0x0000003a07007c0c */ /* 0x000fe4000c741270 */
[----:B------:R-:W-:-:S02]  /*1125e0*/  LOP3.LUT R16, R16, 0xbfffffff, RZ, 0xc0, !PT ;  /* 0xbfffffff10107812 */ /* 0x000fc400078ec0ff */
[----:B------:R-:W-:-:S03]  /*1125f0*/  LOP3.LUT R17, R17, 0xfffffffe, RZ, 0xc0, !PT ;  /* 0xfffffffe11117812 */ /* 0x000fc600078ec0ff */
[----:B------:R-:W-:-:S04]  /*112600*/  @P3 LOP3.LUT R16, R16, 0x40000000, RZ, 0xfc, !PT ;  /* 0x4000000010103812 */ /* 0x000fc800078efcff */
[----:B------:R-:W-:Y:S02]  /*112610*/  @P1 LOP3.LUT R17, R17, 0x1, RZ, 0xfc, !PT ;  /* 0x0000000111111812 */ /* 0x000fe400078efcff */
[----:B------:R-:W-:Y:S02]  /*112620*/  ISETP.LT.AND P1, PT, R5, UR59, !P0 ;  /* 0x0000003b05007c0c */ /* 0x000fe4000c721270 */
[----:B------:R-:W-:-:S04]  /*112630*/  LOP3.LUT R16, R16, 0xdfffffff, RZ, 0xc0, !PT ;  /* 0xdfffffff10107812 */ /* 0x000fc800078ec0ff */
[----:B------:R-:W-:Y:S02]  /*112640*/  @P2 LOP3.LUT R16, R16, 0x20000000, RZ, 0xfc, !PT ;  /* 0x2000000010102812 */ /* 0x000fe400078efcff */
[----:B------:R-:W-:Y:S02]  /*112650*/  ISETP.GE.AND P0, PT, R10, UR35, PT ;  /* 0x000000230a007c0c */ /* 0x000fe4000bf06270 */
[----:B------:R-:W-:-:S04]  /*112660*/  LOP3.LUT R16, R16, 0xefffffff, RZ, 0xc0, !PT ;  /* 0xefffffff10107812 */ /* 0x000fc800078ec0ff */
[----:B------:R-:W-:Y:S02]  /*112670*/  @P1 LOP3.LUT R16, R16, 0x10000000, RZ, 0xfc, !PT ;  /* 0x1000000010101812 */ /* 0x000fe400078efcff */
[----:B------:R-:W-:Y:S02]  /*112680*/  ISETP.LT.AND P1, PT, R11, UR38, !P0 ;  /* 0x000000260b007c0c */ /* 0x000fe4000c721270 */
[----:B------:R-:W-:Y:S02]  /*112690*/  ISETP.LT.AND P3, PT, R2, UR4, !P0 ;  /* 0x0000000402007c0c */ /* 0x000fe4000c761270 */
[----:B------:R-:W-:Y:S02]  /*1126a0*/  LOP3.LUT R16, R16, 0xff7fffff, RZ, 0xc0, !PT ;  /* 0xff7fffff10107812 */ /* 0x000fe400078ec0ff */
[----:B------:R-:W-:-:S07]  /*1126b0*/  ISETP.LT.AND P2, PT, R0, UR5, !P0 ;  /* 0x0000000500007c0c */ /* 0x000fce000c741270 */
[----:B------:R-:W-:-:S04]  /*1126c0*/  @P1 LOP3.LUT R16, R16, 0x800000, RZ, 0xfc, !PT ;  /* 0x0080000010101812 */ /* 0x000fc800078efcff */
[----:B------:R-:W-:-:S04]  /*1126d0*/  LOP3.LUT R16, R16, 0xf7ffffff, RZ, 0xc0, !PT ;  /* 0xf7ffffff10107812 */ /* 0x000fc800078ec0ff */
[----:B------:R-:W-:Y:S02]  /*1126e0*/  @P3 LOP3.LUT R16, R16, 0x8000000, RZ, 0xfc, !PT ;  /* 0x0800000010103812 */ /* 0x000fe400078efcff */
[----:B------:R-:W-:Y:S02]  /*1126f0*/  ISETP.LT.AND P1, PT, R3, UR6, !P0 ;  /* 0x0000000603007c0c */ /* 0x000fe4000c721270 */
        /* <DEDUP_REMOVED lines=13> */
[----:B------:R-:W-:Y:S01]  /*1127d0*/  @P1 LOP3.LUT R16, R16, 0x200000, RZ, 0xfc, !PT ;  /* 0x0020000010101812 */ /* 0x000fe200078efcff */
[----:B------:R-:W-:-:S03]  /*1127e0*/  VIADD R12, R9, 0x1f ;  /* 0x0000001f090c7836 */ /* 0x000fc60000000000 */
[----:B------:R-:W-:-:S04]  /*1127f0*/  LOP3.LUT R16, R16, 0xffefffff, RZ, 0xc0, !PT ;  /* 0xffefffff10107812 */ /* 0x000fc800078ec0ff */
[----:B------:R-:W-:Y:S02]  /*112800*/  @P0 LOP3.LUT R16, R16, 0x100000, RZ, 0xfc, !PT ;  /* 0x0010000010100812 */ /* 0x000fe400078efcff */
[----:B------:R-:W-:-:S04]  /*112810*/  ISETP.GE.AND P0, PT, R12, UR37, PT ;  /* 0x000000250c007c0c */ /* 0x000fc8000bf06270 */
        /* <DEDUP_REMOVED lines=20> */
[----:B------:R-:W-:Y:S01]  /*112960*/  LOP3.LUT R16, R16, 0xffffdfff, RZ, 0xc0, !PT ;  /* 0xffffdfff10107812 */ /* 0x000fe200078ec0ff */
[----:B------:R-:W-:-:S03]  /*112970*/  VIADD R10, R9, 0x1e ;  /* 0x0000001e090a7836 */ /* 0x000fc60000000000 */
        /* <DEDUP_REMOVED lines=20> */
[----:B------:R-:W-:Y:S01]  /*112ac0*/  ISETP.LT.AND P1, PT, R7, UR29, !P0 ;  /* 0x0000001d07007c0c */ /* 0x000fe2000c721270 */
[----:B------:R0:W-:Y:S01]  /*112ad0*/  STL [R1+0xb8], R6 ;  /* 0x0000b80601007387 */ /* 0x0001e20000100800 */
[----:B------:R-:W-:-:S04]  /*112ae0*/  LOP3.LUT R16, R16, 0xffffffef, RZ, 0xc0, !PT ;  /* 0xffffffef10107812 */ /* 0x000fc800078ec0ff */
[----:B------:R-:W-:Y:S01]  /*112af0*/  @P2 LOP3.LUT R16, R16, 0x10, RZ, 0xfc, !PT ;  /* 0x0000001010102812 */ /* 0x000fe200078efcff */
[----:B0-----:R-:W-:Y:S01]  /*112b00*/  VIADD R6, R6, UR47 ;  /* 0x0000002f06067c36 */ /* 0x001fe20008000000 */
[----:B------:R-:W-:Y:S02]  /*112b10*/  ISETP.LT.AND P0, PT, R5, UR44, !P0 ;  /* 0x0000002c05007c0c */ /* 0x000fe4000c701270 */
[----:B------:R-:W-:Y:S02]  /*112b20*/  LOP3.LUT R16, R16, 0xfffffff7, RZ, 0xc0, !PT ;  /* 0xfffffff710107812 */ /* 0x000fe400078ec0ff */
[----:B------:R0:W-:Y:S02]  /*112b30*/  STL [R1+0xbc], R6 ;  /* 0x0000bc0601007387 */ /* 0x0001e40000100800 */
[----:B------:R-:W-:Y:S01]  /*112b40*/  @P1 LOP3.LUT R16, R16, 0x8, RZ, 0xfc, !PT ;  /* 0x0000000810101812 */ /* 0x000fe200078efcff */
[----:B0-----:R-:W-:-:S03]  /*112b50*/  VIADD R6, R6, UR46 ;  /* 0x0000002e06067c36 */ /* 0x001fc60008000000 */
[----:B------:R-:W-:Y:S01]  /*112b60*/  LOP3.LUT R16, R16, 0xfffffffb, RZ, 0xc0, !PT ;  /* 0xfffffffb10107812 */ /* 0x000fe200078ec0ff */
[----:B------:R-:W-:Y:S01]  /*112b70*/  VIADD R8, R9, 0x56 ;  /* 0x0000005609087836 */ /* 0x000fe20000000000 */
[----:B------:R0:W-:Y:S01]  /*112b80*/  STL [R1+0xc0], R6 ;  /* 0x0000c00601007387 */ /* 0x0001e20000100800 */
[----:B------:R-:W-:Y:S02]  /*112b90*/  ISETP.GE.AND P2, PT, R7, UR32, PT ;  /* 0x0000002007007c0c */ /* 0x000fe4000bf46270 */
[----:B------:R-:W-:Y:S01]  /*112ba0*/  @P0 LOP3.LUT R16, R16, 0x4, RZ, 0xfc, !PT ;  /* 0x0000000410100812 */ /* 0x000fe200078efcff */
[----:B0-----:R-:W-:Y:S01]  /*112bb0*/  VIADD R6, R6, UR45 ;  /* 0x0000002d06067c36 */ /* 0x001fe20008000000 */
[----:B------:R-:W-:-:S04]  /*112bc0*/  ISETP.GE.AND P0, PT, R8, UR33, PT ;  /* 0x0000002108007c0c */ /* 0x000fc8000bf06270 */
[----:B------:R0:W-:Y:S01]  /*112bd0*/  STL [R1+0xc4], R6 ;  /* 0x0000c40601007387 */ /* 0x0001e20000100800 */
[----:B------:R-:W-:-:S03]  /*112be0*/  ISETP.LT.AND P1, PT, R7, UR26, !P0 ;  /* 0x0000001a07007c0c */ /* 0x000fc6000c721270 */
[----:B------:R-:W2:Y:S01]  /*112bf0*/  LDL.LU R12, [R1+0x50f8] ;  /* 0x0050f800010c7983 */ /* 0x000ea20000300800 */
[----:B0-----:R-:W-:Y:S01]  /*112c00*/  VIADD R6, R6, UR48 ;  /* 0x0000003006067c36 */ /* 0x001fe20008000000 */
[----:B------:R-:W-:-:S04]  /*112c10*/  LOP3.LUT R16, R16, 0xfffffffe, RZ, 0xc0, !PT ;  /* 0xfffffffe10107812 */ /* 0x000fc800078ec0ff */
[----:B------:R0:W-:Y:S01]  /*112c20*/  STL [R1+0xc8], R6 ;  /* 0x0000c80601007387 */ /* 0x0001e20000100800 */
[----:B------:R-:W-:Y:S01]  /*112c30*/  @P2 LOP3.LUT R16, R16, 0x1, RZ, 0xfc, !PT ;  /* 0x0000000110102812 */ /* 0x000fe200078efcff */
[----:B------:R-:W-:Y:S02]  /*112c40*/  VIADD R9, R9, 0x1d ;  /* 0x0000001d09097836 */ /* 0x000fe40000000000 */
[----:B------:R-:W3:Y:S01]  /*112c50*/  LDL.LU R10, [R1+0x50f4] ;  /* 0x0050f400010a7983 */ /* 0x000ee20000300800 */
[----:B0-----:R-:W-:Y:S01]  /*112c60*/  VIADD R6, R6, UR49 ;  /* 0x0000003106067c36 */ /* 0x001fe20008000000 */
[----:B------:R-:W-:-:S04]  /*112c70*/  ISETP.LT.AND P2, PT, R5, UR53, !P0 ;  /* 0x0000003505007c0c */ /* 0x000fc8000c741270 */
[----:B------:R0:W-:Y:S01]  /*112c80*/  STL [R1+0xcc], R6 ;  /* 0x0000cc0601007387 */ /* 0x0001e20000100800 */
[----:B------:R-:W-:Y:S02]  /*112c90*/  LOP3.LUT R16, R16, 0xfffffbff, RZ, 0xc0, !PT ;  /* 0xfffffbff10107812 */ /* 0x000fe400078ec0ff */
[----:B------:R-:W-:Y:S01]  /*112ca0*/  ISETP.GE.AND P4, PT, R9, UR41, PT ;  /* 0x0000002909007c0c */ /* 0x000fe2000bf86270 */
[----:B------:R-:W3:Y:S01]  /*112cb0*/  LDL.LU R11, [R1+0x50f0] ;  /* 0x0050f000010b7983 */ /* 0x000ee20000300800 */
[----:B0-----:R-:W-:Y:S01]  /*112cc0*/  VIADD R6, R6, UR50 ;  /* 0x0000003206067c36 */ /* 0x001fe20008000000 */
[----:B------:R-:W-:-:S04]  /*112cd0*/  @P1 LOP3.LUT R16, R16, 0x400, RZ, 0xfc, !PT ;  /* 0x0000040010101812 */ /* 0x000fc800078efcff */
[----:B------:R0:W-:Y:S01]  /*112ce0*/  STL [R1+0xdc], R6 ;  /* 0x0000dc0601007387 */ /* 0x0001e20000100800 */
[----:B------:R-:W-:Y:S02]  /*112cf0*/  ISETP.LT.AND P3, PT, R2, UR54, !P4 ;  /* 0x0000003602007c0c */ /* 0x000fe4000e761270 */
[----:B------:R-:W-:Y:S01]  /*112d00*/  LOP3.LUT R16, R16, 0xfffffdff, RZ, 0xc0, !PT ;  /* 0xfffffdff10107812 */ /* 0x000fe200078ec0ff */
[----:B------:R-:W4:Y:S04]  /*112d10*/  LDL.LU R8, [R1+0x50ec] ;  /* 0x0050ec0001087983 */ /* 0x000f280000300800 */
[----:B------:R-:W2:Y:S01]  /*112d20*/  LDL.LU R9, [R1+0x50e8] ;  /* 0x0050e80001097983 */ /* 0x000ea20000300800 */
[----:B0-----:R-:W-:Y:S01]  /*112d30*/  VIADD R6, R6, UR51 ;  /* 0x0000003306067c36 */ /* 0x001fe20008000000 */
[----:B------:R-:W-:-:S04]  /*112d40*/  @P2 LOP3.LUT R16, R16, 0x200, RZ, 0xfc, !PT ;  /* 0x0000020010102812 */ /* 0x000fc800078efcff */
[----:B------:R0:W-:Y:S01]  /*112d50*/  STL [R1+0x150], R6 ;  /* 0x0001500601007387 */ /* 0x0001e20000100800 */
[----:B------:R-:W-:Y:S01]  /*112d60*/  LOP3.LUT R16, R16, 0xfffffffd, RZ, 0xc0, !PT ;  /* 0xfffffffd10107812 */ /* 0x000fe200078ec0ff */
[----:B0-----:R-:W-:Y:S01]  /*112d70*/  VIADD R6, R6, UR52 ;  /* 0x0000003406067c36 */ /* 0x001fe20008000000 */
[----:B------:R-:W-:-:S04]  /*112d80*/  ISETP.LT.AND P1, PT, R0, UR55, !P4 ;  /* 0x0000003700007c0c */ /* 0x000fc8000e721270 */
[----:B------:R0:W-:Y:S01]  /*112d90*/  STL [R1+0x154], R6 ;  /* 0x0001540601007387 */ /* 0x0001e20000100800 */
[----:B------:R-:W-:Y:S02]  /*112da0*/  ISETP.LT.AND P2, PT, R3, UR56, !P4 ;  /* 0x0000003803007c0c */ /* 0x000fe4000e741270 */
[----:B------:R-:W-:Y:S02]  /*112db0*/  @P3 LOP3.LUT R16, R16, 0x2, RZ, 0xfc, !PT ;  /* 0x0000000210103812 */ /* 0x000fe400078efcff */
[----:B------:R-:W-:Y:S01]  /*112dc0*/  ISETP.LT.AND P3, PT, R15, UR30, !P4 ;  /* 0x0000001e0f007c0c */ /* 0x000fe2000e761270 */
[----:B0-----:R-:W3:Y:S04]  /*112dd0*/  LDL.LU R6, [R1+0x50e4] ;  /* 0x0050e40001067983 */ /* 0x001ee80000300800 */
[----:B------:R-:W3:Y:S04]  /*112de0*/  LDL.LU R7, [R1+0x50e0] ;  /* 0x0050e00001077983 */ /* 0x000ee80000300800 */
[----:B------:R-:W4:Y:S04]  /*112df0*/  LDL.LU R5, [R1+0x50dc] ;  /* 0x0050dc0001057983 */ /* 0x000f280000300800 */
[----:B------:R-:W4:Y:S04]  /*112e00*/  LDL.LU R2, [R1+0x50d8] ;  /* 0x0050d80001027983 */ /* 0x000f280000300800 */
[----:B------:R-:W4:Y:S04]  /*112e10*/  LDL.LU R0, [R1+0x50d4] ;  /* 0x0050d40001007983 */ /* 0x000f280000300800 */
[----:B------:R-:W4:Y:S04]  /*112e20*/  LDL.LU R3, [R1+0x50d0] ;  /* 0x0050d00001037983 */ /* 0x000f280000300800 */
[----:B------:R-:W2:Y:S04]  /*112e30*/  LDL.LU R15, [R1+0x50cc] ;  /* 0x0050cc00010f7983 */ /* 0x000ea80000300800 */
[----:B---3--:R0:W-:Y:S01]  /*112e40*/  STL.64 [R1+0x6288], R6 ;  /* 0x0062880601007387 */ /* 0x0081e20000100a00 */
[----:B--2---:R-:W-:Y:S01]  /*112e50*/  LOP3.LUT R15, R15, 0xffffffef, RZ, 0xc0, !PT ;  /* 0xffffffef0f0f7812 */ /* 0x004fe200078ec0ff */
[----:B------:R-:W1:Y:S01]  /*112e60*/  S2UR UR5, SR_CgaCtaId ;  /* 0x00000000000579c3 */ /* 0x000e620000008800 */
[----:B------:R-:W-:Y:S01]  /*112e70*/  UMOV UR4, 0x400 ;  /* 0x0000040000047882 */ /* 0x000fe20000000000 */
[----:B------:R-:W-:Y:S01]  /*112e80*/  ULDC.64 UR30, c[0x0][0x228] ;  /* 0x00008a00001e7ab9 */ /* 0x000fe20000000a00 */
[----:B------:R-:W-:Y:S01]  /*112e90*/  ULDC.64 UR32, c[0x0][0x228] ;  /* 0x00008a0000207ab9 */ /* 0x000fe20000000a00 */
[----:B------:R-:W-:Y:S01]  /*112ea0*/  ULDC.64 UR36, c[0x0][0x228] ;  /* 0x00008a0000247ab9 */ /* 0x000fe20000000a00 */
[----:B------:R-:W-:Y:S01]  /*112eb0*/  ULDC.64 UR26, c[0x0][0x228] ;  /* 0x00008a00001a7ab9 */ /* 0x000fe20000000a00 */
[----:B------:R-:W-:Y:S01]  /*112ec0*/  ULDC.64 UR18, c[0x0][0x228] ;  /* 0x00008a0000127ab9 */ /* 0x000fe20000000a00 */
[----:B------:R-:W-:Y:S01]  /*112ed0*/  ULDC.64 UR16, c[0x0][0x228] ;  /* 0x00008a0000107ab9 */ /* 0x000fe20000000a00 */
[----:B------:R-:W-:Y:S01]  /*112ee0*/  ULDC.64 UR14, c[0x0][0x228] ;  /* 0x00008a00000e7ab9 */ /* 0x000fe20000000a00 */
[----:B------:R-:W-:Y:S01]  /*112ef0*/  ULDC.64 UR20, c[0x0][0x228] ;  /* 0x00008a0000147ab9 */ /* 0x000fe20000000a00 */
[----:B0-----:R-:W2:Y:S01]  /*112f00*/  LDL.LU R6, [R1+0x154] ;  /* 0x0001540001067983 */ /* 0x001ea20000300800 */
[----:B------:R-:W-:Y:S01]  /*112f10*/  ULDC.64 UR28, c[0x0][0x228] ;  /* 0x00008a00001c7ab9 */ /* 0x000fe20000000a00 */
[----:B------:R-:W-:Y:S01]  /*112f20*/  ULDC.64 UR34, c[0x0][0x228] ;  /* 0x00008a0000227ab9 */ /* 0x000fe20000000a00 */
[----:B------:R-:W-:Y:S01]  /*112f30*/  ULDC.64 UR10, c[0x0][0x228] ;  /* 0x00008a00000a7ab9 */ /* 0x000fe20000000a00 */
[----:B------:R-:W3:Y:S01]  /*112f40*/  LDL.LU R7, [R1+0xbc] ;  /* 0x0000bc0001077983 */ /* 0x000ee20000300800 */
[----:B------:R-:W-:Y:S01]  /*112f50*/  ULDC.64 UR8, c[0x0][0x228] ;  /* 0x00008a0000087ab9 */ /* 0x000fe20000000a00 */
[----:B------:R-:W-:Y:S01]  /*112f60*/  ULDC.64 UR6, c[0x0][0x228] ;  /* 0x00008a0000067ab9 */ /* 0x000fe20000000a00 */
[----:B------:R-:W-:Y:S01]  /*112f70*/  ULDC.64 UR12, c[0x0][0x228] ;  /* 0x00008a00000c7ab9 */ /* 0x000fe20000000a00 */
[----:B------:R0:W-:Y:S01]  /*112f80*/  STL [R1+0x6284], R9 ;  /* 0x0062840901007387 */ /* 0x0001e20000100800 */
[----:B------:R-:W-:Y:S01]  /*112f90*/  ULDC.64 UR40, c[0x0][0x228] ;  /* 0x00008a0000287ab9 */ /* 0x000fe20000000a00 */
[----:B------:R-:W-:-:S02]  /*112fa0*/  ULDC.64 UR38, c[0x0][0x228] ;  /* 0x00008a0000267ab9 */ /* 0x000fc40000000a00 */
[----:B0-----:R-:W4:Y:S04]  /*112fb0*/  LDL.LU R9, [R1+0xc8] ;  /* 0x0000c80001097983 */ /* 0x001f280000300800 */
[----:B------:R0:W-:Y:S04]  /*112fc0*/  STL [R1+0x6280], R14 ;  /* 0x0062800e01007387 */ /* 0x0001e80000100800 */
[----:B0-----:R-:W2:Y:S04]  /*112fd0*/  LDL.LU R14, [R1+0x150] ;  /* 0x00015000010e7983 */ /* 0x001ea80000300800 */
[----:B------:R0:W-:Y:S04]  /*112fe0*/  STL.64 [R1+0x6278], R10 ;  /* 0x0062780a01007387 */ /* 0x0001e80000100a00 */
[----:B0-----:R-:W3:Y:S04]  /*112ff0*/  LDL.LU R11, [R1+0xd0] ;  /* 0x0000d000010b7983 */ /* 0x001ee80000300800 */
[----:B------:R-:W-:Y:S04]  /*113000*/  STL.64 [R1+0x6270], R12 ;  /* 0x0062700c01007387 */ /* 0x000fe80000100a00 */
[----:B------:R-:W-:Y:S04]  /*113010*/  STL [R1+0x6260], R4 ;  /* 0x0062600401007387 */ /* 0x000fe80000100800 */
[----:B------:R0:W-:Y:S04]  /*113020*/  STL [R1+0x54a8], R17 ;  /* 0x0054a81101007387 */ /* 0x0001e80000100800 */
[----:B------:R-:W-:Y:S04]  /*113030*/  STL [R1+0x5478], R18 ;  /* 0x0054781201007387 */ /* 0x000fe80000100800 */
[----:B------:R-:W-:Y:S01]  /*113040*/  STL [R1+0x5440], R19 ;  /* 0x0054401301007387 */ /* 0x000fe20000100800 */
[----:B0-----:R-:W0:Y:S03]  /*113050*/  S2R R17, SR_TID.X ;  /* 0x0000000000117919 */ /* 0x001e260000002100 */
[----:B------:R-:W-:Y:S04]  /*113060*/  STL [R1+0x5428], R20 ;  /* 0x0054281401007387 */ /* 0x000fe80000100800 */
[----:B------:R1:W-:Y:S04]  /*113070*/  STL [R1+0x53f8], R21 ;  /* 0x0053f81501007387 */ /* 0x0003e80000100800 */
[----:B-1----:R-:W3:Y:S04]  /*113080*/  LDL R21, [R1] ;  /* 0x0000000001157983 */ /* 0x002ee80000100800 */
[----:B------:R-:W-:Y:S04]  /*113090*/  STL [R1+0x53b4], R22 ;  /* 0x0053b41601007387 */ /* 0x000fe80000100800 */
[----:B------:R3:W-:Y:S04]  /*1130a0*/  STL [R1+0x5398], R23 ;  /* 0x0053981701007387 */ /* 0x0007e80000100800 */
[----:B------:R-:W3:Y:S01]  /*1130b0*/  LDL.LU R10, [R1+0x144] ;  /* 0x00014400010a7983 */ /* 0x000ee20000300800 */
[----:B------:R-:W-:Y:S01]  /*1130c0*/  @P0 LOP3.LUT R15, R15, 0x10, RZ, 0xfc, !PT ;  /* 0x000000100f0f0812 */ /* 0x000fe200078efcff */
[----:B0-----:R-:W-:Y:S01]  /*1130d0*/  IMAD.SHL.U32 R4, R17, 0x10, RZ ;  /* 0x0000001011047824 */ /* 0x001fe200078e00ff */
[----:B------:R-:W-:Y:S01]  /*1130e0*/  BAR.SYNC.DEFER_BLOCKING 0x0 ;  /* 0x0000000000007b1d */ /* 0x000fe20000010000 */
[----:B----4-:R-:W-:-:S02]  /*1130f0*/  IMAD.MOV.U32 R12, RZ, RZ, R9 ;  /* 0x000000ffff0c7224 */ /* 0x010fc400078e0009 */
[----:B--2---:R-:W-:-:S03]  /*113100*/  IMAD.MOV.U32 R13, RZ, RZ, R14 ;  /* 0x000000ffff0d7224 */ /* 0x004fc600078e000e */
[----:B------:R-:W2:Y:S04]  /*113110*/  LDL.LU R14, [R1+0x140] ;  /* 0x00014000010e7983 */ /* 0x000ea80000300800 */
[----:B------:R-:W4:Y:S04]  /*113120*/  LDL.LU R9, [R1+0x13c] ;  /* 0x00013c0001097983 */ /* 0x000f280000300800 */
[----:B------:R0:W-:Y:S01]  /*113130*/  STL [R1+0x5350], R24 ;  /* 0x0053501801007387 */ /* 0x0001e20000100800 */
[----:B---3--:R-:W-:Y:S02]  /*113140*/  IMAD.MOV.U32 R23, RZ, RZ, R11 ;  /* 0x000000ffff177224 */ /* 0x008fe400078e000b */
[----:B------:R-:W-:Y:S01]  /*113150*/  IMAD.MOV.U32 R11, RZ, RZ, R6 ;  /* 0x000000ffff0b7224 */ /* 0x000fe200078e0006 */
[----:B0-----:R-:W3:Y:S04]  /*113160*/  LDL.LU R24, [R1+0x2c] ;  /* 0x00002c0001187983 */ /* 0x001ee80000300800 */
[----:B------:R-:W-:Y:S04]  /*113170*/  STL [R1+0x5318], R25 ;  /* 0x0053181901007387 */ /* 0x000fe80000100800 */
[----:B------:R-:W-:Y:S04]  /*113180*/  STL [R1+0x52f0], R26 ;  /* 0x0052f01a01007387 */ /* 0x000fe80000100800 */
[----:B------:R-:W-:Y:S04]  /*113190*/  STL [R1+0x52b8], R27 ;  /* 0x0052b81b01007387 */ /* 0x000fe80000100800 */
[----:B------:R-:W-:Y:S04]  /*1131a0*/  STL [R1+0x5270], R28 ;  /* 0x0052701c01007387 */ /* 0x000fe80000100800 */
[----:B------:R-:W-:Y:S04]  /*1131b0*/  STL [R1+0x5238], R29 ;  /* 0x0052381d01007387 */ /* 0x000fe80000100800 */
[----:B------:R0:W-:Y:S04]  /*1131c0*/  STL [R1+0x5294], R15 ;  /* 0x0052940f01007387 */ /* 0x0001e80000100800 */
[----:B------:R1:W-:Y:S01]  /*1131d0*/  STL [R1+0x5518], R16 ;  /* 0x0055181001007387 */ /* 0x0003e20000100800 */
[----:B0-----:R-:W-:-:S03]  /*1131e0*/  LOP3.LUT R15, R4, 0xf0, RZ, 0xc0, !PT ;  /* 0x000000f0040f7812 */ /* 0x001fc600078ec0ff */
[----:B------:R-:W3:Y:S04]  /*1131f0*/  LDL.LU R4, [R1+0x138] ;  /* 0x0001380001047983 */ /* 0x000ee80000300800 */
[----:B------:R-:W3:Y:S01]  /*113200*/  LDL.LU R29, [R1+0x15c] ;  /* 0x00015c00011d7983 */ /* 0x000ee20000300800 */
[----:B------:R-:W-:Y:S01]  /*113210*/  IMAD.SHL.U32 R6, R17, 0x20, RZ ;  /* 0x0000002011067824 */ /* 0x000fe200078e00ff */
[----:B------:R-:W-:Y:S02]  /*113220*/  ULEA UR4, UR5, UR4, 0x18 ;  /* 0x0000000405047291 */ /* 0x000fe4000f8ec03f */
[----:B------:R-:W3:Y:S02]  /*113230*/  LDL.LU R25, [R1+0x158] ;  /* 0x0001580001197983 */ /* 0x000ee40000300800 */
[----:B------:R-:W-:-:S02]  /*113240*/  LOP3.LUT R6, R6, 0x200, RZ, 0xc0, !PT ;  /* 0x0000020006067812 */ /* 0x000fc400078ec0ff */
[----:B------:R-:W3:Y:S02]  /*113250*/  LDL.LU R26, [R1+0x14c] ;  /* 0x00014c00011a7983 */ /* 0x000ee40000300800 */
[----:B------:R-:W-:Y:S02]  /*113260*/  IADD3 R15, R6, UR4, R15 ;  /* 0x00000004060f7c10 */ /* 0x000fe4000fffe00f */
[----:B------:R-:W3:Y:S01]  /*113270*/  LDL.LU R6, [R1+0x148] ;  /* 0x0001480001067983 */ /* 0x000ee20000300800 */
[----:B------:R-:W-:Y:S01]  /*113280*/  LOP3.LUT P0, RZ, R16, 0x1, RZ, 0xc0, !PT ;  /* 0x0000000110ff7812 */ /* 0x000fe2000780c0ff */
[----:B-1----:R-:W-:Y:S02]  /*113290*/  IMAD.SHL.U32 R16, R17, 0x8, RZ ;  /* 0x0000000811107824 */ /* 0x002fe400078e00ff */
[----:B------:R-:W-:Y:S01]  /*1132a0*/  IMAD.MOV.U32 R17, RZ, RZ, R12 ;  /* 0x000000ffff117224 */ /* 0x000fe200078e000c */
[----:B--2---:R-:W-:Y:S02]  /*1132b0*/  LOP3.LUT R28, R14, 0xffff, RZ, 0xc0, !PT ;  /* 0x0000ffff0e1c7812 */ /* 0x004fe400078ec0ff */
[----:B----4-:R-:W-:-:S02]  /*1132c0*/  LOP3.LUT R27, R9, 0xffff, RZ, 0xc0, !PT ;  /* 0x0000ffff091b7812 */ /* 0x010fc400078ec0ff */
[----:B---3--:R-:W-:Y:S01]  /*1132d0*/  IADD3 R18, P6, R24, R3, RZ ;  /* 0x0000000318127210 */ /* 0x008fe20007fde0ff */
[----:B------:R0:W-:Y:S04]  /*1132e0*/  STL [R1+0x6290], R24 ;  /* 0x0062901801007387 */ /* 0x0001e80000100800 */
[----:B------:R-:W-:Y:S01]  /*1132f0*/  IMAD.X R19, R23, 0x1, R2, P6 ;  /* 0x0000000117137824 */ /* 0x000fe200030e0602 */
[----:B------:R1:W-:Y:S01]  /*113300*/  STL.64 [R1+0x6258], R2 ;  /* 0x0062580201007387 */ /* 0x0003e20000100a00 */
[----:B0-----:R-:W-:-:S03]  /*113310*/  LOP3.LUT R24, R10, 0xffff, RZ, 0xc0, !PT ;  /* 0x0000ffff0a187812 */ /* 0x001fc600078ec0ff */
[----:B------:R0:W-:Y:S04]  /*113320*/  STL.64 [R1+0x26f8], R18 ;  /* 0x0026f81201007387 */ /* 0x0001e80000100a00 */
[----:B------:R-:W2:Y:S01]  /*113330*/  LDL.LU R9, [R1+0x15b8] ;  /* 0x0015b80001097983 */ /* 0x000ea20000300800 */
[----:B-1----:R-:W-:-:S03]  /*113340*/  LOP3.LUT R2, R16, 0x100, RZ, 0xc0, !PT ;  /* 0x0000010010027812 */ /* 0x002fc600078ec0ff */
[----:B------:R1:W-:Y:S04]  /*113350*/  STL [R1+0x2a1c], R24 ;  /* 0x002a1c1801007387 */ /* 0x0003e80000100800 */
[----:B------:R-:W2:Y:S01]  /*113360*/  LDL.LU R14, [R1+0x15bc] ;  /* 0x0015bc00010e7983 */ /* 0x000ea20000300800 */
[----:B------:R-:W-:-:S03]  /*113370*/  IMAD.IADD R16, R15, 0x1, R2 ;  /* 0x000000010f107824 */ /* 0x000fc600078e0202 */
[----:B------:R-:W-:Y:S04]  /*113380*/  STL [R1+0x2a24], R28 ;  /* 0x002a241c01007387 */ /* 0x000fe80000100800 */
[----:B0-----:R-:W3:Y:S01]  /*113390*/  LDL.LU R19, [R1+0x15a0] ;  /* 0x0015a00001137983 */ /* 0x001ee20000300800 */
[----:B------:R-:W-:-:S03]  /*1133a0*/  IMAD.MOV.U32 R18, RZ, RZ, R13 ;  /* 0x000000ffff127224 */ /* 0x000fc600078e000d */
[----:B------:R0:W-:Y:S01]  /*1133b0*/  STL [R1+0x2a20], R27 ;  /* 0x002a201b01007387 */ /* 0x0001e20000100800 */
[----:B------:R-:W-:-:S03]  /*1133c0*/  LOP3.LUT R20, R4, 0xffff, RZ, 0xc0, !PT ;  /* 0x0000ffff04147812 */ /* 0x000fc600078ec0ff */
[----:B------:R-:W3:Y:S04]  /*1133d0*/  LDL.LU R10, [R1+0x15a4] ;  /* 0x0015a400010a7983 */ /* 0x000ee80000300800 */
[----:B------:R-:W4:Y:S04]  /*1133e0*/  LDL.LU R2, [R1+0x15ac] ;  /* 0x0015ac0001027983 */ /* 0x000f280000300800 */
[----:B------:R-:W4:Y:S04]  /*1133f0*/  LDL.LU R12, [R1+0x1590] ;  /* 0x00159000010c7983 */ /* 0x000f280000300800 */
[----:B------:R-:W4:Y:S04]  /*113400*/  LDL.LU R13, [R1+0x1594] ;  /* 0x00159400010d7983 */ /* 0x000f280000300800 */
[----:B------:R-:W4:Y:S01]  /*113410*/  LDL.LU R3, [R1+0x1598] ;  /* 0x0015980001037983 */ /* 0x000f220000300800 */
[----:B-1----:R-:W-:-:S03]  /*113420*/  PRMT R24, R29, 0x4210, R24 ;  /* 0x000042101d187816 */ /* 0x002fc60000000018 */
[----:B------:R-:W4:Y:S04]  /*113430*/  LDL.LU R15, [R1+0x159c] ;  /* 0x00159c00010f7983 */ /* 0x000f280000300800 */
[----:B------:R-:W4:Y:S04]  /*113440*/  LDL.LU R22, [R1+0x1580] ;  /* 0x0015800001167983 */ /* 0x000f280000300800 */
[----:B------:R-:W-:Y:S04]  /*113450*/  STL [R1+0x2a28], R20 ;  /* 0x002a281401007387 */ /* 0x000fe80000100800 */
[----:B------:R-:W4:Y:S04]  /*113460*/  LDL.LU R4, [R1+0x1584] ;  /* 0x0015840001047983 */ /* 0x000f280000300800 */
[----:B------:R-:W2:Y:S01]  /*113470*/  LDL R29, [R1+0x4] ;  /* 0x00000400011d7983 */ /* 0x000ea20000100800 */
[----:B------:R-:W-:-:S02]  /*113480*/  PRMT R26, R26, 0x4210, R27 ;  /* 0x000042101a1a7816 */ /* 0x000fc4000000001b */
[----:B------:R-:W-:Y:S02]  /*113490*/  PRMT R25, R25, 0x4210, R28 ;  /* 0x0000421019197816 */ /* 0x000fe4000000001c */
[----:B0-----:R-:W-:-:S05]  /*1134a0*/  PRMT R27, R6, 0x4210, R20 ;  /* 0x00004210061b7816 */ /* 0x001fca0000000014 */
[----:B------:R-:W-:Y:S04]  /*1134b0*/  STSM.16.M88.4 [R16], R24 ;  /* 0x0000001810007844 */ /* 0x000fe80000000200 */
[----:B--2---:R0:W-:Y:S04]  /*1134c0*/  STL [R1+0x6264], R29 ;  /* 0x0062641d01007387 */ /* 0x0041e80000100800 */
[----:B0-----:R-:W2:Y:S04]  /*1134d0*/  LDL.LU R29, [R1+0x15a8] ;  /* 0x0015a800011d7983 */ /* 0x001ea80000300800 */
[----:B------:R-:W2:Y:S01]  /*1134e0*/  LDL.LU R24, [R1+0x6290] ;  /* 0x0062900001187983 */ /* 0x000ea20000300800 */
[----:B------:R-:W-:-:S03]  /*1134f0*/  IMAD.MOV.U32 R20, RZ, RZ, R7 ;  /* 0x000000ffff147224 */ /* 0x000fc600078e0007 */
[----:B------:R-:W2:Y:S04]  /*113500*/  LDL.LU R28, [R1+0x1588] ;  /* 0x00158800011c7983 */ /* 0x000ea80000300800 */
[----:B------:R-:W2:Y:S04]  /*113510*/  LDL.LU R27, [R1+0x158c] ;  /* 0x00158c00011b7983 */ /* 0x000ea80000300800 */
[----:B------:R-:W2:Y:S04]  /*113520*/  LDL.LU R26, [R1+0x1570] ;  /* 0x00157000011a7983 */ /* 0x000ea80000300800 */
[----:B------:R-:W2:Y:S04]  /*113530*/  LDL.LU R25, [R1+0x1574] ;  /* 0x0015740001197983 */ /* 0x000ea80000300800 */
[----:B------:R0:W-:Y:S04]  /*113540*/  STL [R1+0x5868], R16 ;  /* 0x0058681001007387 */ /* 0x0001e80000100800 */
[----:B0-----:R-:W2:Y:S01]  /*113550*/  LDL.LU R16, [R1+0x28] ;  /* 0x0000280001107983 */ /* 0x001ea20000300800 */
[----:B------:R-:W-:-:S02]  /*113560*/  F2FP.SATFINITE.E5M2.F32.PACK_AB_MERGE_C R14, R14, R9, RZ ;  /* 0x000000090e0e723e */ /* 0x000fc400048060ff */
[----:B---3--:R-:W-:Y:S02]  /*113570*/  F2FP.SATFINITE.E5M2.F32.PACK_AB_MERGE_C R10, R10, R19, RZ ;  /* 0x000000130a0a723e */ /* 0x008fe400048060ff */
[----:B----4-:R-:W-:Y:S01]  /*113580*/  F2FP.SATFINITE.E5M2.F32.PACK_AB_MERGE_C R3, R15, R3, RZ ;  /* 0x000000030f03723e */ /* 0x010fe200048060ff */
[----:B------:R-:W-:Y:S01]  /*113590*/  BAR.SYNC.DEFER_BLOCKING 0x0 ;  /* 0x0000000000007b1d */ /* 0x000fe20000010000 */
[----:B--2---:R-:W-:-:S05]  /*1135a0*/  IADD3 R6, P6, R24, R0, RZ ;  /* 0x0000000018067210 */ /* 0x004fca0007fde0ff */
[----:B------:R-:W-:-:S05]  /*1135b0*/  IMAD.X R7, R23, 0x1, R21, P6 ;  /* 0x0000000117077824 */ /* 0x000fca00030e0615 */
[----:B------:R0:W-:Y:S04]  /*1135c0*/  STL.64 [R1+0x26f0], R6 ;  /* 0x0026f00601007387 */ /* 0x0001e80000100a00 */
[----:B0-----:R-:W2:Y:S04]  /*1135d0*/  LDL.LU.64 R6, [R1+0x6288] ;  /* 0x0062880001067983 */ /* 0x001ea80000300a00 */
[----:B------:R-:W3:Y:S04]  /*1135e0*/  LDL.LU R9, [R1+0x6284] ;  /* 0x0062840001097983 */ /* 0x000ee80000300800 */
[----:B------:R0:W-:Y:S01]  /*1135f0*/  STL [R1+0x276c], R14 ;  /* 0x00276c0e01007387 */ /* 0x0001e20000100800 */
[----:B------:R-:W-:Y:S01]  /*113600*/  IMAD.MOV.U32 R19, RZ, RZ, R11 ;  /* 0x000000ffff137224 */ /* 0x000fe200078e000b */
[----:B------:R-:W-:-:S02]  /*113610*/  F2FP.SATFINITE.E5M2.F32.PACK_AB_MERGE_C R29, R2, R29, RZ ;  /* 0x0000001d021d723e */ /* 0x000fc400048060ff */
[----:B0-----:R-:W4:Y:S04]  /*113620*/  LDL.LU R14, [R1+0x6280] ;  /* 0x00628000010e7983 */ /* 0x001f280000300800 */
[----:B------:R0:W-:Y:S01]  /*113630*/  STL [R1+0x304], R10 ;  /* 0x0003040a01007387 */ /* 0x0001e20000100800 */
[----:B------:R-:W-:Y:S02]  /*113640*/  F2FP.SATFINITE.E5M2.F32.PACK_AB_MERGE_C R2, R13, R12, RZ ;  /* 0x0000000c0d02723e */ /* 0x000fe400048060ff */
[----:B0-----:R-:W-:-:S05]  /*113650*/  IADD3 R10, P6, R24, R5, RZ ;  /* 0x00000005180a7210 */ /* 0x001fca0007fde0ff */
[----:B--2---:R-:W-:Y:S01]  /*113660*/  IMAD.X R11, R23, 0x1, R6, P6 ;  /* 0x00000001170b7824 */ /* 0x004fe200030e0606 */
[----:B------:R-:W-:-:S04]  /*113670*/  IADD3 R12, P6, R24, R7, RZ ;  /* 0x00000007180c7210 */ /* 0x000fc80007fde0ff */
[----:B------:R0:W-:Y:S01]  /*113680*/  STL.64 [R1+0x26e8], R10 ;  /* 0x0026e80a01007387 */ /* 0x0001e20000100a00 */
[----:B------:R-:W-:-:S03]  /*113690*/  IMAD.X R13, R23, 0x1, R8, P6 ;  /* 0x00000001170d7824 */ /* 0x000fc600030e0608 */
[----:B0-----:R-:W2:Y:S04]  /*1136a0*/  LDL.LU.64 R10, [R1+0x6278] ;  /* 0x00627800010a7983 */ /* 0x001ea80000300a00 */
[----:B------:R-:W-:Y:S04]  /*1136b0*/  STL [R1+0x314], R29 ;  /* 0x0003141d01007387 */ /* 0x000fe80000100800 */
[----:B------:R-:W-:Y:S04]  /*1136c0*/  STL [R1+0x6250], R7 ;  /* 0x0062500701007387 */ /* 0x000fe80000100800 */
[----:B------:R0:W-:Y:S04]  /*1136d0*/  STL [R1+0x2e0], R2 ;  /* 0x0002e00201007387 */ /* 0x0001e80000100800 */
[----:B------:R1:W-:Y:S01]  /*1136e0*/  STL.64 [R1+0x26e0], R12 ;  /* 0x0026e00c01007387 */ /* 0x0003e20000100a00 */
[----:B0-----:R-:W-:-:S03]  /*1136f0*/  F2FP.SATFINITE.E5M2.F32.PACK_AB_MERGE_C R2, R4, R22, RZ ;  /* 0x000000160402723e */ /* 0x001fc600048060ff */
[----:B-1----:R-:W4:Y:S04]  /*113700*/  LDL.LU.64 R12, [R1+0x6270] ;  /* 0x00627000010c7983 */ /* 0x002f280000300a00 */
[----:B------:R-:W4:Y:S04]  /*113710*/  LDL.LU R29, [R1+0x1578] ;  /* 0x00157800011d7983 */ /* 0x000f280000300800 */
[----:B------:R-:W-:Y:S04]  /*113720*/  STL [R1+0x2f0], R3 ;  /* 0x0002f00301007387 */ /* 0x000fe80000100800 */
[----:B------:R-:W3:Y:S04]  /*113730*/  LDL.LU R4, [R1+0x157c] ;  /* 0x00157c0001047983 */ /* 0x000ee80000300800 */
[----:B------:R0:W-:Y:S04]  /*113740*/  STL [R1+0x2d4], R2 ;  /* 0x0002d40201007387 */ /* 0x0001e80000100800 */
[----:B---3--:R1:W-:Y:S04]  /*113750*/  STL.64 [R1+0x6268], R4 ;  /* 0x0062680401007387 */ /* 0x0083e80000100a00 */
[----:B0-----:R-:W3:Y:S04]  /*113760*/  LDL.LU R2, [R1+0x1464] ;  /* 0x0014640001027983 */ /* 0x001ee80000300800 */
[----:B------:R-:W3:Y:S01]  /*113770*/  LDL.LU R3, [R1+0x1468] ;  /* 0x0014680001037983 */ /* 0x000ee20000300800 */
[----:B-1----:R-:W-:-:S03]  /*113780*/  IADD3 R4, P6, R24, R9, RZ ;  /* 0x0000000918047210 */ /* 0x002fc60007fde0ff */
[----:B------:R-:W3:Y:S02]  /*113790*/  LDL.LU R15, [R1+0x146c] ;  /* 0x00146c00010f7983 */ /* 0x000ee40000300800 */
[----:B--2---:R-:W-:Y:S02]  /*1137a0*/  IMAD.X R5, R23, 0x1, R10, P6 ;  /* 0x0000000117057824 */ /* 0x004fe400030e060a */
[----:B------:R-:W2:Y:S04]  /*1137b0*/  LDL.LU R7, [R1+0x1458] ;  /* 0x0014580001077983 */ /* 0x000ea80000300800 */
[----:B------:R-:W2:Y:S04]  /*1137c0*/  LDL.LU R22, [R1+0x145c] ;  /* 0x00145c0001167983 */ /* 0x000ea80000300800 */
[----:B------:R0:W-:Y:S04]  /*1137d0*/  STL [R1+0x6240], R9 ;  /* 0x0062400901007387 */ /* 0x0001e80000100800 */
[----:B------:R1:W-:Y:S04]  /*1137e0*/  STL [R1+0x6244], R10 ;  /* 0x0062440a01007387 */ /* 0x0003e80000100800 */
[----:B------:R4:W-:Y:S01]  /*1137f0*/  STL.64 [R1+0x26d8], R4 ;  /* 0x0026d80401007387 */ /* 0x0009e20000100a00 */
[----:B0-----:R-:W-:-:S02]  /*113800*/  F2FP.SATFINITE.E5M2.F32.PACK_AB_MERGE_C R9, R25, R26, RZ ;  /* 0x0000001a1909723e */ /* 0x001fc400048060ff */
[----:B-1----:R-:W-:Y:S02]  /*113810*/  F2FP.SATFINITE.E5M2.F32.PACK_AB_MERGE_C R10, R27, R28, RZ ;  /* 0x0000001c1b0a723e */ /* 0x002fe400048060ff */
[----:B----4-:R-:W-:-:S03]  /*113820*/  IADD3 R4, P6, R24, R11, RZ ;  /* 0x0000000b18047210 */ /* 0x010fc60007fde0ff */
[----:B------:R0:W-:Y:S02]  /*113830*/  STL [R1+0x2d8], R10 ;  /* 0x0002d80a01007387 */ /* 0x0001e40000100800 */
[----:B------:R-:W-:Y:S02]  /*113840*/  IMAD.X R5, R23, 0x1, R13, P6 ;  /* 0x0000000117057824 */ /* 0x000fe400030e060d */
[----:B------:R1:W-:Y:S04]  /*113850*/  STL [R1+0x2888], R9 ;  /* 0x0028880901007387 */ /* 0x0003e80000100800 */
[----:B0-----:R-:W4:Y:S04]  /*113860*/  LDL.LU R10, [R1+0x1440] ;  /* 0x00144000010a7983 */ /* 0x001f280000300800 */
[----:B-1----:R-:W4:Y:S04]  /*113870*/  LDL.LU R9, [R1+0x1444] ;  /* 0x0014440001097983 */ /* 0x002f280000300800 */
[----:B------:R0:W-:Y:S04]  /*113880*/  STL.64 [R1+0x26d0], R4 ;  /* 0x0026d00401007387 */ /* 0x0001e80000100a00 */
[----:B------:R-:W4:Y:S04]  /*113890*/  LDL.LU R28, [R1+0x1448] ;  /* 0x00144800011c7983 */ /* 0x000f280000300800 */
[----:B------:R-:W4:Y:S04]  /*1138a0*/  LDL.LU R27, [R1+0x144c] ;  /* 0x00144c00011b7983 */ /* 0x000f280000300800 */
[----:B------:R-:W3:Y:S01]  /*1138b0*/  LDL.LU R26, [R1+0x1430] ;  /* 0x00143000011a7983 */ /* 0x000ee20000300800 */
[----:B0-----:R-:W-:Y:S01]  /*1138c0*/  IADD3 R4, P6, R24, R12, RZ ;  /* 0x0000000c18047210 */ /* 0x001fe20007fde0ff */
[----:B------:R-:W-:-:S04]  /*1138d0*/  IMAD.MOV.U32 R5, RZ, RZ, R23 ;  /* 0x000000ffff057224 */ /* 0x000fc800078e0017 */
[----:B------:R-:W-:Y:S01]  /*1138e0*/  IMAD.X R5, R5, 0x1, R14, P6 ;  /* 0x0000000105057824 */ /* 0x000fe200030e060e */
[----:B---3--:R0:W-:Y:S04]  /*1138f0*/  STL [R1+0x6254], R26 ;  /* 0x0062541a01007387 */ /* 0x0081e80000100800 */
[----:B0-----:R-:W3:Y:S04]  /*113900*/  LDL.LU R26, [R1+0x1454] ;  /* 0x00145400011a7983 */ /* 0x001ee80000300800 */
[----:B------:R-:W4:Y:S04]  /*113910*/  LDL.LU R25, [R1+0x1434] ;  /* 0x0014340001197983 */ /* 0x000f280000300800 */
[----:B------:R-:W4:Y:S04]  /*113920*/  LDL.LU R24, [R1+0x1438] ;  /* 0x0014380001187983 */ /* 0x000f280000300800 */
[----:B------:R-:W4:Y:S04]  /*113930*/  LDL.LU R23, [R1+0x143c] ;  /* 0x00143c0001177983 */ /* 0x000f280000300800 */
[----:B------:R0:W-:Y:S04]  /*113940*/  STL.64 [R1+0x6248], R12 ;  /* 0x0062480c01007387 */ /* 0x0001e80000100a00 */
[----:B0-----:R-:W2:Y:S04]  /*113950*/  LDL.LU R12, [R1+0x1460] ;  /* 0x00146000010c7983 */ /* 0x001ea80000300800 */
[----:B------:R-:W3:Y:S04]  /*113960*/  LDL.LU R13, [R1+0x1450] ;  /* 0x00145000010d7983 */ /* 0x000ee80000300800 */
[----:B------:R0:W-:Y:S04]  /*113970*/  STL.64 [R1+0x26c8], R4 ;  /* 0x0026c80401007387 */ /* 0x0001e80000100a00 */
[----:B0-----:R-:W4:Y:S02]  /*113980*/  LDL.LU.64 R4, [R1+0x6268] ;  /* 0x0062680001047983 */ /* 0x001f240000300a00 */
[----:B----4-:R-:W-:-:S02]  /*113990*/  F2FP.SATFINITE.E5M2.F32.PACK_AB_MERGE_C R4, R4, R29, RZ ;  /* 0x0000001d0404723e */ /* 0x010fc400048060ff */
[----:B------:R-:W4:Y:S04]  /*1139a0*/  LDL.LU R29, [R1+0x6264] ;  /* 0x00626400011d7983 */ /* 0x000f280000300800 */
[----:B------:R0:W-:Y:S04]  /*1139b0*/  STL [R1+0x2884], R4 ;  /* 0x0028840401007387 */ /* 0x0001e80000100800 */
[----:B0-----:R-:W3:Y:S01]  /*1139c0*/  LDL.LU R4, [R1+0x6260] ;  /* 0x0062600001047983 */ /* 0x001ee20000300800 */
[----:B--2---:R-:W-:Y:S02]  /*1139d0*/  F2FP.SATFINITE.E5M2.F32.PACK_AB_MERGE_C R12, R2, R12, RZ ;  /* 0x0000000c020c723e */ /* 0x004fe400048060ff */
[----:B------:R-:W-:-:S03]  /*1139e0*/  F2FP.SATFINITE.E5M2.F32.PACK_AB_MERGE_C R2, R15, R3, RZ ;  /* 0x000000030f02723e */ /* 0x000fc600048060ff */
[----:B------:R-:W-:Y:S01]  /*1139f0*/  STL [R1+0x29ac], R12 ;  /* 0x0029ac0c01007387 */ /* 0x000fe20000100800 */
[----:B------:R-:W-:-:S03]  /*113a00*/  SHF.R.S32.HI R15, RZ, 0x1f, R16 ;  /* 0x0000001fff0f7819 */ /* 0x000fc60000011410 */
[----:B------:R3:W-:Y:S02]  /*113a10*/  STL [R1+0x29b8], R2 ;  /* 0x0029b80201007387 */ /* 0x0007e40000100800 */
[----:B---3--:R-:W-:-:S05]  /*113a20*/  IADD3 R2, P6, R16, R4, RZ ;  /* 0x0000000410027210 */ /* 0x008fca0007fde0ff */
[----:B----4-:R-:W-:-:S05]  /*113a30*/  IMAD.X R3, R15, 0x1, R29, P6 ;  /* 0x000000010f037824 */ /* 0x010fca00030e061d */
[----:B------:R0:W-:Y:S04]  /*113a40*/  STL.64 [R1+0x26c0], R2 ;  /* 0x0026c00201007387 */ /* 0x0001e80000100a00 */
[----:B0-----:R-:W2:Y:S01]  /*113a50*/  LDL.LU.64 R2, [R1+0x6258] ;  /* 0x0062580001027983 */ /* 0x001ea20000300a00 */
[----:B------:R-:W-:Y:S02]  /*113a60*/  F2FP.SATFINITE.E5M2.F32.PACK_AB_MERGE_C R26, R26, R13, RZ ;  /* 0x0000000d1a1a723e */ /* 0x000fe400048060ff */
[----:B------:R-:W-:-:S03]  /*113a70*/  F2FP.SATFINITE.E5M2.F32.PACK_AB_MERGE_C R7, R22, R7, RZ ;  /* 0x000000071607723e */ /* 0x000fc600048060ff */
[----:B------:R0:W-:Y:S01]  /*113a80*/  STL [R1+0x2958], R26 ;  /* 0x0029581a01007387 */ /* 0x0001e20000100800 */
[----:B------:R-:W-:Y:S02]  /*113a90*/  F2FP.SATFINITE.E5M2.F32.PACK_AB_MERGE_C R28, R27, R28, RZ ;  /* 0x0000001c1b1c723e */ /* 0x000fe400048060ff */
[C---:B--2---:R-:W-:Y:S01]  /*113aa0*/  IADD3 R12, P6, R16.reuse, R3, RZ ;  /* 0x00000003100c7210 */ /* 0x044fe20007fde0ff */
[----:B------:R-:W-:Y:S04]  /*113ab0*/  STL [R1+0x622c], R3 ;  /* 0x00622c0301007387 */ /* 0x000fe80000100800 */
[----:B------:R-:W-:Y:S01]  /*113ac0*/  IMAD.X R13, R15, 0x1, R2, P6 ;  /* 0x000000010f0d7824 */ /* 0x000fe200030e0602 */
[----:B------:R1:W-:Y:S01]  /*113ad0*/  STL [R1+0x2968], R7 ;  /* 0x0029680701007387 */ /* 0x0003e20000100800 */
[----:B0-----:R-:W-:-:S03]  /*113ae0*/  IADD3 R26, P6, R16, R0, RZ ;  /* 0x00000000101a7210 */ /* 0x001fc60007fde0ff */
[----:B-1----:R-:W2:Y:S04]  /*113af0*/  LDL.LU R7, [R1+0x1420] ;  /* 0x0014200001077983 */ /* 0x002ea80000300800 */
[----:B------:R0:W-:Y:S01]  /*113b00*/  STL.64 [R1+0x26b8], R12 ;  /* 0x0026b80c01007387 */ /* 0x0001e20000100a00 */
[----:B------:R-:W-:-:S03]  /*113b10*/  IMAD.X R27, R15, 0x1, R21, P6 ;  /* 0x000000010f1b7824 */ /* 0x000fc600030e0615 */
[----:B0-----:R-:W2:Y:S04]  /*113b20*/  LDL.LU R12, [R1+0x1424] ;  /* 0x00142400010c7983 */ /* 0x001ea80000300800 */
[----:B------:R-:W3:Y:S04]  /*113b30*/  LDL.LU R13, [R1+0x1428] ;  /* 0x00142800010d7983 */ /* 0x000ee80000300800 */
[----:B------:R-:W3:Y:S04]  /*113b40*/  LDL.LU R22, [R1+0x142c] ;  /* 0x00142c0001167983 */ /* 0x000ee80000300800 */
[----:B------:R0:W-:Y:S02]  /*113b50*/  STL [R1+0x6230], R2 ;  /* 0x0062300201007387 */ /* 0x0001e40000100800 */
[----:B0-----:R-:W-:-:S02]  /*113b60*/  F2FP.SATFINITE.E5M2.F32.PACK_AB_MERGE_C R2, R9, R10, RZ ;  /* 0x0000000a0902723e */ /* 0x001fc400048060ff */
[----:B------:R-:W4:Y:S04]  /*113b70*/  LDL.LU R10, [R1+0xe30] ;  /* 0x000e3000010a7983 */ /* 0x000f280000300800 */
[----:B------:R0:W-:Y:S04]  /*113b80*/  STL [R1+0x292c], R2 ;  /* 0x00292c0201007387 */ /* 0x0001e80000100800 */
[----:B------:R-:W4:Y:S04]  /*113b90*/  LDL.LU R9, [R1+0xe34] ;  /* 0x000e340001097983 */ /* 0x000f280000300800 */
[----:B0-----:R-:W4:Y:S04]  /*113ba0*/  LDL.LU R2, [R1+0x1418] ;  /* 0x0014180001027983 */ /* 0x001f280000300800 */
[----:B------:R-:W4:Y:S04]  /*113bb0*/  LDL.LU R3, [R1+0x141c] ;  /* 0x00141c0001037983 */ /* 0x000f280000300800 */
[----:B------:R-:W-:Y:S04]  /*113bc0*/  STL [R1+0x29dc], R28 ;  /* 0x0029dc1c01007387 */ /* 0x000fe80000100800 */
[----:B------:R0:W-:Y:S04]  /*113bd0*/  STL.64 [R1+0x26b0], R26 ;  /* 0x0026b01a01007387 */ /* 0x0001e80000100a00 */
[----:B0-----:R-:W2:Y:S01]  /*113be0*/  LDL.LU R26, [R1+0x6254] ;  /* 0x00625400011a7983 */ /* 0x001ea20000300800 */
[----:B------:R-:W-:-:S02]  /*113bf0*/  F2FP.SATFINITE.E5M2.F32.PACK_AB_MERGE_C R23, R23, R24, RZ ;  /* 0x000000181717723e */ /* 0x000fc400048060ff */
[----:B------:R-:W-:Y:S02]  /*113c00*/  IADD3 R24, P6, R16, R5, RZ ;  /* 0x0000000510187210 */ /* 0x000fe40007fde0ff */
[----:B--2---:R-:W-:-:S03]  /*113c10*/  F2FP.SATFINITE.E5M2.F32.PACK_AB_MERGE_C R26, R25, R26, RZ ;  /* 0x0000001a191a723e */ /* 0x004fc600048060ff */
[----:B------:R-:W-:Y:S02]  /*113c20*/  IMAD.X R25, R15, 0x1, R6, P6 ;  /* 0x000000010f197824 */ /* 0x000fe400030e0606 */
[----:B------:R-:W-:Y:S04]  /*113c30*/  STL [R1+0x28f8], R26 ;  /* 0x0028f81a01007387 */ /* 0x000fe80000100800 */
[----:B------:R0:W-:Y:S04]  /*113c40*/  STL [R1+0x6218], R5 ;  /* 0x0062180501007387 */ /* 0x0001e80000100800 */
[----:B------:R-:W-:Y:S04]  /*113c50*/  STL [R1+0x29e0], R23 ;  /* 0x0029e01701007387 */ /* 0x000fe80000100800 */
[----:B0-----:R-:W2:Y:S04]  /*113c60*/  LDL.LU R5, [R1+0x1414] ;  /* 0x0014140001057983 */ /* 0x001ea80000300800 */
[----:B------:R-:W2:Y:S04]  /*113c70*/  LDL.LU R26, [R1+0x1400] ;  /* 0x00140000011a7983 */ /* 0x000ea80000300800 */
[----:B------:R0:W-:Y:S04]  /*113c80*/  STL.64 [R1+0x26a8], R24 ;  /* 0x0026a81801007387 */ /* 0x0001e80000100a00 */
[----:B0-----:R-:W2:Y:S04]  /*113c90*/  LDL.LU R24, [R1+0x1404] ;  /* 0x0014040001187983 */ /* 0x001ea80000300800 */
[----:B------:R-:W3:Y:S01]  /*113ca0*/  LDL.LU R28, [R1+0x1408] ;  /* 0x00140800011c7983 */ /* 0x000ee20000300800 */
[----:B------:R-:W-:Y:S01]  /*113cb0*/  IMAD.MOV.U32 R23, RZ, RZ, R20 ;  /* 0x000000ffff177224 */ /* 0x000fe200078e0014 */
[----:B------:R-:W-:-:S02]  /*113cc0*/  F2FP.SATFINITE.E5M2.F32.PACK_AB_MERGE_C R12, R12, R7, RZ ;  /* 0x000000070c0c723e */ /* 0x000fc400048060ff */
[----:B---3--:R0:W-:Y:S04]  /*113cd0*/  STL.64 [R1+0x6238], R28 ;  /* 0x0062381c01007387 */ /* 0x0081e80000100a00 */
[----:B0-----:R-:W3:Y:S04]  /*113ce0*/  LDL.LU R28, [R1+0xe38] ;  /* 0x000e3800011c7983 */ /* 0x001ee80000300800 */
[----:B------:R-:W3:Y:S04]  /*113cf0*/  LDL.LU R29, [R1+0xe3c] ;  /* 0x000e3c00011d7983 */ /* 0x000ee80000300800 */
[----:B------:R-:W2:Y:S04]  /*113d00*/  LDL.LU R27, [R1+0x140c] ;  /* 0x00140c00011b7983 */ /* 0x000ea80000300800 */
[----:B------:R-:W2:Y:S04]  /*113d10*/  LDL.LU R25, [R1+0x13f0] ;  /* 0x0013f00001197983 */ /* 0x000ea80000300800 */
[----:B------:R-:W2:Y:S04]  /*113d20*/  LDL.LU R20, [R1+0x13f4] ;  /* 0x0013f40001147983 */ /* 0x000ea80000300800 */
[----:B------:R0:W-:Y:S04]  /*113d30*/  STL [R1+0x621c], R6 ;  /* 0x00621c0601007387 */ /* 0x0001e80000100800 */
[----:B0-----:R-:W2:Y:S04]  /*113d40*/  LDL.LU R6, [R1+0x1410] ;  /* 0x0014100001067983 */ /* 0x001ea80000300800 */
[----:B------:R-:W3:Y:S01]  /*113d50*/  LDL.LU R7, [R1+0x6250] ;  /* 0x0062500001077983 */ /* 0x000ee20000300800 */
[----:B------:R-:W-:-:S03]  /*113d60*/  F2FP.SATFINITE.E5M2.F32.PACK_AB_MERGE_C R13, R22, R13, RZ ;  /* 0x0000000d160d723e */ /* 0x000fc600048060ff */
[----:B------:R-:W2:Y:S04]  /*113d70*/  LDL R22, [R1+0x24] ;  /* 0x0000240001167983 */ /* 0x000ea80000100800 */
[----:B------:R3:W-:Y:S04]  /*113d80*/  STL [R1+0x28d4], R12 ;  /* 0x0028d40c01007387 */ /* 0x0007e80000100800 */
[----:B------:R0:W-:Y:S01]  /*113d90*/  STL [R1+0x28e0], R13 ;  /* 0x0028e00d01007387 */ /* 0x0001e20000100800 */
[----:B----4-:R-:W-:Y:S02]  /*113da0*/  F2FP.SATFINITE.E5M2.F32.PACK_AB_MERGE_C R9, R9, R10, RZ ;  /* 0x0000000a0909723e */ /* 0x010fe400048060ff */
[----:B---3--:R-:W-:-:S05]  /*113db0*/  IADD3 R12, P6, R16, R7, RZ ;  /* 0x00000007100c7210 */ /* 0x008fca0007fde0ff */
[----:B0-----:R-:W-:-:S05]  /*113dc0*/  IMAD.X R13, R15, 0x1, R8, P6 ;  /* 0x000000010f0d7824 */ /* 0x001fca00030e0608 */
[----:B------:R0:W-:Y:S04]  /*113dd0*/  STL.64 [R1+0x26a0], R12 ;  /* 0x0026a00c01007387 */ /* 0x0001e80000100a00 */
[----:B0-----:R-:W3:Y:S04]  /*113de0*/  LDL.LU.64 R12, [R1+0x6248] ;  /* 0x00624800010c7983 */ /* 0x001ee80000300a00 */
[----:B------:R-:W4:Y:S04]  /*113df0*/  LDL.LU R10, [R1+0x6244] ;  /* 0x00624400010a7983 */ /* 0x000f280000300800 */
[----:B------:R0:W-:Y:S04]  /*113e00*/  STL [R1+0x2bc], R9 ;  /* 0x0002bc0901007387 */ /* 0x0001e80000100800 */
[----:B0-----:R-:W3:Y:S01]  /*113e10*/  LDL.LU R9, [R1+0x6240] ;  /* 0x0062400001097983 */ /* 0x001ee20000300800 */
[----:B------:R-:W-:-:S02]  /*113e20*/  F2FP.SATFINITE.E5M2.F32.PACK_AB_MERGE_C R29, R29, R28, RZ ;  /* 0x0000001c1d1d723e */ /* 0x000fc400048060ff */
[----:B--2---:R-:W-:-:S03]  /*113e30*/  F2FP.SATFINITE.E5M2.F32.PACK_AB_MERGE_C R5, R5, R6, RZ ;  /* 0x000000060505723e */ /* 0x004fc600048060ff */
[----:B------:R4:W-:Y:S01]  /*113e40*/  STL [R1+0x2c0], R29 ;  /* 0x0002c01d01007387 */ /* 0x0009e20000100800 */
[----:B------:R-:W-:Y:S02]  /*113e50*/  F2FP.SATFINITE.E5M2.F32.PACK_AB_MERGE_C R2, R3, R2, RZ ;  /* 0x000000020302723e */ /* 0x000fe400048060ff */
[----:B---3--:R-:W-:Y:S01]  /*113e60*/  IADD3 R28, P6, R16, R9, RZ ;  /* 0x00000009101c7210 */ /* 0x008fe20007fde0ff */
[----:B------:R-:W-:Y:S04]  /*113e70*/  STL.64 [R1+0x6210], R8 ;  /* 0x0062100801007387 */ /* 0x000fe80000100a00 */
[----:B----4-:R-:W-:-:S05]  /*113e80*/  IMAD.X R29, R15, 0x1, R10, P6 ;  /* 0x000000010f1d7824 */ /* 0x010fca00030e060a */
[----:B------:R0:W-:Y:S04]  /*113e90*/  STL.64 [R1+0x2698], R28 ;  /* 0x0026981c01007387 */ /* 0x0001e80000100a00 */
[----:B0-----:R-:W2:Y:S04]  /*113ea0*/  LDL.LU.64 R28, [R1+0x6238] ;  /* 0x00623800011c7983 */ /* 0x001ea80000300a00 */
[----:B------:R-:W-:Y:S04]  /*113eb0*/  STL [R1+0x458], R5 ;  /* 0x0004580501007387 */ /* 0x000fe80000100800 */
[----:B------:R0:W-:Y:S02]  /*113ec0*/  STL [R1+0x4f4], R2 ;  /* 0x0004f40201007387 */ /* 0x0001e40000100800 */
[----:B0-----:R-:W-:-:S02]  /*113ed0*/  IADD3 R2, P6, R16, R11, RZ ;  /* 0x0000000b10027210 */ /* 0x001fc40007fde0ff */
[----:B------:R-:W-:Y:S03]  /*113ee0*/  STL.64 [R1+0x6208], R10 ;  /* 0x0062080a01007387 */ /* 0x000fe60000100a00 */
[----:B------:R-:W-:Y:S01]  /*113ef0*/  IMAD.X R3, R15, 0x1, R13, P6 ;  /* 0x000000010f037824 */ /* 0x000fe200030e060d */
[----:B------:R-:W-:-:S04]  /*113f00*/  IADD3 R8, P6, R16, R12, RZ ;  /* 0x0000000c10087210 */ /* 0x000fc80007fde0ff */
[----:B------:R0:W-:Y:S01]  /*113f10*/  STL.64 [R1+0x2690], R2 ;  /* 0x0026900201007387 */ /* 0x0001e20000100a00 */
[----:B------:R-:W-:Y:S01]  /*113f20*/  IMAD.X R9, R15, 0x1, R14, P6 ;  /* 0x000000010f097824 */ /* 0x000fe200030e060e */
[----:B------:R-:W-:Y:S02]  /*113f30*/  F2FP.SATFINITE.E5M2.F32.PACK_AB_MERGE_C R5, R24, R26, RZ ;  /* 0x0000001a1805723e */ /* 0x000fe400048060ff */
[----:B0-----:R-:W3:Y:S04]  /*113f40*/  LDL.LU R2, [R1+0x13f8] ;  /* 0x0013f80001027983 */ /* 0x001ee80000300800 */
[----:B------:R-:W3:Y:S04]  /*113f50*/  LDL.LU R3, [R1+0x13fc] ;  /* 0x0013fc0001037983 */ /* 0x000ee80000300800 */
[----:B------:R0:W-:Y:S04]  /*113f60*/  STL.64 [R1+0x6220], R12 ;  /* 0x0062200c01007387 */ /* 0x0001e80000100a00 */
[----:B0-----:R-:W4:Y:S04]  /*113f70*/  LDL.LU R12, [R1+0x13e4] ;  /* 0x0013e400010c7983 */ /* 0x001f280000300800 */
[----:B------:R-:W4:Y:S04]  /*113f80*/  LDL.LU R26, [R1+0x13e8] ;  /* 0x0013e800011a7983 */ /* 0x000f280000300800 */
[----:B------:R-:W4:Y:S04]  /*113f90*/  LDL.LU R24, [R1+0x13ec] ;  /* 0x0013ec0001187983 */ /* 0x000f280000300800 */
[----:B------:R0:W-:Y:S04]  /*113fa0*/  STL.64 [R1+0x2688], R8 ;  /* 0x0026880801007387 */ /* 0x0001e80000100a00 */
[----:B------:R1:W-:Y:S04]  /*113fb0*/  STL [R1+0x40c], R5 ;  /* 0x00040c0501007387 */ /* 0x0003e80000100800 */
[----:B------:R-:W4:Y:S01]  /*113fc0*/  LDL.LU R13, [R1+0x13d0] ;  /* 0x0013d000010d7983 */ /* 0x000f220000300800 */
[----:B------:R-:W-:-:S02]  /*113fd0*/  SHF.R.S32.HI R16, RZ, 0x1f, R22 ;  /* 0x0000001fff107819 */ /* 0x000fc40000011416 */
[----:B0-----:R-:W-:Y:S02]  /*113fe0*/  IADD3 R8, P6, R22, R4, RZ ;  /* 0x0000000416087210 */ /* 0x001fe40007fde0ff */
[----:B-1----:R-:W-:Y:S01]  /*113ff0*/  F2FP.SATFINITE.E5M2.F32.PACK_AB_MERGE_C R5, R20, R25, RZ ;  /* 0x000000191405723e */ /* 0x002fe200048060ff */
[----:B------:R-:W-:Y:S02]  /*114000*/  IMAD.MOV.U32 R22, RZ, RZ, R19 ;  /* 0x000000ffff167224 */ /* 0x000fe400078e0013 */
[----:B------:R-:W-:Y:S02]  /*114010*/  IMAD.MOV.U32 R19, RZ, RZ, R18 ;  /* 0x000000ffff137224 */ /* 0x000fe400078e0012 */
[----:B------:R-:W-:Y:S01]  /*114020*/  IMAD.MOV.U32 R18, RZ, RZ, R17 ;  /* 0x000000ffff127224 */ /* 0x000fe200078e0011 */
[----:B--2---:R-:W-:Y:S01]  /*114030*/  F2FP.SATFINITE.E5M2.F32.PACK_AB_MERGE_C R6, R27, R28, RZ ;  /* 0x0000001c1b06723e */ /* 0x004fe200048060ff */
[----:B------:R-:W-:-:S04]  /*114040*/  IMAD.X R9, R16, 0x1, R29, P6 ;  /* 0x0000000110097824 */ /* 0x000fc800030e061d */
[----:B------:R-:W-:Y:S01]  /*114050*/  STL [R1+0x43c], R6 ;  /* 0x00043c0601007387 */ /* 0x000fe20000100800 */
[----:B---3--:R-:W-:-:S03]  /*114060*/  F2FP.SATFINITE.E5M2.F32.PACK_AB_MERGE_C R3, R3, R2, RZ ;  /* 0x000000020303723e */ /* 0x008fc600048060ff */
[----:B----4-:R0:W-:Y:S04]  /*114070*/  STL [R1+0x6228], R13 ;  /* 0x0062280d01007387 */ /* 0x0101e80000100800 */
[----:B------:R-:W-:Y:S04]  /*114080*/  STL [R1+0x3b0], R5 ;  /* 0x0003b00501007387 */ /* 0x000fe80000100800 */
[----:B0-----:R-:W2:Y:S04]  /*114090*/  LDL.LU R13, [R1+0x13e0] ;  /* 0x0013e000010d7983 */ /* 0x001ea80000300800 */
[----:B------:R-:W3:Y:S04]  /*1140a0*/  LDL.LU R20, [R1+0x13d4] ;  /* 0x0013d40001147983 */ /* 0x000ee80000300800 */
[----:B------:R0:W-:Y:S04]  /*1140b0*/  STL [R1+0x6204], R4 ;  /* 0x0062040401007387 */ /* 0x0001e80000100800 */
[----:B0-----:R-:W4:Y:S04]  /*1140c0*/  LDL.LU R4, [R1+0x24] ;  /* 0x0000240001047983 */ /* 0x001f280000300800 */
[----:B------:R-:W3:Y:S04]  /*1140d0*/  LDL.LU R6, [R1+0x13d8] ;  /* 0x0013d80001067983 */ /* 0x000ee80000300800 */
[----:B------:R-:W3:Y:S04]  /*1140e0*/  LDL.LU R5, [R1+0x13dc] ;  /* 0x0013dc0001057983 */ /* 0x000ee80000300800 */
        /* <DEDUP_REMOVED lines=12> */
[----:B0-----:R-:W4:Y:S01]  /*1141b0*/  LDL.LU R3, [R1+0x622c] ;  /* 0x00622c0001037983 */ /* 0x001f220000300800 */
[----:B--2---:R-:W-:-:S05]  /*1141c0*/  F2FP.SATFINITE.E5M2.F32.PACK_AB_MERGE_C R13, R12, R13, RZ ;  /* 0x0000000d0c0d723e */ /* 0x004fca00048060ff */
[----:B------:R3:W-:Y:S01]  /*1141d0*/  STL [R1+0x35c], R13 ;  /* 0x00035c0d01007387 */ /* 0x0007e20000100800 */
[----:B----4-:R-:W-:-:S03]  /*1141e0*/  IADD3 R12, P6, R4, R3, RZ ;  /* 0x00000003040c7210 */ /* 0x010fc60007fde0ff */
[----:B------:R-:W-:Y:S02]  /*1141f0*/  STL [R1+0x61ec], R3 ;  /* 0x0061ec0301007387 */ /* 0x000fe40000100800 */
[----:B---3--:R-:W-:-:S05]  /*114200*/  IMAD.X R13, R16, 0x1, R2, P6 ;  /* 0x00000001100d7824 */ /* 0x008fca00030e0602 */
[----:B------:R0:W-:Y:S04]  /*114210*/  STL.64 [R1+0x2678], R12 ;  /* 0x0026780c01007387 */ /* 0x0001e80000100a00 */
[----:B0-----:R-:W2:Y:S01]  /*114220*/  LDL.LU R13, [R1+0x6228] ;  /* 0x00622800010d7983 */ /* 0x001ea20000300800 */
[----:B------:R-:W-:Y:S02]  /*114230*/  F2FP.SATFINITE.E5M2.F32.PACK_AB_MERGE_C R3, R24, R26, RZ ;  /* 0x0000001a1803723e */ /* 0x000fe400048060ff */
[----:B------:R-:W-:Y:S01]  /*114240*/  IADD3 R12, P6, R4, R0, RZ ;  /* 0x00000000040c7210 */ /* 0x000fe20007fde0ff */
[----:B------:R0:W-:Y:S01]  /*114250*/  STL [R1+0x61f0], R2 ;  /* 0x0061f00201007387 */ /* 0x0001e20000100800 */
[----:B------:R-:W-:Y:S01]  /*114260*/  IMAD.MOV.U32 R24, RZ, RZ, R23 ;  /* 0x000000ffff187224 */ /* 0x000fe200078e0017 */
[----:B------:R-:W-:-:S02]  /*114270*/  F2FP.SATFINITE.E5M2.F32.PACK_AB_MERGE_C R5, R5, R6, RZ ;  /* 0x000000060505723e */ /* 0x000fc400048060ff */
[----:B0-----:R-:W3:Y:S04]  /*114280*/  LDL.LU R2, [R1+0x13a8] ;  /* 0x0013a80001027983 */ /* 0x001ee80000300800 */
[----:B------:R0:W-:Y:S04]  /*114290*/  STL [R1+0x364], R3 ;  /* 0x0003640301007387 */ /* 0x0001e80000100800 */
[----:B0-----:R-:W3:Y:S04]  /*1142a0*/  LDL.LU R3, [R1+0x13ac] ;  /* 0x0013ac0001037983 */ /* 0x001ee80000300800 */
[----:B------:R-:W4:Y:S04]  /*1142b0*/  LDL.LU R26, [R1+0x1390] ;  /* 0x00139000011a7983 */ /* 0x000f280000300800 */
[----:B------:R-:W4:Y:S01]  /*1142c0*/  LDL.LU R23, [R1+0x1394] ;  /* 0x0013940001177983 */ /* 0x000f220000300800 */
[----:B--2---:R-:W-:Y:S01]  /*1142d0*/  F2FP.SATFINITE.E5M2.F32.PACK_AB_MERGE_C R20, R20, R13, RZ ;  /* 0x0000000d1414723e */ /* 0x004fe200048060ff */
[----:B------:R-:W-:-:S04]  /*1142e0*/  IMAD.X R13, R16, 0x1, R21, P6 ;  /* 0x00000001100d7824 */ /* 0x000fc800030e0615 */
[----:B------:R0:W-:Y:S04]  /*1142f0*/  STL [R1+0x5bb0], R20 ;  /* 0x005bb01401007387 */ /* 0x0001e80000100800 */
[----:B0-----:R-:W2:Y:S04]  /*114300*/  LDL.LU R20, [R1+0x13cc] ;  /* 0x0013cc0001147983 */ /* 0x001ea80000300800 */
[----:B------:R0:W-:Y:S04]  /*114310*/  STL [R1+0x6200], R0 ;  /* 0x0062000001007387 */ /* 0x0001e80000100800 */
[----:B0-----:R-:W2:Y:S04]  /*114320*/  LDL.LU R0, [R1+0x13c8] ;  /* 0x0013c80001007983 */ /* 0x001ea80000300800 */
[----:B------:R0:W-:Y:S04]  /*114330*/  STL.64 [R1+0x2670], R12 ;  /* 0x0026700c01007387 */ /* 0x0001e80000100a00 */
[----:B0-----:R-:W4:Y:S04]  /*114340*/  LDL.LU.64 R12, [R1+0x6220] ;  /* 0x00622000010c7983 */ /* 0x001f280000300a00 */
[----:B------:R-:W3:Y:S04]  /*114350*/  LDL.LU R6, [R1+0x621c] ;  /* 0x00621c0001067983 */ /* 0x000ee80000300800 */
[----:B------:R0:W-:Y:S04]  /*114360*/  STL [R1+0x328], R5 ;  /* 0x0003280501007387 */ /* 0x0001e80000100800 */
[----:B0-----:R-:W2:Y:S01]  /*114370*/  LDL.LU R5, [R1+0x6218] ;  /* 0x0062180001057983 */ /* 0x001ea20000300800 */
[----:B------:R-:W-:-:S05]  /*114380*/  F2FP.SATFINITE.E5M2.F32.PACK_AB_MERGE_C R9, R9, R8, RZ ;  /* 0x000000080909723e */ /* 0x000fca00048060ff */
[----:B------:R3:W-:Y:S01]  /*114390*/  STL [R1+0x2dc], R9 ;  /* 0x0002dc0901007387 */ /* 0x0007e20000100800 */
[----:B--2---:R-:W-:-:S05]  /*1143a0*/  IADD3 R8, P6, R4, R5, RZ ;  /* 0x0000000504087210 */ /* 0x004fca0007fde0ff */
[----:B---3--:R-:W-:-:S05]  /*1143b0*/  IMAD.X R9, R16, 0x1, R6, P6 ;  /* 0x0000000110097824 */ /* 0x008fca00030e0606 */
[----:B------:R0:W-:Y:S04]  /*1143c0*/  STL.64 [R1+0x2668], R8 ;  /* 0x0026680801007387 */ /* 0x0001e80000100a00 */
[----:B0-----:R-:W2:Y:S01]  /*1143d0*/  LDL.LU.64 R8, [R1+0x6210] ;  /* 0x0062100001087983 */ /* 0x001ea20000300a00 */
[----:B------:R-:W-:Y:S02]  /*1143e0*/  F2FP.SATFINITE.E5M2.F32.PACK_AB_MERGE_C R20, R20, R0, RZ ;  /* 0x000000001414723e */ /* 0x000fe400048060ff */
[----:B------:R-:W-:Y:S02]  /*1143f0*/  F2FP.SATFINITE.E5M2.F32.PACK_AB_MERGE_C R0, R11, R10, RZ ;  /* 0x0000000a0b00723e */ /* 0x000fe400048060ff */
[----:B------:R-:W-:Y:S01]  /*114400*/  IADD3 R10, P6, R4, R7, RZ ;  /* 0x00000007040a7210 */ /* 0x000fe20007fde0ff */
[----:B------:R-:W-:Y:S04]  /*114410*/  STL [R1+0x2ec], R20 ;  /* 0x0002ec1401007387 */ /* 0x000fe80000100800 */
[----:B------:R-:W-:Y:S04]  /*114420*/  STL [R1+0x2cc], R0 ;  /* 0x0002cc0001007387 */ /* 0x000fe80000100800 */
[----:B------:R-:W-:Y:S01]  /*114430*/  STL.64 [R1+0x61e0], R6 ;  /* 0x0061e00601007387 */ /* 0x000fe20000100a00 */
[----:B--2---:R-:W-:-:S05]  /*114440*/  IMAD.X R11, R16, 0x1, R8, P6 ;  /* 0x00000001100b7824 */ /* 0x004fca00030e0608 */
[----:B------:R0:W-:Y:S04]  /*114450*/  STL.64 [R1+0x2660], R10 ;  /* 0x0026600a01007387 */ /* 0x0001e80000100a00 */
[----:B0-----:R-:W2:Y:S01]  /*114460*/  LDL.LU.64 R10, [R1+0x6208] ;  /* 0x00620800010a7983 */ /* 0x001ea20000300a00 */
[----:B------:R-:W-:Y:S02]  /*114470*/  F2FP.SATFINITE.E5M2.F32.PACK_AB_MERGE_C R7, R28, R15, RZ ;  /* 0x0000000f1c07723e */ /* 0x000fe400048060ff */
[----:B------:R-:W-:Y:S01]  /*114480*/  F2FP.SATFINITE.E5M2.F32.PACK_AB_MERGE_C R6, R25, R27, RZ ;  /* 0x0000001b1906723e */ /* 0x000fe200048060ff */
[----:B------:R-:W3:Y:S04]  /*114490*/  LDL.LU R0, [R1+0x139c] ;  /* 0x00139c0001007983 */ /* 0x000ee80000300800 */
[----:B------:R-:W-:Y:S04]  /*1144a0*/  STL [R1+0x2d0], R7 ;  /* 0x0002d00701007387 */ /* 0x000fe80000100800 */
[----:B------:R-:W3:Y:S04]  /*1144b0*/  LDL.LU R15, [R1+0x1380] ;  /* 0x00138000010f7983 */ /* 0x000ee80000300800 */
[----:B------:R0:W-:Y:S01]  /*1144c0*/  STL [R1+0x2b4], R6 ;  /* 0x0002b40601007387 */ /* 0x0001e20000100800 */
[----:B------:R-:W-:-:S03]  /*1144d0*/  F2FP.SATFINITE.E5M2.F32.PACK_AB_MERGE_C R3, R3, R2, RZ ;  /* 0x000000020303723e */ /* 0x000fc600048060ff */
[----:B------:R-:W3:Y:S04]  /*1144e0*/  LDL.LU R28, [R1+0x1384] ;  /* 0x00138400011c7983 */ /* 0x000ee80000300800 */
[----:B------:R-:W3:Y:S01]  /*1144f0*/  LDL.LU R27, [R1+0x1388] ;  /* 0x00138800011b7983 */ /* 0x000ee20000300800 */
[----:B0-----:R-:W-:-:S03]  /*114500*/  IADD3 R6, P6, R4, R9, RZ ;  /* 0x0000000904067210 */ /* 0x001fc60007fde0ff */
[----:B------:R-:W3:Y:S04]  /*114510*/  LDL.LU R25, [R1+0x138c] ;  /* 0x00138c0001197983 */ /* 0x000ee80000300800 */
[----:B------:R-:W-:Y:S04]  /*114520*/  STL [R1+0x61d4], R9 ;  /* 0x0061d40901007387 */ /* 0x000fe80000100800 */
[----:B------:R-:W-:Y:S01]  /*114530*/  STL [R1+0x61e8], R8 ;  /* 0x0061e80801007387 */ /* 0x000fe20000100800 */
[----:B--2---:R-:W-:-:S05]  /*114540*/  IMAD.X R7, R16, 0x1, R10, P6 ;  /* 0x0000000110077824 */ /* 0x004fca00030e060a */
[----:B------:R-:W-:Y:S04]  /*114550*/  STL.64 [R1+0x2658], R6 ;  /* 0x0026580601007387 */ /* 0x000fe80000100a00 */
[----:B------:R-:W2:Y:S04]  /*114560*/  LDL.LU R2, [R1+0x1370] ;  /* 0x0013700001027983 */ /* 0x000ea80000300800 */
[----:B------:R0:W-:Y:S04]  /*114570*/  STL [R1+0x2b8], R3 ;  /* 0x0002b80301007387 */ /* 0x0001e80000100800 */
[----:B0-----:R-:W2:Y:S01]  /*114580*/  LDL.LU R3, [R1+0x1374] ;  /* 0x0013740001037983 */ /* 0x001ea20000300800 */
[----:B----4-:R-:W-:-:S05]  /*114590*/  F2FP.SATFINITE.E5M2.F32.PACK_AB_MERGE_C R6, R23, R26, RZ ;  /* 0x0000001a1706723e */ /* 0x010fca00048060ff */
[----:B------:R0:W-:Y:S02]  /*1145a0*/  STL [R1+0x2854], R6 ;  /* 0x0028540601007387 */ /* 0x0001e40000100800 */
[----:B0-----:R-:W-:-:S05]  /*1145b0*/  IADD3 R6, P6, R4, R11, RZ ;  /* 0x0000000b04067210 */ /* 0x001fca0007fde0ff */
[----:B------:R-:W-:Y:S01]  /*1145c0*/  IMAD.X R7, R16, 0x1, R13, P6 ;  /* 0x0000000110077824 */ /* 0x000fe200030e060d */
[----:B--2---:R0:W-:Y:S04]  /*1145d0*/  STL.64 [R1+0x61f8], R2 ;  /* 0x0061f80201007387 */ /* 0x0041e80000100a00 */
[----:B0-----:R-:W2:Y:S04]  /*1145e0*/  LDL.LU R3, [R1+0x1398] ;  /* 0x0013980001037983 */ /* 0x001ea80000300800 */
[----:B------:R-:W4:Y:S04]  /*1145f0*/  LDL.LU R8, [R1+0x1378] ;  /* 0x0013780001087983 */ /* 0x000f280000300800 */
[----:B------:R-:W4:Y:S04]  /*114600*/  LDL.LU R9, [R1+0x137c] ;  /* 0x00137c0001097983 */ /* 0x000f280000300800 */
[----:B------:R-:W4:Y:S04]  /*114610*/  LDL.LU R26, [R1+0x1360] ;  /* 0x00136000011a7983 */ /* 0x000f280000300800 */
[----:B------:R-:W4:Y:S04]  /*114620*/  LDL.LU R23, [R1+0x1364] ;  /* 0x0013640001177983 */ /* 0x000f280000300800 */
[----:B------:R-:W-:Y:S04]  /*114630*/  STL.64 [R1+0x61d8], R10 ;  /* 0x0061d80a01007387 */ /* 0x000fe80000100a00 */
[----:B------:R0:W-:Y:S02]  /*114640*/  STL.64 [R1+0x2650], R6 ;  /* 0x0026500601007387 */ /* 0x0001e40000100a00 */
[----:B0-----:R-:W-:-:S02]  /*114650*/  IADD3 R6, P6, R4, R12, RZ ;  /* 0x0000000c04067210 */ /* 0x001fc40007fde0ff */
[----:B------:R-:W4:Y:S03]  /*114660*/  LDL.LU R4, [R1+0x6204] ;  /* 0x0062040001047983 */ /* 0x000f260000300800 */
[----:B------:R-:W-:Y:S01]  /*114670*/  IMAD.X R7, R16, 0x1, R14, P6 ;  /* 0x0000000110077824 */ /* 0x000fe200030e060e */
[----:B---3--:R-:W-:-:S04]  /*114680*/  F2FP.SATFINITE.E5M2.F32.PACK_AB_MERGE_C R2, R28, R15, RZ ;  /* 0x0000000f1c02723e */ /* 0x008fc800048060ff */
[----:B------:R0:W-:Y:S04]  /*114690*/  STL.64 [R1+0x2648], R6 ;  /* 0x0026480601007387 */ /* 0x0001e80000100a00 */
[----:B0-----:R-:W3:Y:S04]  /*1146a0*/  LDL.LU R6, [R1+0x1368] ;  /* 0x0013680001067983 */ /* 0x001ee80000300800 */
[----:B------:R-:W3:Y:S04]  /*1146b0*/  LDL.LU R7, [R1+0x136c] ;  /* 0x00136c0001077983 */ /* 0x000ee80000300800 */
[----:B------:R-:W3:Y:S04]  /*1146c0*/  LDL.LU R10, [R1+0x1350] ;  /* 0x00135000010a7983 */ /* 0x000ee80000300800 */
[----:B------:R-:W3:Y:S04]  /*1146d0*/  LDL.LU R11, [R1+0x1354] ;  /* 0x00135400010b7983 */ /* 0x000ee80000300800 */
[----:B------:R-:W3:Y:S04]  /*1146e0*/  LDL.LU R20, [R1+0x1358] ;  /* 0x0013580001147983 */ /* 0x000ee80000300800 */
[----:B------:R-:W3:Y:S01]  /*1146f0*/  LDL.LU R16, [R1+0x135c] ;  /* 0x00135c0001107983 */ /* 0x000ee20000300800 */
[----:B--2---:R-:W-:-:S02]  /*114700*/  F2FP.SATFINITE.E5M2.F32.PACK_AB_MERGE_C R3, R0, R3, RZ ;  /* 0x000000030003723e */ /* 0x004fc400048060ff */
[----:B------:R-:W-:-:S03]  /*114710*/  F2FP.SATFINITE.E5M2.F32.PACK_AB_MERGE_C R0, R25, R27, RZ ;  /* 0x0000001b1900723e */ /* 0x000fc600048060ff */
[----:B------:R-:W-:Y:S04]  /*114720*/  STL [R1+0x285c], R3 ;  /* 0x00285c0301007387 */ /* 0x000fe80000100800 */
[----:B------:R-:W2:Y:S04]  /*114730*/  LDL.LU R15, [R1+0x1340] ;  /* 0x00134000010f7983 */ /* 0x000ea80000300800 */
[----:B------:R-:W-:Y:S04]  /*114740*/  STL [R1+0x2978], R2 ;  /* 0x0029780201007387 */ /* 0x000fe80000100800 */
[----:B------:R-:W2:Y:S04]  /*114750*/  LDL.LU R28, [R1+0x1344] ;  /* 0x00134400011c7983 */ /* 0x000ea80000300800 */
[----:B------:R0:W-:Y:S04]  /*114760*/  STL [R1+0x297c], R0 ;  /* 0x00297c0001007387 */ /* 0x0001e80000100800 */
[----:B------:R-:W2:Y:S04]  /*114770*/  LDL.LU R27, [R1+0x1348] ;  /* 0x00134800011b7983 */ /* 0x000ea80000300800 */
[----:B------:R-:W2:Y:S01]  /*114780*/  LDL.LU R25, [R1+0x134c] ;  /* 0x00134c0001197983 */ /* 0x000ea20000300800 */
[----:B0-----:R-:W-:-:S02]  /*114790*/  SHF.R.S32.HI R0, RZ, 0x1f, R17 ;  /* 0x0000001fff007819 */ /* 0x001fc40000011411 */
[----:B----4-:R-:W-:-:S03]  /*1147a0*/  IADD3 R2, P6, R17, R4, RZ ;  /* 0x0000000411027210 */ /* 0x010fc60007fde0ff */
[----:B------:R0:W-:Y:S02]  /*1147b0*/  STL [R1+0x24], R0 ;  /* 0x0000240001007387 */ /* 0x0001e40000100800 */
[----:B------:R-:W-:Y:S02]  /*1147c0*/  IMAD.X R3, R0, 0x1, R29, P6 ;  /* 0x0000000100037824 */ /* 0x000fe400030e061d */
[----:B0-----:R-:W4:Y:S04]  /*1147d0*/  LDL.LU R0, [R1+0x6200] ;  /* 0x0062000001007983 */ /* 0x001f280000300800 */
[----:B------:R0:W-:Y:S04]  /*1147e0*/  STL.64 [R1+0x2640], R2 ;  /* 0x0026400201007387 */ /* 0x0001e80000100a00 */
[----:B0-----:R-:W3:Y:S04]  /*1147f0*/  LDL.LU.64 R2, [R1+0x61f8] ;  /* 0x0061f80001027983 */ /* 0x001ee80000300a00 */
[----:B------:R0:W-:Y:S04]  /*114800*/  STL [R1+0x61d0], R29 ;  /* 0x0061d01d01007387 */ /* 0x0001e80000100800 */
[----:B0-----:R-:W2:Y:S01]  /*114810*/  LDL.LU R29, [R1+0x24] ;  /* 0x00002400011d7983 */ /* 0x001ea20000300800 */
[----:B---3--:R-:W-:-:S03]  /*114820*/  F2FP.SATFINITE.E5M2.F32.PACK_AB_MERGE_C R3, R3, R2, RZ ;  /* 0x000000020303723e */ /* 0x008fc600048060ff */
[----:B------:R-:W2:Y:S04]  /*114830*/  LDL.LU R2, [R1+0x61f0] ;  /* 0x0061f00001027983 */ /* 0x000ea80000300800 */
[----:B------:R0:W-:Y:S04]  /*114840*/  STL [R1+0x2928], R3 ;  /* 0x0029280301007387 */ /* 0x0001e80000100800 */
[----:B0-----:R-:W3:Y:S01]  /*114850*/  LDL.LU R3, [R1+0x61ec] ;  /* 0x0061ec0001037983 */ /* 0x001ee20000300800 */
[----:B------:R-:W-:-:S05]  /*114860*/  F2FP.SATFINITE.E5M2.F32.PACK_AB_MERGE_C R9, R9, R8, RZ ;  /* 0x000000080909723e */ /* 0x000fca00048060ff */
[----:B------:R2:W-:Y:S01]  /*114870*/  STL [R1+0x2930], R9 ;  /* 0x0029300901007387 */ /* 0x0005e20000100800 */
[----:B---3--:R-:W-:-:S05]  /*114880*/  IADD3 R8, P6, R17, R3, RZ ;  /* 0x0000000311087210 */ /* 0x008fca0007fde0ff */
[----:B--2---:R-:W-:-:S05]  /*114890*/  IMAD.X R9, R29, 0x1, R2, P6 ;  /* 0x000000011d097824 */ /* 0x004fca00030e0602 */
[----:B------:R0:W-:Y:S04]  /*1148a0*/  STL.64 [R1+0x2638], R8 ;  /* 0x0026380801007387 */ /* 0x0001e80000100a00 */
[----:B0-----:R-:W2:Y:S04]  /*1148b0*/  LDL.LU R8, [R1+0x61e8] ;  /* 0x0061e80001087983 */ /* 0x001ea80000300800 */
[----:B------:R0:W-:Y:S04]  /*1148c0*/  STL.64 [R1+0x61c0], R2 ;  /* 0x0061c00201007387 */ /* 0x0001e80000100a00 */
[----:B------:R-:W3:Y:S01]  /*1148d0*/  LDL.LU R9, [R1+0xbb0] ;  /* 0x000bb00001097983 */ /* 0x000ee20000300800 */
[----:B0-----:R-:W-:-:S02]  /*1148e0*/  F2FP.SATFINITE.E5M2.F32.PACK_AB_MERGE_C R3, R7, R6, RZ ;  /* 0x000000060703723e */ /* 0x001fc400048060ff */
[----:B------:R-:W-:Y:S02]  /*1148f0*/  F2FP.SATFINITE.E5M2.F32.PACK_AB_MERGE_C R2, R23, R26, RZ ;  /* 0x0000001a1702723e */ /* 0x000fe400048060ff */
[----:B----4-:R-:W-:Y:S01]  /*114900*/  IADD3 R6, P6, R17, R0, RZ ;  /* 0x0000000011067210 */ /* 0x010fe20007fde0ff */
[----:B------:R-:W-:Y:S02]  /*114910*/  IMAD.MOV.U32 R23, RZ, RZ, R18 ;  /* 0x000000ffff177224 */ /* 0x000fe400078e0012 */
[----:B------:R0:W-:Y:S02]  /*114920*/  STL [R1+0x28fc], R2 ;  /* 0x0028fc0201007387 */ /* 0x0001e40000100800 */
[----:B------:R-:W-:Y:S02]  /*114930*/  IMAD.X R7, R29, 0x1, R21, P6 ;  /* 0x000000011d077824 */ /* 0x000fe400030e0615 */
[----:B0-----:R-:W4:Y:S04]  /*114940*/  LDL.LU R2, [R1+0x1334] ;  /* 0x0013340001027983 */ /* 0x001f280000300800 */
[----:B------:R-:W4:Y:S04]  /*114950*/  LDL.LU R26, [R1+0x1338] ;  /* 0x00133800011a7983 */ /* 0x000f280000300800 */
[----:B------:R-:W4:Y:S04]  /*114960*/  LDL.LU R18, [R1+0x133c] ;  /* 0x00133c0001127983 */ /* 0x000f280000300800 */
[----:B------:R-:W-:Y:S04]  /*114970*/  STL [R1+0x2904], R3 ;  /* 0x0029040301007387 */ /* 0x000fe80000100800 */
[----:B------:R0:W-:Y:S04]  /*114980*/  STL.64 [R1+0x2630], R6 ;  /* 0x0026300601007387 */ /* 0x0001e80000100a00 */
[----:B0-----:R-:W2:Y:S01]  /*114990*/  LDL.LU.64 R6, [R1+0x61e0] ;  /* 0x0061e00001067983 */ /* 0x001ea20000300a00 */
[----:B------:R-:W-:-:S02]  /*1149a0*/  F2FP.SATFINITE.E5M2.F32.PACK_AB_MERGE_C R11, R11, R10, RZ ;  /* 0x0000000a0b0b723e */ /* 0x000fc400048060ff */
[----:B------:R-:W-:Y:S02]  /*1149b0*/  IADD3 R10, P6, R17, R5, RZ ;  /* 0x00000005110a7210 */ /* 0x000fe40007fde0ff */
[----:B------:R-:W-:Y:S01]  /*1149c0*/  F2FP.SATFINITE.E5M2.F32.PACK_AB_MERGE_C R3, R16, R20, RZ ;  /* 0x000000141003723e */ /* 0x000fe200048060ff */
[----:B------:R-:W-:Y:S04]  /*1149d0*/  STL [R1+0x28dc], R11 ;  /* 0x0028dc0b01007387 */ /* 0x000fe80000100800 */
[----:B------:R0:W-:Y:S04]  /*1149e0*/  STL.64 [R1+0x61c8], R4 ;  /* 0x0061c80401007387 */ /* 0x0001e80000100a00 */
[----:B------:R1:W-:Y:S04]  /*1149f0*/  STL [R1+0x28e4], R3 ;  /* 0x0028e40301007387 */ /* 0x0003e80000100800 */
[----:B0-----:R-:W4:Y:S04]  /*114a00*/  LDL.LU R4, [R1+0xbbc] ;  /* 0x000bbc0001047983 */ /* 0x001f280000300800 */
[----:B------:R-:W4:Y:S01]  /*114a10*/  LDL.LU R5, [R1+0x1330] ;  /* 0x0013300001057983 */ /* 0x000f220000300800 */
[----:B--2---:R-:W-:-:S05]  /*114a20*/  IMAD.X R11, R29, 0x1, R6, P6 ;  /* 0x000000011d0b7824 */ /* 0x004fca00030e0606 */
[----:B------:R0:W-:Y:S04]  /*114a30*/  STL.64 [R1+0x2628], R10 ;  /* 0x0026280a01007387 */ /* 0x0001e80000100a00 */
[----:B-1----:R-:W2:Y:S01]  /*114a40*/  LDL.LU R3, [R1+0x1320] ;  /* 0x0013200001037983 */ /* 0x002ea20000300800 */
[----:B0-----:R-:W-:Y:S02]  /*114a50*/  F2FP.SATFINITE.E5M2.F32.PACK_AB_MERGE_C R11, R28, R15, RZ ;  /* 0x0000000f1c0b723e */ /* 0x001fe400048060ff */
[----:B------:R-:W-:-:S03]  /*114a60*/  F2FP.SATFINITE.E5M2.F32.PACK_AB_MERGE_C R10, R25, R27, RZ ;  /* 0x0000001b190a723e */ /* 0x000fc600048060ff */
[----:B------:R-:W-:Y:S04]  /*114a70*/  STL [R1+0x28b4], R11 ;  /* 0x0028b40b01007387 */ /* 0x000fe80000100800 */
[----:B------:R-:W2:Y:S04]  /*114a80*/  LDL.LU R15, [R1+0x1324] ;  /* 0x00132400010f7983 */ /* 0x000ea80000300800 */
[----:B------:R-:W-:Y:S01]  /*114a90*/  STL [R1+0x28bc], R10 ;  /* 0x0028bc0a01007387 */ /* 0x000fe20000100800 */
[----:B------:R-:W-:-:S03]  /*114aa0*/  IMAD.MOV.U32 R25, RZ, RZ, R24 ;  /* 0x000000ffff197224 */ /* 0x000fc600078e0018 */
[----:B------:R-:W2:Y:S04]  /*114ab0*/  LDL.LU R20, [R1+0x1328] ;  /* 0x0013280001147983 */ /* 0x000ea80000300800 */
[----:B------:R-:W2:Y:S04]  /*114ac0*/  LDL.LU R16, [R1+0x132c] ;  /* 0x00132c0001107983 */ /* 0x000ea80000300800 */
[----:B------:R-:W2:Y:S04]  /*114ad0*/  LDL.LU R28, [R1+0x1310] ;  /* 0x00131000011c7983 */ /* 0x000ea80000300800 */
[----:B------:R-:W2:Y:S04]  /*114ae0*/  LDL.LU R27, [R1+0x1314] ;  /* 0x00131400011b7983 */ /* 0x000ea80000300800 */
[----:B------:R-:W2:Y:S04]  /*114af0*/  LDL R24, [R1+0x1c] ;  /* 0x00001c0001187983 */ /* 0x000ea80000100800 */
[----:B------:R0:W-:Y:S04]  /*114b00*/  STL.64 [R1+0x61b8], R6 ;  /* 0x0061b80601007387 */ /* 0x0001e80000100a00 */
[----:B0-----:R-:W3:Y:S01]  /*114b10*/  LDL.LU R6, [R1+0xbb4] ;  /* 0x000bb40001067983 */ /* 0x001ee20000300800 */
[----:B------:R-:W-:-:S03]  /*114b20*/  IADD3 R10, P6, R17, R7, RZ ;  /* 0x00000007110a7210 */ /* 0x000fc60007fde0ff */
[----:B------:R-:W4:Y:S02]  /*114b30*/  LDL.LU R7, [R1+0xbb8] ;  /* 0x000bb80001077983 */ /* 0x000f240000300800 */
[----:B------:R-:W-:-:S05]  /*114b40*/  IMAD.X R11, R29, 0x1, R8, P6 ;  /* 0x000000011d0b7824 */ /* 0x000fca00030e0608 */
[----:B------:R0:W-:Y:S04]  /*114b50*/  STL.64 [R1+0x2620], R10 ;  /* 0x0026200a01007387 */ /* 0x0001e80000100a00 */
[----:B0-----:R-:W2:Y:S01]  /*114b60*/  LDL.LU.64 R10, [R1+0x61d8] ;  /* 0x0061d800010a7983 */ /* 0x001ea20000300a00 */
[----:B---3--:R-:W-:-:S03]  /*114b70*/  F2FP.SATFINITE.E5M2.F32.PACK_AB_MERGE_C R6, R6, R9, RZ ;  /* 0x000000090606723e */ /* 0x008fc600048060ff */
[----:B------:R-:W3:Y:S01]  /*114b80*/  LDL.LU R9, [R1+0x61d4] ;  /* 0x0061d40001097983 */ /* 0x000ee20000300800 */
[----:B----4-:R-:W-:-:S03]  /*114b90*/  F2FP.SATFINITE.E5M2.F32.PACK_AB_MERGE_C R4, R4, R7, RZ ;  /* 0x000000070404723e */ /* 0x010fc600048060ff */
[----:B------:R3:W-:Y:S02]  /*114ba0*/  STL [R1+0x288], R6 ;  /* 0x0002880601007387 */ /* 0x0007e40000100800 */
[----:B---3--:R-:W-:Y:S02]  /*114bb0*/  IADD3 R6, P6, R17, R9, RZ ;  /* 0x0000000911067210 */ /* 0x008fe40007fde0ff */
[----:B------:R0:W-:Y:S03]  /*114bc0*/  STL.64 [R1+0x61b0], R8 ;  /* 0x0061b00801007387 */ /* 0x0001e60000100a00 */
[----:B--2---:R-:W-:Y:S01]  /*114bd0*/  IMAD.X R7, R29, 0x1, R10, P6 ;  /* 0x000000011d077824 */ /* 0x004fe200030e060a */
[----:B------:R1:W-:Y:S04]  /*114be0*/  STL [R1+0x294], R4 ;  /* 0x0002940401007387 */ /* 0x0003e80000100800 */
[----:B------:R2:W-:Y:S04]  /*114bf0*/  STL.64 [R1+0x2618], R6 ;  /* 0x0026180601007387 */ /* 0x0005e80000100a00 */
[----:B0-----:R-:W3:Y:S01]  /*114c00*/  LDL.LU R8, [R1+0x131c] ;  /* 0x00131c0001087983 */ /* 0x001ee20000300800 */
[----:B-1----:R-:W-:-:S05]  /*114c10*/  F2FP.SATFINITE.E5M2.F32.PACK_AB_MERGE_C R4, R2, R5, RZ ;  /* 0x000000050204723e */ /* 0x002fca00048060ff */
[----:B------:R0:W-:Y:S01]  /*114c20*/  STL [R1+0x44c], R4 ;  /* 0x00044c0401007387 */ /* 0x0001e20000100800 */
[----:B------:R-:W-:-:S03]  /*114c30*/  F2FP.SATFINITE.E5M2.F32.PACK_AB_MERGE_C R2, R18, R26, RZ ;  /* 0x0000001a1202723e */ /* 0x000fc600048060ff */
[----:B--2---:R-:W2:Y:S01]  /*114c40*/  LDL.LU R6, [R1+0x1300] ;  /* 0x0013000001067983 */ /* 0x004ea20000300800 */
[----:B0-----:R-:W-:-:S03]  /*114c50*/  IADD3 R4, P6, R17, R11, RZ ;  /* 0x0000000b11047210 */ /* 0x001fc60007fde0ff */
[----:B------:R-:W-:Y:S02]  /*114c60*/  STL [R1+0x45c], R2 ;  /* 0x00045c0201007387 */ /* 0x000fe40000100800 */
[----:B------:R-:W-:Y:S02]  /*114c70*/  IMAD.X R5, R29, 0x1, R13, P6 ;  /* 0x000000011d057824 */ /* 0x000fe400030e060d */
[----:B------:R-:W2:Y:S04]  /*114c80*/  LDL.LU R26, [R1+0x1304] ;  /* 0x00130400011a7983 */ /* 0x000ea80000300800 */
[----:B------:R0:W-:Y:S04]  /*114c90*/  STL.64 [R1+0x2610], R4 ;  /* 0x0026100401007387 */ /* 0x0001e80000100a00 */
[----:B------:R-:W4:Y:S01]  /*114ca0*/  LDL.LU R18, [R1+0x1308] ;  /* 0x0013080001127983 */ /* 0x000f220000300800 */
[----:B0-----:R-:W-:-:S03]  /*114cb0*/  IADD3 R4, P6, R17, R12, RZ ;  /* 0x0000000c11047210 */ /* 0x001fc60007fde0ff */
[----:B------:R-:W4:Y:S02]  /*114cc0*/  LDL.LU R17, [R1+0x130c] ;  /* 0x00130c0001117983 */ /* 0x000f240000300800 */
[----:B------:R-:W-:Y:S02]  /*114cd0*/  IMAD.X R5, R29, 0x1, R14, P6 ;  /* 0x000000011d057824 */ /* 0x000fe400030e060e */
[----:B------:R0:W-:Y:S04]  /*114ce0*/  STL.64 [R1+0x61a8], R12 ;  /* 0x0061a80c01007387 */ /* 0x0001e80000100a00 */
[----:B0-----:R-:W3:Y:S04]  /*114cf0*/  LDL.LU R13, [R1+0x1318] ;  /* 0x00131800010d7983 */ /* 0x001ee80000300800 */
[----:B------:R-:W2:Y:S04]  /*114d00*/  LDL.LU R29, [R1+0x61d0] ;  /* 0x0061d000011d7983 */ /* 0x000ea80000300800 */
[----:B------:R0:W-:Y:S04]  /*114d10*/  STL.64 [R1+0x2608], R4 ;  /* 0x0026080401007387 */ /* 0x0001e80000100a00 */
[----:B0-----:R-:W4:Y:S01]  /*114d20*/  LDL.LU.64 R4, [R1+0x61c8] ;  /* 0x0061c80001047983 */ /* 0x001f220000300a00 */
[----:B------:R-:W-:-:S03]  /*114d30*/  F2FP.SATFINITE.E5M2.F32.PACK_AB_MERGE_C R2, R15, R3, RZ ;  /* 0x000000030f02723e */ /* 0x000fc600048060ff */
[----:B------:R-:W3:Y:S01]  /*114d40*/  LDL.LU R7, [R1+0x12f0] ;  /* 0x0012f00001077983 */ /* 0x000ee20000300800 */
[----:B------:R-:W-:-:S03]  /*114d50*/  F2FP.SATFINITE.E5M2.F32.PACK_AB_MERGE_C R12, R27, R28, RZ ;  /* 0x0000001c1b0c723e */ /* 0x000fc600048060ff */
[----:B------:R-:W3:Y:S04]  /*114d60*/  LDL.LU R15, [R1+0x12f4] ;  /* 0x0012f400010f7983 */ /* 0x000ee80000300800 */
[----:B------:R0:W-:Y:S01]  /*114d70*/  STL [R1+0x400], R2 ;  /* 0x0004000201007387 */ /* 0x0001e20000100800 */
[----:B------:R-:W-:Y:S02]  /*114d80*/  SHF.R.S32.HI R9, RZ, 0x1f, R24 ;  /* 0x0000001fff097819 */ /* 0x000fe40000011418 */
[----:B0-----:R-:W-:-:S05]  /*114d90*/  F2FP.SATFINITE.E5M2.F32.PACK_AB_MERGE_C R2, R16, R20, RZ ;  /* 0x000000141002723e */ /* 0x001fca00048060ff */
[----:B------:R0:W-:Y:S04]  /*114da0*/  STL [R1+0x408], R2 ;  /* 0x0004080201007387 */ /* 0x0001e80000100800 */
[----:B------:R-:W-:Y:S04]  /*114db0*/  STL [R1+0x388], R12 ;  /* 0x0003880c01007387 */ /* 0x000fe80000100800 */
[----:B----4-:R1:W-:Y:S01]  /*114dc0*/  STL [R1+0x61a0], R4 ;  /* 0x0061a00401007387 */ /* 0x0103e20000100800 */
[----:B0-----:R-:W-:-:S03]  /*114dd0*/  IADD3 R2, P6, R24, R4, RZ ;  /* 0x0000000418027210 */ /* 0x001fc60007fde0ff */
[----:B------:R-:W-:Y:S04]  /*114de0*/  STL [R1+0x20], R9 ;  /* 0x0000200901007387 */ /* 0x000fe80000100800 */
[----:B-1----:R-:W2:Y:S01]  /*114df0*/  LDL.LU R4, [R1+0x20] ;  /* 0x0000200001047983 */ /* 0x002ea20000300800 */
[----:B------:R-:W-:Y:S02]  /*114e00*/  IMAD.MOV.U32 R24, RZ, RZ, R23 ;  /* 0x000000ffff187224 */ /* 0x000fe400078e0017 */
[----:B--2---:R-:W-:-:S05]  /*114e10*/  IMAD.X R3, R4, 0x1, R29, P6 ;  /* 0x0000000104037824 */ /* 0x004fca00030e061d */
[----:B------:R0:W-:Y:S04]  /*114e20*/  STL.64 [R1+0x2600], R2 ;  /* 0x0026000201007387 */ /* 0x0001e80000100a00 */
[----:B0-----:R-:W2:Y:S04]  /*114e30*/  LDL.LU.64 R2, [R1+0x61c0] ;  /* 0x0061c00001027983 */ /* 0x001ea80000300a00 */
[----:B------:R-:W4:Y:S04]  /*114e40*/  LDL.LU R9, [R1+0x12f8] ;  /* 0x0012f80001097983 */ /* 0x000f280000300800 */
[----:B------:R-:W4:Y:S04]  /*114e50*/  LDL.LU R20, [R1+0x12fc] ;  /* 0x0012fc0001147983 */ /* 0x000f280000300800 */
[----:B------:R-:W4:Y:S04]  /*114e60*/  LDL.LU R16, [R1+0x12e0] ;  /* 0x0012e00001107983 */ /* 0x000f280000300800 */
[----:B------:R-:W4:Y:S04]  /*114e70*/  LDL.LU R28, [R1+0x12e4] ;  /* 0x0012e400011c7983 */ /* 0x000f280000300800 */
[----:B------:R-:W4:Y:S04]  /*114e80*/  LDL.LU R27, [R1+0x12e8] ;  /* 0x0012e800011b7983 */ /* 0x000f280000300800 */
[----:B------:R-:W4:Y:S04]  /*114e90*/  LDL.LU R23, [R1+0x12ec] ;  /* 0x0012ec0001177983 */ /* 0x000f280000300800 */
[----:B------:R0:W-:Y:S04]  /*114ea0*/  STL [R1+0x61a4], R29 ;  /* 0x0061a41d01007387 */ /* 0x0001e80000100800 */
[----:B0-----:R-:W2:Y:S01]  /*114eb0*/  LDL.LU R29, [R1+0x1c] ;  /* 0x00001c00011d7983 */ /* 0x001ea20000300800 */
[----:B---3--:R-:W-:-:S02]  /*114ec0*/  F2FP.SATFINITE.E5M2.F32.PACK_AB_MERGE_C R8, R8, R13, RZ ;  /* 0x0000000d0808723e */ /* 0x008fc400048060ff */
[----:B------:R-:W-:-:S03]  /*114ed0*/  F2FP.SATFINITE.E5M2.F32.PACK_AB_MERGE_C R6, R26, R6, RZ ;  /* 0x000000061a06723e */ /* 0x000fc600048060ff */
[----:B------:R-:W-:Y:S01]  /*114ee0*/  STL [R1+0x3e8], R8 ;  /* 0x0003e80801007387 */ /* 0x000fe20000100800 */
[----:B------:R-:W-:-:S03]  /*114ef0*/  F2FP.SATFINITE.E5M2.F32.PACK_AB_MERGE_C R17, R17, R18, RZ ;  /* 0x000000121111723e */ /* 0x000fc600048060ff */
[----:B------:R0:W-:Y:S01]  /*114f00*/  STL [R1+0x34c], R6 ;  /* 0x00034c0601007387 */ /* 0x0001e20000100800 */
[----:B--2---:R-:W-:-:S05]  /*114f10*/  IADD3 R12, P6, R29, R3, RZ ;  /* 0x000000031d0c7210 */ /* 0x004fca0007fde0ff */
[----:B------:R-:W-:-:S05]  /*114f20*/  IMAD.X R13, R4, 0x1, R2, P6 ;  /* 0x00000001040d7824 */ /* 0x000fca00030e0602 */
[----:B------:R1:W-:Y:S01]  /*114f30*/  STL.64 [R1+0x25f8], R12 ;  /* 0x0025f80c01007387 */ /* 0x0003e20000100a00 */
[----:B0-----:R-:W-:-:S03]  /*114f40*/  IADD3 R6, P6, R29, R0, RZ ;  /* 0x000000001d067210 */ /* 0x001fc60007fde0ff */
[----:B-1----:R-:W2:Y:S04]  /*114f50*/  LDL.LU R12, [R1+0x12d0] ;  /* 0x0012d000010c7983 */ /* 0x002ea80000300800 */
[----:B------:R-:W2:Y:S04]  /*114f60*/  LDL.LU R13, [R1+0x12d4] ;  /* 0x0012d400010d7983 */ /* 0x000ea80000300800 */
[----:B------:R0:W-:Y:S04]  /*114f70*/  STL.64 [R1+0x6198], R2 ;  /* 0x0061980201007387 */ /* 0x0001e80000100a00 */
[----:B------:R-:W3:Y:S04]  /*114f80*/  LDL.LU R26, [R1+0x12d8] ;  /* 0x0012d800011a7983 */ /* 0x000ee80000300800 */
[----:B------:R-:W3:Y:S01]  /*114f90*/  LDL.LU R18, [R1+0x12dc] ;  /* 0x0012dc0001127983 */ /* 0x000ee20000300800 */
[----:B0-----:R-:W-:-:S03]  /*114fa0*/  F2FP.SATFINITE.E5M2.F32.PACK_AB_MERGE_C R2, R15, R7, RZ ;  /* 0x000000070f02723e */ /* 0x001fc600048060ff */
[----:B------:R0:W-:Y:S01]  /*114fb0*/  STL [R1+0x5ac0], R17 ;  /* 0x005ac01101007387 */ /* 0x0001e20000100800 */
[----:B------:R-:W-:-:S03]  /*114fc0*/  IMAD.X R7, R4, 0x1, R21, P6 ;  /* 0x0000000104077824 */ /* 0x000fc600030e0615 */
[----:B0-----:R-:W3:Y:S04]  /*114fd0*/  LDL.LU R17, [R1+0x12c8] ;  /* 0x0012c80001117983 */ /* 0x001ee80000300800 */
[----:B------:R0:W-:Y:S04]  /*114fe0*/  STL [R1+0x2f4], R2 ;  /* 0x0002f40201007387 */ /* 0x0001e80000100800 */
[----:B0-----:R-:W3:Y:S04]  /*114ff0*/  LDL.LU R2, [R1+0x12cc] ;  /* 0x0012cc0001027983 */ /* 0x001ee80000300800 */
[----:B------:R-:W3:Y:S04]  /*115000*/  LDL.LU R3, [R1+0x12b0] ;  /* 0x0012b00001037983 */ /* 0x000ee80000300800 */
[----:B------:R-:W3:Y:S04]  /*115010*/  LDL.LU R15, [R1+0x12b4] ;  /* 0x0012b400010f7983 */ /* 0x000ee80000300800 */
[----:B------:R0:W-:Y:S04]  /*115020*/  STL [R1+0x6188], R0 ;  /* 0x0061880001007387 */ /* 0x0001e80000100800 */
[----:B0-----:R-:W3:Y:S04]  /*115030*/  LDL.LU R0, [R1+0x12c4] ;  /* 0x0012c40001007983 */ /* 0x001ee80000300800 */
[----:B------:R0:W-:Y:S04]  /*115040*/  STL.64 [R1+0x25f0], R6 ;  /* 0x0025f00601007387 */ /* 0x0001e80000100a00 */
[----:B0-----:R-:W2:Y:S01]  /*115050*/  LDL.LU.64 R6, [R1+0x61b8] ;  /* 0x0061b80001067983 */ /* 0x001ea20000300a00 */
[----:B------:R-:W-:-:S02]  /*115060*/  IADD3 R8, P6, R29, R5, RZ ;  /* 0x000000051d087210 */ /* 0x000fc40007fde0ff */
[----:B----4-:R-:W-:Y:S02]  /*115070*/  F2FP.SATFINITE.E5M2.F32.PACK_AB_MERGE_C R20, R20, R9, RZ ;  /* 0x000000091414723e */ /* 0x010fe400048060ff */
[----:B------:R-:W-:Y:S01]  /*115080*/  F2FP.SATFINITE.E5M2.F32.PACK_AB_MERGE_C R16, R28, R16, RZ ;  /* 0x000000101c10723e */ /* 0x000fe200048060ff */
[----:B------:R0:W-:Y:S04]  /*115090*/  STL [R1+0x618c], R21 ;  /* 0x00618c1501007387 */ /* 0x0001e80000100800 */
[----:B0-----:R-:W4:Y:S04]  /*1150a0*/  LDL.LU R21, [R1+0x12c0] ;  /* 0x0012c00001157983 */ /* 0x001f280000300800 */
[----:B------:R-:W-:Y:S04]  /*1150b0*/  STL [R1+0x2710], R20 ;  /* 0x0027101401007387 */ /* 0x000fe80000100800 */
[----:B------:R-:W-:Y:S01]  /*1150c0*/  STL [R1+0x2c4], R16 ;  /* 0x0002c41001007387 */ /* 0x000fe20000100800 */
[----:B--2---:R-:W-:-:S05]  /*1150d0*/  IMAD.X R9, R4, 0x1, R6, P6 ;  /* 0x0000000104097824 */ /* 0x004fca00030e0606 */
[----:B------:R0:W-:Y:S04]  /*1150e0*/  STL.64 [R1+0x25e8], R8 ;  /* 0x0025e80801007387 */ /* 0x0001e80000100a00 */
[----:B0-----:R-:W2:Y:S01]  /*1150f0*/  LDL.LU.64 R8, [R1+0x61b0] ;  /* 0x0061b00001087983 */ /* 0x001ea20000300a00 */
[----:B------:R-:W-:-:S03]  /*115100*/  F2FP.SATFINITE.E5M2.F32.PACK_AB_MERGE_C R23, R23, R27, RZ ;  /* 0x0000001b1717723e */ /* 0x000fc600048060ff */
[----:B------:R-:W4:Y:S04]  /*115110*/  LDL.LU R20, [R1+0x12b8] ;  /* 0x0012b80001147983 */ /* 0x000f280000300800 */
[----:B------:R-:W4:Y:S04]  /*115120*/  LDL.LU R16, [R1+0x12bc] ;  /* 0x0012bc0001107983 */ /* 0x000f280000300800 */
[----:B------:R-:W4:Y:S04]  /*115130*/  LDL.LU R28, [R1+0x12a0] ;  /* 0x0012a000011c7983 */ /* 0x000f280000300800 */
[----:B------:R-:W4:Y:S04]  /*115140*/  LDL.LU R27, [R1+0x12a4] ;  /* 0x0012a400011b7983 */ /* 0x000f280000300800 */
[----:B------:R0:W-:Y:S02]  /*115150*/  STL [R1+0x5bd8], R23 ;  /* 0x005bd81701007387 */ /* 0x0001e40000100800 */
[----:B0-----:R-:W-:-:S02]  /*115160*/  F2FP.SATFINITE.E5M2.F32.PACK_AB_MERGE_C R23, R13, R12, RZ ;  /* 0x0000000c0d17723e */ /* 0x001fc400048060ff */
[----:B------:R-:W-:Y:S01]  /*115170*/  IADD3 R12, P6, R29, R7, RZ ;  /* 0x000000071d0c7210 */ /* 0x000fe20007fde0ff */
[----:B------:R3:W-:Y:S04]  /*115180*/  STL.64 [R1+0x6180], R6 ;  /* 0x0061800601007387 */ /* 0x0007e80000100a00 */
[----:B------:R-:W-:Y:S01]  /*115190*/  STL [R1+0x2a8], R23 ;  /* 0x0002a81701007387 */ /* 0x000fe20000100800 */
[----:B---3--:R-:W-:Y:S01]  /*1151a0*/  F2FP.SATFINITE.E5M2.F32.PACK_AB_MERGE_C R6, R18, R26, RZ ;  /* 0x0000001a1206723e */ /* 0x008fe200048060ff */
[----:B--2---:R-:W-:-:S05]  /*1151b0*/  IMAD.X R13, R4, 0x1, R8, P6 ;  /* 0x00000001040d7824 */ /* 0x004fca00030e0608 */
[----:B------:R0:W-:Y:S04]  /*1151c0*/  STL.64 [R1+0x25e0], R12 ;  /* 0x0025e00c01007387 */ /* 0x0001e80000100a00 */
[----:B0-----:R-:W2:Y:S04]  /*1151d0*/  LDL.LU.64 R12, [R1+0x61a8] ;  /* 0x0061a800010c7983 */ /* 0x001ea80000300a00 */
[----:B------:R-:W3:Y:S04]  /*1151e0*/  LDL.LU R26, [R1+0x12a8] ;  /* 0x0012a800011a7983 */ /* 0x000ee80000300800 */
[----:B------:R-:W3:Y:S01]  /*1151f0*/  LDL.LU R18, [R1+0x12ac] ;  /* 0x0012ac0001127983 */ /* 0x000ee20000300800 */
[----:B----4-:R-:W-:-:S03]  /*115200*/  F2FP.SATFINITE.E5M2.F32.PACK_AB_MERGE_C R0, R0, R21, RZ ;  /* 0x000000150000723e */ /* 0x010fc600048060ff */
[----:B------:R0:W-:Y:S01]  /*115210*/  STL [R1+0x2b0], R6 ;  /* 0x0002b00601007387 */ /* 0x0001e20000100800 */
[----:B------:R-:W-:-:S03]  /*115220*/  F2FP.SATFINITE.E5M2.F32.PACK_AB_MERGE_C R2, R2, R17, RZ ;  /* 0x000000110202723e */ /* 0x000fc600048060ff */
[----:B------:R-:W-:Y:S01]  /*115230*/  STL [R1+0x616c], R9 ;  /* 0x00616c0901007387 */ /* 0x000fe20000100800 */
[----:B0-----:R-:W-:-:S03]  /*115240*/  IADD3 R6, P6, R29, R9, RZ ;  /* 0x000000091d067210 */ /* 0x001fc60007fde0ff */
[----:B------:R0:W-:Y:S02]  /*115250*/  STL [R1+0x290], R0 ;  /* 0x0002900001007387 */ /* 0x0001e40000100800 */
[----:B------:R-:W-:Y:S02]  /*115260*/  IMAD.X R7, R4, 0x1, R10, P6 ;  /* 0x0000000104077824 */ /* 0x000fe400030e060a */
[----:B------:R1:W-:Y:S04]  /*115270*/  STL [R1+0x6190], R8 ;  /* 0x0061900801007387 */ /* 0x0003e80000100800 */
[----:B------:R-:W-:Y:S01]  /*115280*/  STL [R1+0x6170], R10 ;  /* 0x0061700a01007387 */ /* 0x000fe20000100800 */
[----:B0-----:R-:W-:-:S03]  /*115290*/  F2FP.SATFINITE.E5M2.F32.PACK_AB_MERGE_C R0, R15, R3, RZ ;  /* 0x000000030f00723e */ /* 0x001fc600048060ff */
[----:B------:R-:W-:Y:S04]  /*1152a0*/  STL.64 [R1+0x15b8], R6 ;  /* 0x0015b80601007387 */ /* 0x000fe80000100a00 */
[----:B------:R0:W-:Y:S04]  /*1152b0*/  STL [R1+0x29c], R2 ;  /* 0x00029c0201007387 */ /* 0x0001e80000100800 */
[----:B-1----:R-:W4:Y:S01]  /*1152c0*/  LDL.LU R8, [R1+0x1290] ;  /* 0x0012900001087983 */ /* 0x002f220000300800 */
[----:B0-----:R-:W-:-:S03]  /*1152d0*/  IADD3 R2, P6, R29, R11, RZ ;  /* 0x0000000b1d027210 */ /* 0x001fc60007fde0ff */
[----:B------:R0:W-:Y:S04]  /*1152e0*/  STL [R1+0x2840], R0 ;  /* 0x0028400001007387 */ /* 0x0001e80000100800 */
[----:B------:R-:W4:Y:S04]  /*1152f0*/  LDL.LU R9, [R1+0x1294] ;  /* 0x0012940001097983 */ /* 0x000f280000300800 */
[----:B------:R-:W4:Y:S04]  /*115300*/  LDL.LU R17, [R1+0x1298] ;  /* 0x0012980001117983 */ /* 0x000f280000300800 */
[----:B------:R-:W4:Y:S01]  /*115310*/  LDL.LU R15, [R1+0x129c] ;  /* 0x00129c00010f7983 */ /* 0x000f220000300800 */
[----:B0-----:R-:W-:Y:S01]  /*115320*/  F2FP.SATFINITE.E5M2.F32.PACK_AB_MERGE_C R0, R16, R20, RZ ;  /* 0x000000141000723e */ /* 0x001fe200048060ff */
[----:B--2---:R-:W-:-:S05]  /*115330*/  IMAD.X R3, R4, 0x1, R13, P6 ;  /* 0x0000000104037824 */ /* 0x004fca00030e060d */
[----:B------:R0:W-:Y:S02]  /*115340*/  STL.64 [R1+0x15a8], R2 ;  /* 0x0015a80201007387 */ /* 0x0001e40000100a00 */
[----:B0-----:R-:W-:Y:S02]  /*115350*/  IADD3 R2, P6, R29, R12, RZ ;  /* 0x0000000c1d027210 */ /* 0x001fe40007fde0ff */
[----:B------:R-:W2:Y:S03]  /*115360*/  LDL.LU R29, [R1+0x61a4] ;  /* 0x0061a400011d7983 */ /* 0x000ea60000300800 */
[----:B------:R-:W-:Y:S01]  /*115370*/  IMAD.X R3, R4, 0x1, R14, P6 ;  /* 0x0000000104037824 */ /* 0x000fe200030e060e */
[----:B------:R-:W-:Y:S04]  /*115380*/  STL.64 [R1+0x6178], R12 ;  /* 0x0061780c01007387 */ /* 0x000fe80000100a00 */
[----:B------:R-:W4:Y:S04]  /*115390*/  LDL.LU R4, [R1+0x61a0] ;  /* 0x0061a00001047983 */ /* 0x000f280000300800 */
[----:B------:R0:W-:Y:S04]  /*1153a0*/  STL.64 [R1+0x15a0], R2 ;  /* 0x0015a00201007387 */ /* 0x0001e80000100a00 */
[----:B------:R-:W2:Y:S04]  /*1153b0*/  LDL.LU R21, [R1+0x1280] ;  /* 0x0012800001157983 */ /* 0x000ea80000300800 */
[----:B------:R1:W-:Y:S01]  /*1153c0*/  STL [R1+0x2848], R0 ;  /* 0x0028480001007387 */ /* 0x0003e20000100800 */
[----:B0-----:R-:W-:-:S03]  /*1153d0*/  F2FP.SATFINITE.E5M2.F32.PACK_AB_MERGE_C R2, R27, R28, RZ ;  /* 0x0000001c1b02723e */ /* 0x001fc600048060ff */
[----:B-1----:R-:W2:Y:S04]  /*1153e0*/  LDL.LU R0, [R1+0x1284] ;  /* 0x0012840001007983 */ /* 0x002ea80000300800 */
[----:B------:R3:W-:Y:S04]  /*1153f0*/  STL [R1+0x2954], R2 ;  /* 0x0029540201007387 */ /* 0x0007e80000100800 */
[----:B------:R-:W2:Y:S04]  /*115400*/  LDL.LU R6, [R1+0x1288] ;  /* 0x0012880001067983 */ /* 0x000ea80000300800 */
[----:B------:R-:W2:Y:S01]  /*115410*/  LDL.LU R7, [R1+0x128c] ;  /* 0x00128c0001077983 */ /* 0x000ea20000300800 */
[----:B---3--:R-:W-:-:S03]  /*115420*/  F2FP.SATFINITE.E5M2.F32.PACK_AB_MERGE_C R2, R18, R26, RZ ;  /* 0x0000001a1202723e */ /* 0x008fc600048060ff */
[----:B------:R-:W3:Y:S04]  /*115430*/  LDL.LU R12, [R1+0x1274] ;  /* 0x00127400010c7983 */ /* 0x000ee80000300800 */
[----:B------:R-:W3:Y:S04]  /*115440*/  LDL.LU R13, [R1+0x1278] ;  /* 0x00127800010d7983 */ /* 0x000ee80000300800 */
[----:B------:R-:W3:Y:S04]  /*115450*/  LDL.LU R23, [R1+0x127c] ;  /* 0x00127c0001177983 */ /* 0x000ee80000300800 */
[----:B------:R-:W3:Y:S04]  /*115460*/  LDL.LU R20, [R1+0x1260] ;  /* 0x0012600001147983 */ /* 0x000ee80000300800 */
[----:B------:R-:W3:Y:S04]  /*115470*/  LDL.LU R16, [R1+0x1264] ;  /* 0x0012640001107983 */ /* 0x000ee80000300800 */
[----:B------:R-:W-:Y:S04]  /*115480*/  STL [R1+0x295c], R2 ;  /* 0x00295c0201007387 */ /* 0x000fe80000100800 */
[----:B------:R-:W3:Y:S04]  /*115490*/  LDL.LU R28, [R1+0x1268] ;  /* 0x00126800011c7983 */ /* 0x000ee80000300800 */
[----:B------:R-:W3:Y:S04]  /*1154a0*/  LDL.LU R18, [R1+0x126c] ;  /* 0x00126c0001127983 */ /* 0x000ee80000300800 */
[----:B------:R-:W4:Y:S04]  /*1154b0*/  LDL.LU R26, [R1+0x14] ;  /* 0x00001400011a7983 */ /* 0x000f280000300800 */
[----:B----4-:R0:W-:Y:S04]  /*1154c0*/  STL [R1+0x6168], R26 ;  /* 0x0061681a01007387 */ /* 0x0101e80000100800 */
[----:B0-----:R-:W4:Y:S02]  /*1154d0*/  LDL.LU R26, [R1+0x18] ;  /* 0x00001800011a7983 */ /* 0x001f240000300800 */
[----:B----4-:R-:W-:-:S02]  /*1154e0*/  SHF.R.S32.HI R27, RZ, 0x1f, R26 ;  /* 0x0000001fff1b7819 */ /* 0x010fc4000001141a */
[----:B------:R-:W-:-:S05]  /*1154f0*/  IADD3 R2, P6, R26, R4, RZ ;  /* 0x000000041a027210 */ /* 0x000fca0007fde0ff */
[----:B--2---:R-:W-:-:S05]  /*115500*/  IMAD.X R3, R27, 0x1, R29, P6 ;  /* 0x000000011b037824 */ /* 0x004fca00030e061d */
[----:B------:R0:W-:Y:S04]  /*115510*/  STL.64 [R1+0x1598], R2 ;  /* 0x0015980201007387 */ /* 0x0001e80000100a00 */
[----:B0-----:R-:W2:Y:S01]  /*115520*/  LDL.LU.64 R2, [R1+0x6198] ;  /* 0x0061980001027983 */ /* 0x001ea20000300a00 */
[----:B------:R-:W-:-:S05]  /*115530*/  F2FP.SATFINITE.E5M2.F32.PACK_AB_MERGE_C R8, R9, R8, RZ ;  /* 0x000000080908723e */ /* 0x000fca00048060ff */
[----:B------:R2:W-:Y:S01]  /*115540*/  STL [R1+0x2918], R8 ;  /* 0x0029180801007387 */ /* 0x0005e20000100800 */
[----:B------:R-:W-:-:S05]  /*115550*/  F2FP.SATFINITE.E5M2.F32.PACK_AB_MERGE_C R10, R15, R17, RZ ;  /* 0x000000110f0a723e */ /* 0x000fca00048060ff */
[----:B------:R-:W-:Y:S01]  /*115560*/  STL [R1+0x291c], R10 ;  /* 0x00291c0a01007387 */ /* 0x000fe20000100800 */
[----:B------:R-:W-:Y:S02]  /*115570*/  F2FP.SATFINITE.E5M2.F32.PACK_AB_MERGE_C R0, R0, R21, RZ ;  /* 0x000000150000723e */ /* 0x000fe400048060ff */
[----:B--2---:R-:W-:-:S05]  /*115580*/  IADD3 R8, P6, R26, R3, RZ ;  /* 0x000000031a087210 */ /* 0x004fca0007fde0ff */
[----:B------:R-:W-:-:S05]  /*115590*/  IMAD.X R9, R27, 0x1, R2, P6 ;  /* 0x000000011b097824 */ /* 0x000fca00030e0602 */
[----:B------:R0:W-:Y:S04]  /*1155a0*/  STL.64 [R1+0x1590], R8 ;  /* 0x0015900801007387 */ /* 0x0001e80000100a00 */
[----:B0-----:R-:W2:Y:S04]  /*1155b0*/  LDL.LU R8, [R1+0x6190] ;  /* 0x0061900001087983 */ /* 0x001ea80000300800 */
[----:B------:R-:W4:Y:S04]  /*1155c0*/  LDL.LU R10, [R1+0xad0] ;  /* 0x000ad000010a7983 */ /* 0x000f280000300800 */
[----:B------:R-:W4:Y:S04]  /*1155d0*/  LDL.LU R9, [R1+0xad4] ;  /* 0x000ad40001097983 */ /* 0x000f280000300800 */
[----:B------:R-:W2:Y:S04]  /*1155e0*/  LDL.LU R17, [R1+0x1258] ;  /* 0x0012580001117983 */ /* 0x000ea80000300800 */
[----:B------:R-:W2:Y:S04]  /*1155f0*/  LDL.LU R15, [R1+0x125c] ;  /* 0x00125c00010f7983 */ /* 0x000ea80000300800 */
[----:B------:R0:W-:Y:S04]  /*115600*/  STL.64 [R1+0x6160], R2 ;  /* 0x0061600201007387 */ /* 0x0001e80000100a00 */
[----:B0-----:R-:W3:Y:S04]  /*115610*/  LDL.LU R3, [R1+0x1270] ;  /* 0x0012700001037983 */ /* 0x001ee80000300800 */
[----:B------:R-:W2:Y:S04]  /*115620*/  LDL.LU R2, [R1+0x1254] ;  /* 0x0012540001027983 */ /* 0x000ea80000300800 */
[----:B------:R-:W4:Y:S04]  /*115630*/  LDL.LU R21, [R1+0x618c] ;  /* 0x00618c0001157983 */ /* 0x000f280000300800 */
[----:B------:R0:W-:Y:S04]  /*115640*/  STL [R1+0x28f4], R0 ;  /* 0x0028f40001007387 */ /* 0x0001e80000100800 */
[----:B0-----:R-:W3:Y:S01]  /*115650*/  LDL.LU R0, [R1+0x6188] ;  /* 0x0061880001007983 */ /* 0x001ee20000300800 */
[----:B------:R-:W-:-:S05]  /*115660*/  F2FP.SATFINITE.E5M2.F32.PACK_AB_MERGE_C R7, R7, R6, RZ ;  /* 0x000000060707723e */ /* 0x000fca00048060ff */
[----:B------:R4:W-:Y:S01]  /*115670*/  STL [R1+0x2994], R7 ;  /* 0x0029940701007387 */ /* 0x0009e20000100800 */
[----:B---3--:R-:W-:-:S05]  /*115680*/  IADD3 R6, P6, R26, R0, RZ ;  /* 0x000000001a067210 */ /* 0x008fca0007fde0ff */
[----:B----4-:R-:W-:-:S05]  /*115690*/  IMAD.X R7, R27, 0x1, R21, P6 ;  /* 0x000000011b077824 */ /* 0x010fca00030e0615 */
[----:B------:R0:W-:Y:S04]  /*1156a0*/  STL.64 [R1+0x1588], R6 ;  /* 0x0015880601007387 */ /* 0x0001e80000100a00 */
[----:B0-----:R-:W3:Y:S01]  /*1156b0*/  LDL.LU.64 R6, [R1+0x6180] ;  /* 0x0061800001067983 */ /* 0x001ee20000300a00 */
[----:B------:R-:W-:-:S05]  /*1156c0*/  F2FP.SATFINITE.E5M2.F32.PACK_AB_MERGE_C R12, R12, R3, RZ ;  /* 0x000000030c0c723e */ /* 0x000fca00048060ff */
[----:B------:R0:W-:Y:S01]  /*1156d0*/  STL [R1+0x28d0], R12 ;  /* 0x0028d00c01007387 */ /* 0x0001e20000100800 */
[----:B------:R-:W-:Y:S02]  /*1156e0*/  F2FP.SATFINITE.E5M2.F32.PACK_AB_MERGE_C R3, R23, R13, RZ ;  /* 0x0000000d1703723e */ /* 0x000fe400048060ff */
[----:B0-----:R-:W-:Y:S01]  /*1156f0*/  IADD3 R12, P6, R26, R5, RZ ;  /* 0x000000051a0c7210 */ /* 0x001fe20007fde0ff */
[----:B------:R0:W-:Y:S04]  /*115700*/  STL [R1+0x6148], R5 ;  /* 0x0061480501007387 */ /* 0x0001e80000100800 */
[----:B------:R1:W-:Y:S04]  /*115710*/  STL [R1+0x29a0], R3 ;  /* 0x0029a00301007387 */ /* 0x0003e80000100800 */
[----:B0-----:R-:W4:Y:S01]  /*115720*/  LDL.LU R5, [R1+0x1250] ;  /* 0x0012500001057983 */ /* 0x001f220000300800 */
[----:B------:R-:W-:Y:S01]  /*115730*/  F2FP.SATFINITE.E5M2.F32.PACK_AB_MERGE_C R9, R9, R10, RZ ;  /* 0x0000000a0909723e */ /* 0x000fe200048060ff */
[----:B---3--:R-:W-:-:S05]  /*115740*/  IMAD.X R13, R27, 0x1, R6, P6 ;  /* 0x000000011b0d7824 */ /* 0x008fca00030e0606 */
[----:B------:R0:W-:Y:S04]  /*115750*/  STL.64 [R1+0x1580], R12 ;  /* 0x0015800c01007387 */ /* 0x0001e80000100a00 */
[----:B-1----:R-:W3:Y:S01]  /*115760*/  LDL.LU R3, [R1+0x1240] ;  /* 0x0012400001037983 */ /* 0x002ee20000300800 */
[----:B0-----:R-:W-:Y:S02]  /*115770*/  F2FP.SATFINITE.E5M2.F32.PACK_AB_MERGE_C R13, R16, R20, RZ ;  /* 0x00000014100d723e */ /* 0x001fe400048060ff */
[----:B------:R-:W-:-:S03]  /*115780*/  F2FP.SATFINITE.E5M2.F32.PACK_AB_MERGE_C R12, R18, R28, RZ ;  /* 0x0000001c120c723e */ /* 0x000fc600048060ff */
[----:B------:R-:W-:Y:S04]  /*115790*/  STL [R1+0x28a0], R13 ;  /* 0x0028a00d01007387 */ /* 0x000fe80000100800 */
[----:B------:R-:W3:Y:S04]  /*1157a0*/  LDL.LU R18, [R1+0x1244] ;  /* 0x0012440001127983 */ /* 0x000ee80000300800 */
[----:B------:R0:W-:Y:S04]  /*1157b0*/  STL [R1+0x28a8], R12 ;  /* 0x0028a80c01007387 */ /* 0x0001e80000100800 */
[----:B------:R-:W3:Y:S04]  /*1157c0*/  LDL.LU R23, [R1+0x1248] ;  /* 0x0012480001177983 */ /* 0x000ee80000300800 */
[----:B------:R-:W3:Y:S01]  /*1157d0*/  LDL.LU R20, [R1+0x124c] ;  /* 0x00124c0001147983 */ /* 0x000ee20000300800 */
[----:B0-----:R-:W-:-:S03]  /*1157e0*/  IADD3 R12, P6, R26, R7, RZ ;  /* 0x000000071a0c7210 */ /* 0x001fc60007fde0ff */
[----:B------:R-:W3:Y:S02]  /*1157f0*/  LDL.LU R16, [R1+0x1230] ;  /* 0x0012300001107983 */ /* 0x000ee40000300800 */
[----:B--2---:R-:W-:Y:S02]  /*115800*/  IMAD.X R13, R27, 0x1, R8, P6 ;  /* 0x000000011b0d7824 */ /* 0x004fe400030e0608 */
[----:B------:R-:W2:Y:S04]  /*115810*/  LDL.LU R28, [R1+0x1234] ;  /* 0x00123400011c7983 */ /* 0x000ea80000300800 */
[----:B------:R0:W-:Y:S04]  /*115820*/  STL.64 [R1+0x6150], R6 ;  /* 0x0061500601007387 */ /* 0x0001e80000100a00 */
[----:B0-----:R-:W3:Y:S04]  /*115830*/  LDL.LU R6, [R1+0xad8] ;  /* 0x000ad80001067983 */ /* 0x001ee80000300800 */
[----:B------:R-:W3:Y:S04]  /*115840*/  LDL.LU R7, [R1+0xadc] ;  /* 0x000adc0001077983 */ /* 0x000ee80000300800 */
[----:B------:R0:W-:Y:S04]  /*115850*/  STL.64 [R1+0x1578], R12 ;  /* 0x0015780c01007387 */ /* 0x0001e80000100a00 */
[----:B0-----:R-:W2:Y:S04]  /*115860*/  LDL.LU.64 R12, [R1+0x6178] ;  /* 0x00617800010c7983 */ /* 0x001ea80000300a00 */
[----:B------:R-:W2:Y:S04]  /*115870*/  LDL.LU R10, [R1+0x6170] ;  /* 0x00617000010a7983 */ /* 0x000ea80000300800 */
[----:B------:R0:W-:Y:S04]  /*115880*/  STL [R1+0x170], R9 ;  /* 0x0001700901007387 */ /* 0x0001e80000100800 */
[----:B0-----:R-:W2:Y:S01]  /*115890*/  LDL.LU R9, [R1+0x616c] ;  /* 0x00616c0001097983 */ /* 0x001ea20000300800 */
[----:B----4-:R-:W-:-:S02]  /*1158a0*/  F2FP.SATFINITE.E5M2.F32.PACK_AB_MERGE_C R5, R2, R5, RZ ;  /* 0x000000050205723e */ /* 0x010fc400048060ff */
[----:B------:R-:W-:Y:S02]  /*1158b0*/  F2FP.SATFINITE.E5M2.F32.PACK_AB_MERGE_C R2, R15, R17, RZ ;  /* 0x000000110f02723e */ /* 0x000fe400048060ff */
[----:B---3--:R-:W-:-:S05]  /*1158c0*/  F2FP.SATFINITE.E5M2.F32.PACK_AB_MERGE_C R7, R7, R6, RZ ;  /* 0x000000060707723e */ /* 0x008fca00048060ff */
[----:B------:R0:W-:Y:S01]  /*1158d0*/  STL [R1+0x274], R7 ;  /* 0x0002740701007387 */ /* 0x0001e20000100800 */
[----:B--2---:R-:W-:-:S03]  /*1158e0*/  IADD3 R6, P6, R26, R9, RZ ;  /* 0x000000091a067210 */ /* 0x004fc60007fde0ff */
[----:B------:R-:W-:Y:S02]  /*1158f0*/  STL.64 [R1+0x6140], R8 ;  /* 0x0061400801007387 */ /* 0x000fe40000100a00 */
[----:B0-----:R-:W-:-:S05]  /*115900*/  IMAD.X R7, R27, 0x1, R10, P6 ;  /* 0x000000011b077824 */ /* 0x001fca00030e060a */
[----:B------:R0:W-:Y:S04]  /*115910*/  STL.64 [R1+0x1570], R6 ;  /* 0x0015700601007387 */ /* 0x0001e80000100a00 */
[----:B------:R-:W-:Y:S04]  /*115920*/  STL [R1+0x434], R5 ;  /* 0x0004340501007387 */ /* 0x000fe80000100800 */
[----:B------:R-:W2:Y:S01]  /*115930*/  LDL.LU R17, [R1+0x1220] ;  /* 0x0012200001117983 */ /* 0x000ea20000300800 */
[----:B0-----:R-:W-:-:S03]  /*115940*/  IADD3 R6, P6, R26, R11, RZ ;  /* 0x0000000b1a067210 */ /* 0x001fc60007fde0ff */
[----:B------:R-:W-:Y:S02]  /*115950*/  STL [R1+0x440], R2 ;  /* 0x0004400201007387 */ /* 0x000fe40000100800 */
[----:B------:R-:W-:Y:S02]  /*115960*/  IMAD.X R7, R27, 0x1, R13, P6 ;  /* 0x000000011b077824 */ /* 0x000fe400030e060d */
[----:B------:R-:W2:Y:S04]  /*115970*/  LDL.LU R15, [R1+0x1224] ;  /* 0x00122400010f7983 */ /* 0x000ea80000300800 */
[----:B------:R-:W-:Y:S04]  /*115980*/  STL.64 [R1+0x6138], R10 ;  /* 0x0061380a01007387 */ /* 0x000fe80000100a00 */
[----:B------:R0:W-:Y:S02]  /*115990*/  STL.64 [R1+0x1468], R6 ;  /* 0x0014680601007387 */ /* 0x0001e40000100a00 */
[----:B0-----:R-:W-:-:S02]  /*1159a0*/  IADD3 R6, P6, R26, R12, RZ ;  /* 0x0000000c1a067210 */ /* 0x001fc40007fde0ff */
[----:B------:R-:W3:Y:S03]  /*1159b0*/  LDL.LU R26, [R1+0x6168] ;  /* 0x00616800011a7983 */ /* 0x000ee60000300800 */
[----:B------:R-:W-:Y:S01]  /*1159c0*/  IMAD.X R7, R27, 0x1, R14, P6 ;  /* 0x000000011b077824 */ /* 0x000fe200030e060e */
[----:B------:R0:W-:Y:S01]  /*1159d0*/  STL.64 [R1+0x6158], R12 ;  /* 0x0061580c01007387 */ /* 0x0001e20000100a00 */
[----:B------:R-:W-:Y:S02]  /*1159e0*/  F2FP.SATFINITE.E5M2.F32.PACK_AB_MERGE_C R2, R18, R3, RZ ;  /* 0x000000031202723e */ /* 0x000fe400048060ff */
[----:B------:R-:W-:Y:S02]  /*1159f0*/  F2FP.SATFINITE.E5M2.F32.PACK_AB_MERGE_C R5, R20, R23, RZ ;  /* 0x000000171405723e */ /* 0x000fe400048060ff */
[----:B------:R-:W-:Y:S01]  /*115a00*/  F2FP.SATFINITE.E5M2.F32.PACK_AB_MERGE_C R3, R28, R16, RZ ;  /* 0x000000101c03723e */ /* 0x000fe200048060ff */
[----:B0-----:R-:W4:Y:S04]  /*115a10*/  LDL.LU R12, [R1+0x1238] ;  /* 0x00123800010c7983 */ /* 0x001f280000300800 */
[----:B------:R-:W4:Y:S04]  /*115a20*/  LDL.LU R13, [R1+0x123c] ;  /* 0x00123c00010d7983 */ /* 0x000f280000300800 */
[----:B------:R0:W-:Y:S04]  /*115a30*/  STL.64 [R1+0x1460], R6 ;  /* 0x0014600601007387 */ /* 0x0001e80000100a00 */
[----:B0-----:R-:W2:Y:S04]  /*115a40*/  LDL.LU R6, [R1+0x1228] ;  /* 0x0012280001067983 */ /* 0x001ea80000300800 */
[----:B------:R-:W2:Y:S04]  /*115a50*/  LDL.LU R27, [R1+0x122c] ;  /* 0x00122c00011b7983 */ /* 0x000ea80000300800 */
[----:B------:R-:W2:Y:S04]  /*115a60*/  LDL.LU R7, [R1+0x1210] ;  /* 0x0012100001077983 */ /* 0x000ea80000300800 */
[----:B------:R-:W2:Y:S04]  /*115a70*/  LDL.LU R18, [R1+0x1214] ;  /* 0x0012140001127983 */ /* 0x000ea80000300800 */
[----:B------:R3:W-:Y:S04]  /*115a80*/  STL [R1+0x3e0], R2 ;  /* 0x0003e00201007387 */ /* 0x0007e80000100800 */
[----:B------:R0:W-:Y:S04]  /*115a90*/  STL [R1+0x3f0], R5 ;  /* 0x0003f00501007387 */ /* 0x0001e80000100800 */
[----:B------:R-:W-:Y:S01]  /*115aa0*/  STL [R1+0x354], R3 ;  /* 0x0003540301007387 */ /* 0x000fe20000100800 */
[----:B---3--:R-:W-:-:S05]  /*115ab0*/  SHF.R.S32.HI R2, RZ, 0x1f, R26 ;  /* 0x0000001fff027819 */ /* 0x008fca000001141a */
[----:B------:R1:W-:Y:S04]  /*115ac0*/  STL [R1+0x18], R2 ;  /* 0x0000180201007387 */ /* 0x0003e80000100800 */
[----:B0-----:R-:W3:Y:S04]  /*115ad0*/  LDL.LU R5, [R1+0x1218] ;  /* 0x0012180001057983 */ /* 0x001ee80000300800 */
[----:B------:R-:W3:Y:S04]  /*115ae0*/  LDL.LU R10, [R1+0x121c] ;  /* 0x00121c00010a7983 */ /* 0x000ee80000300800 */
[----:B------:R-:W3:Y:S04]  /*115af0*/  LDL.LU R8, [R1+0x1200] ;  /* 0x0012000001087983 */ /* 0x000ee80000300800 */
[----:B------:R-:W3:Y:S04]  /*115b00*/  LDL.LU R9, [R1+0x1204] ;  /* 0x0012040001097983 */ /* 0x000ee80000300800 */
[----:B------:R-:W3:Y:S01]  /*115b10*/  LDL.LU R11, [R1+0x1208] ;  /* 0x00120800010b7983 */ /* 0x000ee20000300800 */
[----:B-1----:R-:W-:-:S03]  /*115b20*/  IADD3 R2, P6, R26, R4, RZ ;  /* 0x000000041a027210 */ /* 0x002fc60007fde0ff */
[----:B------:R-:W3:Y:S04]  /*115b30*/  LDL.LU R23, [R1+0x120c] ;  /* 0x00120c0001177983 */ /* 0x000ee80000300800 */
[----:B------:R-:W3:Y:S04]  /*115b40*/  LDL.LU R16, [R1+0x11f0] ;  /* 0x0011f00001107983 */ /* 0x000ee80000300800 */
[----:B------:R-:W3:Y:S04]  /*115b50*/  LDL.LU R28, [R1+0x11f4] ;  /* 0x0011f400011c7983 */ /* 0x000ee80000300800 */
[----:B------:R0:W-:Y:S04]  /*115b60*/  STL [R1+0x612c], R4 ;  /* 0x00612c0401007387 */ /* 0x0001e80000100800 */
[----:B0-----:R-:W2:Y:S01]  /*115b70*/  LDL.LU R4, [R1+0x18] ;  /* 0x0000180001047983 */ /* 0x001ea20000300800 */
[----:B----4-:R-:W-:Y:S01]  /*115b80*/  F2FP.SATFINITE.E5M2.F32.PACK_AB_MERGE_C R13, R13, R12, RZ ;  /* 0x0000000c0d0d723e */ /* 0x010fe200048060ff */
[----:B--2---:R-:W-:-:S05]  /*115b90*/  IMAD.X R3, R4, 0x1, R29, P6 ;  /* 0x0000000104037824 */ /* 0x004fca00030e061d */
[----:B------:R0:W-:Y:S04]  /*115ba0*/  STL.64 [R1+0x1458], R2 ;  /* 0x0014580201007387 */ /* 0x0001e80000100a00 */
[----:B0-----:R-:W2:Y:S04]  /*115bb0*/  LDL.LU.64 R2, [R1+0x6160] ;  /* 0x0061600001027983 */ /* 0x001ea80000300a00 */
[----:B------:R-:W4:Y:S01]  /*115bc0*/  LDL.LU R20, [R1+0x10] ;  /* 0x0000100001147983 */ /* 0x000f220000300800 */
[----:B------:R-:W-:-:S03]  /*115bd0*/  F2FP.SATFINITE.E5M2.F32.PACK_AB_MERGE_C R12, R15, R17, RZ ;  /* 0x000000110f0c723e */ /* 0x000fc600048060ff */
[----:B------:R-:W-:Y:S04]  /*115be0*/  STL [R1+0x358], R13 ;  /* 0x0003580d01007387 */ /* 0x000fe80000100800 */
[----:B------:R-:W4:Y:S04]  /*115bf0*/  LDL.LU R17, [R1+0x11e0] ;  /* 0x0011e00001117983 */ /* 0x000f280000300800 */
[----:B------:R2:W-:Y:S01]  /*115c00*/  STL [R1+0x300], R12 ;  /* 0x0003000c01007387 */ /* 0x0005e20000100800 */
[----:B------:R-:W-:-:S03]  /*115c10*/  F2FP.SATFINITE.E5M2.F32.PACK_AB_MERGE_C R6, R27, R6, RZ ;  /* 0x000000061b06723e */ /* 0x000fc600048060ff */
[----:B------:R-:W4:Y:S01]  /*115c20*/  LDL.LU R15, [R1+0x11e4] ;  /* 0x0011e400010f7983 */ /* 0x000f220000300800 */
[----:B------:R-:W-:Y:S02]  /*115c30*/  F2FP.SATFINITE.E5M2.F32.PACK_AB_MERGE_C R18, R18, R7, RZ ;  /* 0x000000071212723e */ /* 0x000fe400048060ff */
[----:B---3--:R-:W-:Y:S02]  /*115c40*/  F2FP.SATFINITE.E5M2.F32.PACK_AB_MERGE_C R10, R10, R5, RZ ;  /* 0x000000050a0a723e */ /* 0x008fe400048060ff */
[----:B--2---:R-:W-:Y:S01]  /*115c50*/  IADD3 R12, P6, R26, R3, RZ ;  /* 0x000000031a0c7210 */ /* 0x004fe20007fde0ff */
[----:B------:R-:W-:Y:S04]  /*115c60*/  STL [R1+0x6128], R3 ;  /* 0x0061280301007387 */ /* 0x000fe80000100800 */
[----:B------:R-:W-:-:S05]  /*115c70*/  IMAD.X R13, R4, 0x1, R2, P6 ;  /* 0x00000001040d7824 */ /* 0x000fca00030e0602 */
[----:B------:R0:W-:Y:S04]  /*115c80*/  STL.64 [R1+0x1450], R12 ;  /* 0x0014500c01007387 */ /* 0x0001e80000100a00 */
[----:B0-----:R-:W2:Y:S04]  /*115c90*/  LDL.LU.64 R12, [R1+0x6158] ;  /* 0x00615800010c7983 */ /* 0x001ea80000300a00 */
[----:B------:R-:W3:Y:S04]  /*115ca0*/  LDL.LU R3, [R1+0x11d0] ;  /* 0x0011d00001037983 */ /* 0x000ee80000300800 */
[----:B------:R-:W3:Y:S04]  /*115cb0*/  LDL.LU R27, [R1+0x11d4] ;  /* 0x0011d400011b7983 */ /* 0x000ee80000300800 */
[----:B------:R0:W-:Y:S02]  /*115cc0*/  STL [R1+0x318], R6 ;  /* 0x0003180601007387 */ /* 0x0001e40000100800 */
[----:B0-----:R-:W-:-:S02]  /*115cd0*/  IADD3 R6, P6, R26, R0, RZ ;  /* 0x000000001a067210 */ /* 0x001fc40007fde0ff */
[----:B------:R0:W-:Y:S03]  /*115ce0*/  STL [R1+0x5bb4], R18 ;  /* 0x005bb41201007387 */ /* 0x0001e60000100800 */
[----:B------:R-:W-:Y:S01]  /*115cf0*/  IMAD.X R7, R4, 0x1, R21, P6 ;  /* 0x0000000104077824 */ /* 0x000fe200030e0615 */
[----:B0-----:R-:W2:Y:S04]  /*115d00*/  LDL.LU R18, [R1+0x11ec] ;  /* 0x0011ec0001127983 */ /* 0x001ea80000300800 */
[----:B------:R0:W-:Y:S04]  /*115d10*/  STL.64 [R1+0x1448], R6 ;  /* 0x0014480601007387 */ /* 0x0001e80000100a00 */
[----:B0-----:R-:W3:Y:S04]  /*115d20*/  LDL.LU.64 R6, [R1+0x6150] ;  /* 0x0061500001067983 */ /* 0x001ee80000300a00 */
[----:B----4-:R0:W-:Y:S04]  /*115d30*/  STL.64 [R1+0x6130], R20 ;  /* 0x0061301401007387 */ /* 0x0101e80000100a00 */
[----:B0-----:R-:W4:Y:S04]  /*115d40*/  LDL.LU R20, [R1+0x11f8] ;  /* 0x0011f80001147983 */ /* 0x001f280000300800 */
[----:B------:R-:W4:Y:S04]  /*115d50*/  LDL.LU R21, [R1+0x11fc] ;  /* 0x0011fc0001157983 */ /* 0x000f280000300800 */
[----:B------:R-:W2:Y:S04]  /*115d60*/  LDL.LU R5, [R1+0x6148] ;  /* 0x0061480001057983 */ /* 0x000ea80000300800 */
[----:B------:R0:W-:Y:S02]  /*115d70*/  STL [R1+0x2ac], R10 ;  /* 0x0002ac0a01007387 */ /* 0x0001e40000100800 */
[----:B0-----:R-:W-:-:S02]  /*115d80*/  F2FP.SATFINITE.E5M2.F32.PACK_AB_MERGE_C R10, R9, R8, RZ ;  /* 0x00000008090a723e */ /* 0x001fc400048060ff */
[----:B--2---:R-:W-:Y:S01]  /*115d90*/  IADD3 R8, P6, R26, R5, RZ ;  /* 0x000000051a087210 */ /* 0x004fe20007fde0ff */
[----:B------:R-:W-:Y:S04]  /*115da0*/  STL [R1+0x6110], R5 ;  /* 0x0061100501007387 */ /* 0x000fe80000100800 */
[----:B---3--:R-:W-:Y:S01]  /*115db0*/  IMAD.X R9, R4, 0x1, R6, P6 ;  /* 0x0000000104097824 */ /* 0x008fe200030e0606 */
[----:B------:R-:W-:Y:S04]  /*115dc0*/  STL [R1+0x28c], R10 ;  /* 0x00028c0a01007387 */ /* 0x000fe80000100800 */
[----:B------:R0:W-:Y:S04]  /*115dd0*/  STL.64 [R1+0x1440], R8 ;  /* 0x0014400801007387 */ /* 0x0001e80000100a00 */
[----:B0-----:R-:W2:Y:S01]  /*115de0*/  LDL.LU.64 R8, [R1+0x6140] ;  /* 0x0061400001087983 */ /* 0x001ea20000300a00 */
[----:B------:R-:W-:-:S02]  /*115df0*/  F2FP.SATFINITE.E5M2.F32.PACK_AB_MERGE_C R10, R23, R11, RZ ;  /* 0x0000000b170a723e */ /* 0x000fc400048060ff */
[----:B------:R-:W-:-:S03]  /*115e00*/  F2FP.SATFINITE.E5M2.F32.PACK_AB_MERGE_C R5, R28, R16, RZ ;  /* 0x000000101c05723e */ /* 0x000fc600048060ff */
[----:B------:R0:W-:Y:S04]  /*115e10*/  STL [R1+0x298], R10 ;  /* 0x0002980a01007387 */ /* 0x0001e80000100800 */
[----:B------:R1:W-:Y:S01]  /*115e20*/  STL [R1+0x27c], R5 ;  /* 0x00027c0501007387 */ /* 0x0003e20000100800 */
[----:B0-----:R-:W-:-:S03]  /*115e30*/  IADD3 R10, P6, R26, R7, RZ ;  /* 0x000000071a0a7210 */ /* 0x001fc60007fde0ff */
[----:B-1----:R-:W3:Y:S04]  /*115e40*/  LDL.LU R5, [R1+0x11d8] ;  /* 0x0011d80001057983 */ /* 0x002ee80000300800 */
[----:B------:R-:W3:Y:S04]  /*115e50*/  LDL.LU R23, [R1+0x11dc] ;  /* 0x0011dc0001177983 */ /* 0x000ee80000300800 */
[----:B------:R-:W3:Y:S04]  /*115e60*/  LDL.LU R16, [R1+0x11c0] ;  /* 0x0011c00001107983 */ /* 0x000ee80000300800 */
[----:B------:R-:W3:Y:S04]  /*115e70*/  LDL.LU R28, [R1+0x11c4] ;  /* 0x0011c400011c7983 */ /* 0x000ee80000300800 */
[----:B------:R0:W-:Y:S04]  /*115e80*/  STL.64 [R1+0x6118], R6 ;  /* 0x0061180601007387 */ /* 0x0001e80000100a00 */
[----:B0-----:R-:W3:Y:S01]  /*115e90*/  LDL.LU R7, [R1+0x11e8] ;  /* 0x0011e80001077983 */ /* 0x001ee20000300800 */
[----:B--2---:R-:W-:-:S05]  /*115ea0*/  IMAD.X R11, R4, 0x1, R8, P6 ;  /* 0x00000001040b7824 */ /* 0x004fca00030e0608 */
[----:B------:R0:W-:Y:S04]  /*115eb0*/  STL.64 [R1+0x1438], R10 ;  /* 0x0014380a01007387 */ /* 0x0001e80000100a00 */
[----:B0-----:R-:W2:Y:S01]  /*115ec0*/  LDL.LU.64 R10, [R1+0x6138] ;  /* 0x00613800010a7983 */ /* 0x001ea20000300a00 */
[----:B----4-:R-:W-:Y:S02]  /*115ed0*/  F2FP.SATFINITE.E5M2.F32.PACK_AB_MERGE_C R21, R21, R20, RZ ;  /* 0x000000141515723e */ /* 0x010fe400048060ff */
[----:B------:R-:W-:Y:S02]  /*115ee0*/  IADD3 R20, P6, R26, R9, RZ ;  /* 0x000000091a147210 */ /* 0x000fe40007fde0ff */
[----:B------:R-:W-:Y:S01]  /*115ef0*/  F2FP.SATFINITE.E5M2.F32.PACK_AB_MERGE_C R6, R15, R17, RZ ;  /* 0x000000110f06723e */ /* 0x000fe200048060ff */
[----:B------:R-:W-:Y:S04]  /*115f00*/  STL [R1+0x280], R21 ;  /* 0x0002801501007387 */ /* 0x000fe80000100800 */
[----:B------:R3:W-:Y:S04]  /*115f10*/  STL.64 [R1+0x6108], R8 ;  /* 0x0061080801007387 */ /* 0x0007e80000100a00 */
[----:B------:R0:W-:Y:S01]  /*115f20*/  STL [R1+0x268], R6 ;  /* 0x0002680601007387 */ /* 0x0001e20000100800 */
[----:B------:R-:W-:-:S02]  /*115f30*/  F2FP.SATFINITE.E5M2.F32.PACK_AB_MERGE_C R3, R27, R3, RZ ;  /* 0x000000031b03723e */ /* 0x000fc400048060ff */
[----:B---3--:R-:W-:Y:S01]  /*115f40*/  F2FP.SATFINITE.E5M2.F32.PACK_AB_MERGE_C R8, R18, R7, RZ ;  /* 0x000000071208723e */ /* 0x008fe200048060ff */
[----:B--2---:R-:W-:Y:S01]  /*115f50*/  IMAD.X R21, R4, 0x1, R10, P6 ;  /* 0x0000000104157824 */ /* 0x004fe200030e060a */
[----:B0-----:R-:W-:-:S04]  /*115f60*/  IADD3 R6, P6, R26, R11, RZ ;  /* 0x0000000b1a067210 */ /* 0x001fc80007fde0ff */
[----:B------:R0:W-:Y:S01]  /*115f70*/  STL.64 [R1+0x1430], R20 ;  /* 0x0014301401007387 */ /* 0x0001e20000100a00 */
[----:B------:R-:W-:-:S03]  /*115f80*/  IMAD.X R7, R4, 0x1, R13, P6 ;  /* 0x0000000104077824 */ /* 0x000fc600030e060d */
[----:B0-----:R-:W2:Y:S04]  /*115f90*/  LDL.LU.64 R20, [R1+0x6130] ;  /* 0x0061300001147983 */ /* 0x001ea80000300a00 */
[----:B------:R-:W3:Y:S04]  /*115fa0*/  LDL.LU R17, [R1+0x11c8] ;  /* 0x0011c80001117983 */ /* 0x000ee80000300800 */
[----:B------:R-:W3:Y:S04]  /*115fb0*/  LDL.LU R15, [R1+0x11cc] ;  /* 0x0011cc00010f7983 */ /* 0x000ee80000300800 */
[----:B------:R0:W-:Y:S04]  /*115fc0*/  STL [R1+0x26c], R8 ;  /* 0x00026c0801007387 */ /* 0x0001e80000100800 */
[----:B------:R-:W-:Y:S04]  /*115fd0*/  STL.64 [R1+0x6100], R10 ;  /* 0x0061000a01007387 */ /* 0x000fe80000100a00 */
[----:B------:R-:W-:Y:S04]  /*115fe0*/  STL [R1+0x2814], R3 ;  /* 0x0028140301007387 */ /* 0x000fe80000100800 */
[----:B------:R1:W-:Y:S01]  /*115ff0*/  STL.64 [R1+0x1428], R6 ;  /* 0x0014280601007387 */ /* 0x0003e20000100a00 */
[----:B0-----:R-:W-:-:S03]  /*116000*/  IADD3 R8, P6, R26, R12, RZ ;  /* 0x0000000c1a087210 */ /* 0x001fc60007fde0ff */
[----:B-1----:R-:W4:Y:S04]  /*116010*/  LDL.LU R6, [R1+0x11bc] ;  /* 0x0011bc0001067983 */ /* 0x002f280000300800 */
[----:B------:R-:W4:Y:S04]  /*116020*/  LDL.LU R3, [R1+0x11b0] ;  /* 0x0011b00001037983 */ /* 0x000f280000300800 */
[----:B------:R-:W2:Y:S04]  /*116030*/  LDL.LU R27, [R1+0x11a0] ;  /* 0x0011a000011b7983 */ /* 0x000ea80000300800 */
[----:B------:R-:W2:Y:S01]  /*116040*/  LDL.LU R26, [R1+0x11a4] ;  /* 0x0011a400011a7983 */ /* 0x000ea20000300800 */
[----:B------:R-:W-:-:S03]  /*116050*/  IMAD.X R9, R4, 0x1, R14, P6 ;  /* 0x0000000104097824 */ /* 0x000fc600030e060e */
[----:B--2---:R0:W-:Y:S04]  /*116060*/  STL.64 [R1+0x6120], R26 ;  /* 0x0061201a01007387 */ /* 0x0041e80000100a00 */
[----:B0-----:R-:W4:Y:S04]  /*116070*/  LDL.LU R26, [R1+0x11b4] ;  /* 0x0011b400011a7983 */ /* 0x001f280000300800 */
[----:B------:R-:W2:Y:S04]  /*116080*/  LDL.LU R27, [R1+0x11b8] ;  /* 0x0011b800011b7983 */ /* 0x000ea80000300800 */
[----:B------:R-:W-:Y:S04]  /*116090*/  STL.64 [R1+0x60f8], R12 ;  /* 0x0060f80c01007387 */ /* 0x000fe80000100a00 */
[----:B------:R-:W4:Y:S04]  /*1160a0*/  LDL.LU R4, [R1+0x612c] ;  /* 0x00612c0001047983 */ /* 0x000f280000300800 */
[----:B------:R-:W2:Y:S04]  /*1160b0*/  LDL.LU R7, [R1+0x11a8] ;  /* 0x0011a80001077983 */ /* 0x000ea80000300800 */
[----:B------:R-:W2:Y:S04]  /*1160c0*/  LDL.LU R18, [R1+0x11ac] ;  /* 0x0011ac0001127983 */ /* 0x000ea80000300800 */
[----:B------:R0:W-:Y:S01]  /*1160d0*/  STL.64 [R1+0x1420], R8 ;  /* 0x0014200801007387 */ /* 0x0001e20000100a00 */
[----:B---3--:R-:W-:-:S02]  /*1160e0*/  F2FP.SATFINITE.E5M2.F32.PACK_AB_MERGE_C R17, R15, R17, RZ ;  /* 0x000000110f11723e */ /* 0x008fc400048060ff */
[----:B------:R-:W-:Y:S02]  /*1160f0*/  SHF.R.S32.HI R15, RZ, 0x1f, R20 ;  /* 0x0000001fff0f7819 */ /* 0x000fe40000011414 */
[----:B0-----:R-:W-:Y:S02]  /*116100*/  F2FP.SATFINITE.E5M2.F32.PACK_AB_MERGE_C R8, R23, R5, RZ ;  /* 0x000000051708723e */ /* 0x001fe400048060ff */
[----:B------:R-:W-:-:S03]  /*116110*/  F2FP.SATFINITE.E5M2.F32.PACK_AB_MERGE_C R5, R28, R16, RZ ;  /* 0x000000101c05723e */ /* 0x000fc600048060ff */
[----:B------:R-:W-:Y:S04]  /*116120*/  STL [R1+0x2810], R8 ;  /* 0x0028100801007387 */ /* 0x000fe80000100800 */
[----:B------:R0:W-:Y:S04]  /*116130*/  STL [R1+0x2920], R5 ;  /* 0x0029200501007387 */ /* 0x0001e80000100800 */
[----:B0-----:R-:W3:Y:S04]  /*116140*/  LDL.LU R5, [R1+0x1190] ;  /* 0x0011900001057983 */ /* 0x001ee80000300800 */
[----:B------:R-:W3:Y:S04]  /*116150*/  LDL.LU R8, [R1+0x1198] ;  /* 0x0011980001087983 */ /* 0x000ee80000300800 */
[----:B------:R-:W3:Y:S04]  /*116160*/  LDL.LU R9, [R1+0x119c] ;  /* 0x00119c0001097983 */ /* 0x000ee80000300800 */
[----:B------:R-:W3:Y:S04]  /*116170*/  LDL.LU R10, [R1+0x1180] ;  /* 0x00118000010a7983 */ /* 0x000ee80000300800 */
[----:B------:R-:W3:Y:S04]  /*116180*/  LDL.LU R11, [R1+0x1184] ;  /* 0x00118400010b7983 */ /* 0x000ee80000300800 */
[----:B------:R-:W3:Y:S04]  /*116190*/  LDL.LU R16, [R1+0x1188] ;  /* 0x0011880001107983 */ /* 0x000ee80000300800 */
[----:B------:R-:W3:Y:S04]  /*1161a0*/  LDL.LU R28, [R1+0x118c] ;  /* 0x00118c00011c7983 */ /* 0x000ee80000300800 */
[----:B------:R-:W-:Y:S01]  /*1161b0*/  STL [R1+0x2924], R17 ;  /* 0x0029241101007387 */ /* 0x000fe20000100800 */
[----:B----4-:R-:W-:-:S05]  /*1161c0*/  IADD3 R12, P6, R20, R4, RZ ;  /* 0x00000004140c7210 */ /* 0x010fca0007fde0ff */
[----:B------:R-:W-:Y:S01]  /*1161d0*/  IMAD.X R13, R15, 0x1, R29, P6 ;  /* 0x000000010f0d7824 */ /* 0x000fe200030e061d */
[----:B------:R-:W-:-:S04]  /*1161e0*/  F2FP.SATFINITE.E5M2.F32.PACK_AB_MERGE_C R26, R26, R3, RZ ;  /* 0x000000031a1a723e */ /* 0x000fc800048060ff */
[----:B------:R0:W-:Y:S04]  /*1161f0*/  STL.64 [R1+0x1418], R12 ;  /* 0x0014180c01007387 */ /* 0x0001e80000100a00 */
[----:B0-----:R-:W4:Y:S04]  /*116200*/  LDL.LU R12, [R1+0x9f0] ;  /* 0x0009f000010c7983 */ /* 0x001f280000300800 */
[----:B------:R-:W4:Y:S04]  /*116210*/  LDL.LU R13, [R1+0x9f4] ;  /* 0x0009f400010d7983 */ /* 0x000f280000300800 */
[----:B------:R-:W4:Y:S04]  /*116220*/  LDL.LU R23, [R1+0x9f8] ;  /* 0x0009f80001177983 */ /* 0x000f280000300800 */
[----:B------:R-:W4:Y:S04]  /*116230*/  LDL.LU R17, [R1+0x9fc] ;  /* 0x0009fc0001117983 */ /* 0x000f280000300800 */
[----:B------:R-:W3:Y:S04]  /*116240*/  LDL.LU R3, [R1+0x6128] ;  /* 0x0061280001037983 */ /* 0x000ee80000300800 */
[----:B------:R3:W-:Y:S01]  /*116250*/  STL [R1+0x28f0], R26 ;  /* 0x0028f01a01007387 */ /* 0x0007e20000100800 */
[----:B--2---:R-:W-:-:S05]  /*116260*/  F2FP.SATFINITE.E5M2.F32.PACK_AB_MERGE_C R6, R6, R27, RZ ;  /* 0x0000001b0606723e */ /* 0x004fca00048060ff */
[----:B------:R-:W-:Y:S01]  /*116270*/  STL [R1+0x2900], R6 ;  /* 0x0029000601007387 */ /* 0x000fe20000100800 */
[----:B---3--:R-:W-:-:S05]  /*116280*/  IADD3 R26, P6, R20, R3, RZ ;  /* 0x00000003141a7210 */ /* 0x008fca0007fde0ff */
[----:B------:R-:W-:-:S05]  /*116290*/  IMAD.X R27, R15, 0x1, R2, P6 ;  /* 0x000000010f1b7824 */ /* 0x000fca00030e0602 */
[----:B------:R0:W-:Y:S04]  /*1162a0*/  STL.64 [R1+0x1410], R26 ;  /* 0x0014101a01007387 */ /* 0x0001e80000100a00 */
[----:B0-----:R-:W2:Y:S04]  /*1162b0*/  LDL.LU.64 R26, [R1+0x6120] ;  /* 0x00612000011a7983 */ /* 0x001ea80000300a00 */
[----:B------:R0:W-:Y:S04]  /*1162c0*/  STL.64 [R1+0x60f0], R2 ;  /* 0x0060f00201007387 */ /* 0x0001e80000100a00 */
[----:B0-----:R-:W3:Y:S01]  /*1162d0*/  LDL.LU R2, [R1+0x1194] ;  /* 0x0011940001027983 */ /* 0x001ee20000300800 */
[----:B------:R-:W-:-:S02]  /*1162e0*/  F2FP.SATFINITE.E5M2.F32.PACK_AB_MERGE_C R6, R18, R7, RZ ;  /* 0x000000071206723e */ /* 0x000fc400048060ff */
[----:B--2---:R-:W-:Y:S02]  /*1162f0*/  F2FP.SATFINITE.E5M2.F32.PACK_AB_MERGE_C R3, R26, R27, RZ ;  /* 0x0000001b1a03723e */ /* 0x004fe400048060ff */
[----:B------:R-:W2:Y:S04]  /*116300*/  LDL.LU R27, [R1+0x1170] ;  /* 0x00117000011b7983 */ /* 0x000ea80000300800 */
[----:B------:R-:W2:Y:S04]  /*116310*/  LDL.LU R26, [R1+0x1174] ;  /* 0x00117400011a7983 */ /* 0x000ea80000300800 */
[----:B------:R0:W-:Y:S04]  /*116320*/  STL [R1+0x28cc], R3 ;  /* 0x0028cc0301007387 */ /* 0x0001e80000100800 */
[----:B0-----:R-:W2:Y:S04]  /*116330*/  LDL.LU R3, [R1+0x1178] ;  /* 0x0011780001037983 */ /* 0x001ea80000300800 */
[----:B------:R0:W-:Y:S01]  /*116340*/  STL [R1+0x28d8], R6 ;  /* 0x0028d80601007387 */ /* 0x0001e20000100800 */
[----:B---3--:R-:W-:-:S03]  /*116350*/  F2FP.SATFINITE.E5M2.F32.PACK_AB_MERGE_C R2, R2, R5, RZ ;  /* 0x000000050202723e */ /* 0x008fc600048060ff */
[----:B------:R-:W3:Y:S01]  /*116360*/  LDL.LU R18, [R1+0x117c] ;  /* 0x00117c0001127983 */ /* 0x000ee20000300800 */
[----:B0-----:R-:W-:-:S05]  /*116370*/  IADD3 R6, P6, R20, R0, RZ ;  /* 0x0000000014067210 */ /* 0x001fca0007fde0ff */
[----:B------:R-:W-:-:S05]  /*116380*/  IMAD.X R7, R15, 0x1, R21, P6 ;  /* 0x000000010f077824 */ /* 0x000fca00030e0615 */
[----:B------:R0:W-:Y:S04]  /*116390*/  STL.64 [R1+0x1408], R6 ;  /* 0x0014080601007387 */ /* 0x0001e80000100a00 */
[----:B0-----:R-:W4:Y:S04]  /*1163a0*/  LDL.LU.64 R6, [R1+0x6118] ;  /* 0x0061180001067983 */ /* 0x001f280000300a00 */
[----:B------:R-:W2:Y:S04]  /*1163b0*/  LDL.LU R5, [R1+0x6110] ;  /* 0x0061100001057983 */ /* 0x000ea80000300800 */
[----:B------:R0:W-:Y:S02]  /*1163c0*/  STL [R1+0x28a4], R2 ;  /* 0x0028a40201007387 */ /* 0x0001e40000100800 */
[----:B0-----:R-:W-:-:S05]  /*1163d0*/  F2FP.SATFINITE.E5M2.F32.PACK_AB_MERGE_C R2, R9, R8, RZ ;  /* 0x000000080902723e */ /* 0x001fca00048060ff */
[----:B------:R-:W-:Y:S01]  /*1163e0*/  STL [R1+0x28b8], R2 ;  /* 0x0028b80201007387 */ /* 0x000fe20000100800 */
[----:B--2---:R-:W-:-:S05]  /*1163f0*/  IADD3 R8, P6, R20, R5, RZ ;  /* 0x0000000514087210 */ /* 0x004fca0007fde0ff */
[----:B----4-:R-:W-:-:S05]  /*116400*/  IMAD.X R9, R15, 0x1, R6, P6 ;  /* 0x000000010f097824 */ /* 0x010fca00030e0606 */
[----:B------:R0:W-:Y:S04]  /*116410*/  STL.64 [R1+0x1400], R8 ;  /* 0x0014000801007387 */ /* 0x0001e80000100a00 */
[----:B0-----:R-:W2:Y:S01]  /*116420*/  LDL.LU.64 R8, [R1+0x6108] ;  /* 0x0061080001087983 */ /* 0x001ea20000300a00 */
[----:B------:R-:W-:Y:S02]  /*116430*/  F2FP.SATFINITE.E5M2.F32.PACK_AB_MERGE_C R10, R11, R10, RZ ;  /* 0x0000000a0b0a723e */ /* 0x000fe400048060ff */
[----:B------:R-:W-:Y:S02]  /*116440*/  F2FP.SATFINITE.E5M2.F32.PACK_AB_MERGE_C R2, R28, R16, RZ ;  /* 0x000000101c02723e */ /* 0x000fe400048060ff */
[----:B------:R-:W4:Y:S04]  /*116450*/  LDL.LU R16, [R1+0x1154] ;  /* 0x0011540001107983 */ /* 0x000f280000300800 */
[----:B------:R0:W-:Y:S04]  /*116460*/  STL [R1+0x287c], R10 ;  /* 0x00287c0a01007387 */ /* 0x0001e80000100800 */
[----:B------:R-:W4:Y:S01]  /*116470*/  LDL R28, [R1+0xc] ;  /* 0x00000c00011c7983 */ /* 0x000f220000100800 */
[----:B0-----:R-:W-:-:S03]  /*116480*/  IADD3 R10, P6, R20, R7, RZ ;  /* 0x00000007140a7210 */ /* 0x001fc60007fde0ff */
[----:B------:R-:W-:Y:S04]  /*116490*/  STL [R1+0x288c], R2 ;  /* 0x00288c0201007387 */ /* 0x000fe80000100800 */
[----:B------:R0:W-:Y:S04]  /*1164a0*/  STL.64 [R1+0x60e8], R6 ;  /* 0x0060e80601007387 */ /* 0x0001e80000100a00 */
[----:B0-----:R-:W4:Y:S01]  /*1164b0*/  LDL.LU R6, [R1+0x1150] ;  /* 0x0011500001067983 */ /* 0x001f220000300800 */
[----:B--2---:R-:W-:-:S05]  /*1164c0*/  IMAD.X R11, R15, 0x1, R8, P6 ;  /* 0x000000010f0b7824 */ /* 0x004fca00030e0608 */
[----:B------:R0:W-:Y:S04]  /*1164d0*/  STL.64 [R1+0x13f8], R10 ;  /* 0x0013f80a01007387 */ /* 0x0001e80000100a00 */
[----:B0-----:R-:W2:Y:S01]  /*1164e0*/  LDL.LU.64 R10, [R1+0x6100] ;  /* 0x00610000010a7983 */ /* 0x001ea20000300a00 */
[----:B------:R-:W-:Y:S02]  /*1164f0*/  F2FP.SATFINITE.E5M2.F32.PACK_AB_MERGE_C R7, R13, R12, RZ ;  /* 0x0000000c0d07723e */ /* 0x000fe400048060ff */
[----:B------:R-:W-:Y:S02]  /*116500*/  IADD3 R12, P6, R20, R9, RZ ;  /* 0x00000009140c7210 */ /* 0x000fe40007fde0ff */
[----:B------:R-:W-:Y:S02]  /*116510*/  F2FP.SATFINITE.E5M2.F32.PACK_AB_MERGE_C R2, R17, R23, RZ ;  /* 0x000000171102723e */ /* 0x000fe400048060ff */
[----:B------:R-:W4:Y:S04]  /*116520*/  LDL.LU R23, [R1+0x1158] ;  /* 0x0011580001177983 */ /* 0x000f280000300800 */
[----:B------:R-:W-:Y:S04]  /*116530*/  STL [R1+0x168], R7 ;  /* 0x0001680701007387 */ /* 0x000fe80000100800 */
[----:B------:R-:W4:Y:S04]  /*116540*/  LDL.LU R17, [R1+0x115c] ;  /* 0x00115c0001117983 */ /* 0x000f280000300800 */
[----:B------:R0:W-:Y:S04]  /*116550*/  STL [R1+0x16c], R2 ;  /* 0x00016c0201007387 */ /* 0x0001e80000100800 */
[----:B------:R1:W-:Y:S01]  /*116560*/  STL.64 [R1+0x60e0], R8 ;  /* 0x0060e00801007387 */ /* 0x0003e20000100a00 */
[----:B0-----:R-:W-:-:S03]  /*116570*/  F2FP.SATFINITE.E5M2.F32.PACK_AB_MERGE_C R2, R26, R27, RZ ;  /* 0x0000001b1a02723e */ /* 0x001fc600048060ff */
[----:B-1----:R-:W4:Y:S04]  /*116580*/  LDL.LU R8, [R1+0x1168] ;  /* 0x0011680001087983 */ /* 0x002f280000300800 */
[----:B------:R-:W4:Y:S01]  /*116590*/  LDL.LU R9, [R1+0x116c] ;  /* 0x00116c0001097983 */ /* 0x000f220000300800 */
[----:B--2---:R-:W-:-:S05]  /*1165a0*/  IMAD.X R13, R15, 0x1, R10, P6 ;  /* 0x000000010f0d7824 */ /* 0x004fca00030e060a */
[----:B------:R0:W-:Y:S04]  /*1165b0*/  STL.64 [R1+0x13f0], R12 ;  /* 0x0013f00c01007387 */ /* 0x0001e80000100a00 */
[----:B0-----:R-:W2:Y:S04]  /*1165c0*/  LDL.LU.64 R12, [R1+0x60f8] ;  /* 0x0060f800010c7983 */ /* 0x001ea80000300a00 */
[----:B------:R-:W2:Y:S04]  /*1165d0*/  LDL.LU R27, [R1+0x1140] ;  /* 0x00114000011b7983 */ /* 0x000ea80000300800 */
[----:B------:R-:W2:Y:S04]  /*1165e0*/  LDL.LU R26, [R1+0x1144] ;  /* 0x00114400011a7983 */ /* 0x000ea80000300800 */
[----:B------:R3:W-:Y:S02]  /*1165f0*/  STL [R1+0x3fc], R2 ;  /* 0x0003fc0201007387 */ /* 0x0007e40000100800 */
[----:B---3--:R-:W-:-:S05]  /*116600*/  F2FP.SATFINITE.E5M2.F32.PACK_AB_MERGE_C R2, R18, R3, RZ ;  /* 0x000000031202723e */ /* 0x008fca00048060ff */
[----:B------:R0:W-:Y:S04]  /*116610*/  STL [R1+0x430], R2 ;  /* 0x0004300201007387 */ /* 0x0001e80000100800 */
[----:B------:R1:W-:Y:S01]  /*116620*/  STL.64 [R1+0x60d8], R10 ;  /* 0x0060d80a01007387 */ /* 0x0003e20000100a00 */
[----:B0-----:R-:W-:-:S03]  /*116630*/  IADD3 R2, P6, R20, R11, RZ ;  /* 0x0000000b14027210 */ /* 0x001fc60007fde0ff */
[----:B-1----:R-:W3:Y:S04]  /*116640*/  LDL.LU R10, [R1+0x1160] ;  /* 0x00116000010a7983 */ /* 0x002ee80000300800 */
[----:B------:R-:W3:Y:S01]  /*116650*/  LDL.LU R11, [R1+0x1164] ;  /* 0x00116400010b7983 */ /* 0x000ee20000300800 */
[----:B----4-:R-:W-:Y:S01]  /*116660*/  F2FP.SATFINITE.E5M2.F32.PACK_AB_MERGE_C R8, R9, R8, RZ ;  /* 0x000000080908723e */ /* 0x010fe200048060ff */
[----:B--2---:R-:W-:-:S05]  /*116670*/  IMAD.X R3, R15, 0x1, R13, P6 ;  /* 0x000000010f037824 */ /* 0x004fca00030e060d */
[----:B------:R0:W-:Y:S04]  /*116680*/  STL.64 [R1+0x13e8], R2 ;  /* 0x0013e80201007387 */ /* 0x0001e80000100a00 */
[----:B------:R-:W2:Y:S04]  /*116690*/  LDL.LU R7, [R1+0x1148] ;  /* 0x0011480001077983 */ /* 0x000ea80000300800 */
[----:B------:R-:W2:Y:S01]  /*1166a0*/  LDL.LU R18, [R1+0x114c] ;  /* 0x00114c0001127983 */ /* 0x000ea20000300800 */
[----:B0-----:R-:W-:Y:S01]  /*1166b0*/  IADD3 R2, P6, R20, R12, RZ ;  /* 0x0000000c14027210 */ /* 0x001fe20007fde0ff */
[----:B------:R-:W-:-:S02]  /*1166c0*/  IMAD.MOV.U32 R3, RZ, RZ, R15 ;  /* 0x000000ffff037224 */ /* 0x000fc400078e000f */
[----:B------:R-:W4:Y:S02]  /*1166d0*/  LDL.LU R20, [R1+0x1130] ;  /* 0x0011300001147983 */ /* 0x000f240000300800 */
[----:B------:R-:W-:Y:S02]  /*1166e0*/  IMAD.X R3, R3, 0x1, R14, P6 ;  /* 0x0000000103037824 */ /* 0x000fe400030e060e */
[----:B------:R-:W4:Y:S04]  /*1166f0*/  LDL.LU R15, [R1+0x1134] ;  /* 0x00113400010f7983 */ /* 0x000f280000300800 */
[----:B------:R0:W-:Y:S04]  /*116700*/  STL.64 [R1+0x13e0], R2 ;  /* 0x0013e00201007387 */ /* 0x0001e80000100a00 */
[----:B0-----:R-:W2:Y:S01]  /*116710*/  LDL.LU.64 R2, [R1+0x60f0] ;  /* 0x0060f00001027983 */ /* 0x001ea20000300a00 */
[----:B---3--:R-:W-:-:S02]  /*116720*/  F2FP.SATFINITE.E5M2.F32.PACK_AB_MERGE_C R11, R11, R10, RZ ;  /* 0x0000000a0b0b723e */ /* 0x008fc400048060ff */
[----:B------:R-:W-:Y:S02]  /*116730*/  F2FP.SATFINITE.E5M2.F32.PACK_AB_MERGE_C R10, R16, R6, RZ ;  /* 0x00000006100a723e */ /* 0x000fe400048060ff */
[----:B------:R-:W-:Y:S01]  /*116740*/  SHF.R.S32.HI R6, RZ, 0x1f, R28 ;  /* 0x0000001fff067819 */ /* 0x000fe2000001141c */
[----:B------:R-:W-:Y:S04]  /*116750*/  STL [R1+0x3d0], R11 ;  /* 0x0003d00b01007387 */ /* 0x000fe80000100800 */
[----:B------:R0:W-:Y:S04]  /*116760*/  STL [R1+0x3d8], R8 ;  /* 0x0003d80801007387 */ /* 0x0001e80000100800 */
[----:B------:R-:W-:Y:S04]  /*116770*/  STL [R1+0x344], R10 ;  /* 0x0003440a01007387 */ /* 0x000fe80000100800 */
[----:B------:R1:W-:Y:S01]  /*116780*/  STL [R1+0x60c8], R4 ;  /* 0x0060c80401007387 */ /* 0x0003e20000100800 */
[----:B0-----:R-:W-:-:S03]  /*116790*/  IADD3 R8, P6, R28, R4, RZ ;  /* 0x000000041c087210 */ /* 0x001fc60007fde0ff */
[----:B------:R-:W-:Y:S04]  /*1167a0*/  STL [R1+0x10], R6 ;  /* 0x0000100601007387 */ /* 0x000fe80000100800 */
[----:B-1----:R-:W3:Y:S04]  /*1167b0*/  LDL.LU R4, [R1+0x10] ;  /* 0x0000100001047983 */ /* 0x002ee80000300800 */
[----:B------:R-:W2:Y:S04]  /*1167c0*/  LDL.LU R16, [R1+0x1138] ;  /* 0x0011380001107983 */ /* 0x000ea80000300800 */
[----:B------:R-:W2:Y:S04]  /*1167d0*/  LDL.LU R28, [R1+0x113c] ;  /* 0x00113c00011c7983 */ /* 0x000ea80000300800 */
[----:B------:R0:W-:Y:S01]  /*1167e0*/  STL [R1+0x60cc], R29 ;  /* 0x0060cc1d01007387 */ /* 0x0001e20000100800 */
[----:B---3--:R-:W-:-:S05]  /*1167f0*/  IMAD.X R9, R4, 0x1, R29, P6 ;  /* 0x0000000104097824 */ /* 0x008fca00030e061d */
[----:B------:R1:W-:Y:S04]  /*116800*/  STL.64 [R1+0x13d8], R8 ;  /* 0x0013d80801007387 */ /* 0x0003e80000100a00 */
[----:B0-----:R-:W2:Y:S01]  /*116810*/  LDL.LU R29, [R1+0xc] ;  /* 0x00000c00011d7983 */ /* 0x001ea20000300800 */
[----:B------:R-:W-:Y:S02]  /*116820*/  F2FP.SATFINITE.E5M2.F32.PACK_AB_MERGE_C R17, R17, R23, RZ ;  /* 0x000000171111723e */ /* 0x000fe400048060ff */
[----:B------:R-:W-:Y:S01]  /*116830*/  F2FP.SATFINITE.E5M2.F32.PACK_AB_MERGE_C R6, R26, R27, RZ ;  /* 0x0000001b1a06723e */ /* 0x000fe200048060ff */
[----:B-1----:R-:W3:Y:S04]  /*116840*/  LDL.LU R9, [R1+0x1120] ;  /* 0x0011200001097983 */ /* 0x002ee80000300800 */
[----:B------:R-:W3:Y:S04]  /*116850*/  LDL.LU R23, [R1+0x1124] ;  /* 0x0011240001177983 */ /* 0x000ee80000300800 */
[----:B------:R-:W-:Y:S04]  /*116860*/  STL [R1+0x5b58], R17 ;  /* 0x005b581101007387 */ /* 0x000fe80000100800 */
[----:B------:R-:W3:Y:S04]  /*116870*/  LDL.LU R27, [R1+0x1128] ;  /* 0x00112800011b7983 */ /* 0x000ee80000300800 */
[----:B------:R4:W-:Y:S04]  /*116880*/  STL [R1+0x2a0], R6 ;  /* 0x0002a00601007387 */ /* 0x0009e80000100800 */
[----:B------:R-:W3:Y:S01]  /*116890*/  LDL.LU R26, [R1+0x112c] ;  /* 0x00112c00011a7983 */ /* 0x000ee20000300800 */
[----:B----4-:R-:W-:-:S02]  /*1168a0*/  F2FP.SATFINITE.E5M2.F32.PACK_AB_MERGE_C R6, R15, R20, RZ ;  /* 0x000000140f06723e */ /* 0x010fc400048060ff */
[----:B--2---:R-:W-:-:S05]  /*1168b0*/  IADD3 R10, P6, R29, R3, RZ ;  /* 0x000000031d0a7210 */ /* 0x004fca0007fde0ff */
[----:B------:R-:W-:-:S05]  /*1168c0*/  IMAD.X R11, R4, 0x1, R2, P6 ;  /* 0x00000001040b7824 */ /* 0x000fca00030e0602 */
[----:B------:R0:W-:Y:S04]  /*1168d0*/  STL.64 [R1+0x13d0], R10 ;  /* 0x0013d00a01007387 */ /* 0x0001e80000100a00 */
[----:B0-----:R-:W2:Y:S04]  /*1168e0*/  LDL.LU R10, [R1+0x1110] ;  /* 0x00111000010a7983 */ /* 0x001ea80000300800 */
[----:B------:R-:W2:Y:S04]  /*1168f0*/  LDL.LU R11, [R1+0x1114] ;  /* 0x00111400010b7983 */ /* 0x000ea80000300800 */
[----:B------:R0:W-:Y:S02]  /*116900*/  STL.64 [R1+0x60d0], R2 ;  /* 0x0060d00201007387 */ /* 0x0001e40000100a00 */
[----:B0-----:R-:W-:-:S02]  /*116910*/  F2FP.SATFINITE.E5M2.F32.PACK_AB_MERGE_C R3, R18, R7, RZ ;  /* 0x000000071203723e */ /* 0x001fc400048060ff */
[----:B------:R-:W4:Y:S04]  /*116920*/  LDL.LU R2, [R1+0x1100] ;  /* 0x0011000001027983 */ /* 0x000f280000300800 */
[----:B------:R0:W-:Y:S04]  /*116930*/  STL [R1+0xbb0], R3 ;  /* 0x000bb00301007387 */ /* 0x0001e80000100800 */
[----:B0-----:R-:W4:Y:S04]  /*116940*/  LDL.LU R3, [R1+0x1104] ;  /* 0x0011040001037983 */ /* 0x001f280000300800 */
[----:B------:R0:W-:Y:S04]  /*116950*/  STL [R1+0x284], R6 ;  /* 0x0002840601007387 */ /* 0x0001e80000100800 */
[----:B------:R-:W4:Y:S04]  /*116960*/  LDL.LU R17, [R1+0x1108] ;  /* 0x0011080001117983 */ /* 0x000f280000300800 */
[----:B------:R-:W4:Y:S01]  /*116970*/  LDL.LU R18, [R1+0x110c] ;  /* 0x00110c0001127983 */ /* 0x000f220000300800 */
[----:B0-----:R-:W-:-:S03]  /*116980*/  IADD3 R6, P6, R29, R0, RZ ;  /* 0x000000001d067210 */ /* 0x001fc60007fde0ff */
[----:B------:R-:W4:Y:S02]  /*116990*/  LDL.LU R20, [R1+0x10f0] ;  /* 0x0010f00001147983 */ /* 0x000f240000300800 */
[----:B------:R-:W-:Y:S02]  /*1169a0*/  IMAD.X R7, R4, 0x1, R21, P6 ;  /* 0x0000000104077824 */ /* 0x000fe400030e0615 */
[----:B------:R-:W4:Y:S04]  /*1169b0*/  LDL.LU R15, [R1+0x10f4] ;  /* 0x0010f400010f7983 */ /* 0x000f280000300800 */
[----:B------:R-:W-:Y:S04]  /*1169c0*/  STL [R1+0x60b8], R0 ;  /* 0x0060b80001007387 */ /* 0x000fe80000100800 */
[----:B------:R0:W-:Y:S04]  /*1169d0*/  STL.64 [R1+0x13c8], R6 ;  /* 0x0013c80601007387 */ /* 0x0001e80000100a00 */
[----:B0-----:R-:W2:Y:S01]  /*1169e0*/  LDL.LU.64 R6, [R1+0x60e8] ;  /* 0x0060e80001067983 */ /* 0x001ea20000300a00 */
[----:B------:R-:W-:-:S03]  /*1169f0*/  F2FP.SATFINITE.E5M2.F32.PACK_AB_MERGE_C R8, R28, R16, RZ ;  /* 0x000000101c08723e */ /* 0x000fc600048060ff */
[----:B------:R0:W-:Y:S01]  /*116a00*/  STL [R1+0x60bc], R21 ;  /* 0x0060bc1501007387 */ /* 0x0001e20000100800 */
[----:B---3--:R-:W-:-:S03]  /*116a10*/  F2FP.SATFINITE.E5M2.F32.PACK_AB_MERGE_C R23, R23, R9, RZ ;  /* 0x000000091717723e */ /* 0x008fc600048060ff */
[----:B0-----:R-:W3:Y:S04]  /*116a20*/  LDL.LU R21, [R1+0x10f8] ;  /* 0x0010f80001157983 */ /* 0x001ee80000300800 */
[----:B------:R-:W3:Y:S04]  /*116a30*/  LDL.LU R0, [R1+0x10fc] ;  /* 0x0010fc0001007983 */ /* 0x000ee80000300800 */
[----:B------:R0:W-:Y:S04]  /*116a40*/  STL [R1+0xbb4], R8 ;  /* 0x000bb40801007387 */ /* 0x0001e80000100800 */
[----:B------:R-:W4:Y:S04]  /*116a50*/  LDL.LU R16, [R1+0x10e0] ;  /* 0x0010e00001107983 */ /* 0x000f280000300800 */
[----:B------:R-:W4:Y:S01]  /*116a60*/  LDL.LU R28, [R1+0x10e4] ;  /* 0x0010e400011c7983 */ /* 0x000f220000300800 */
[----:B0-----:R-:W-:-:S03]  /*116a70*/  IADD3 R8, P6, R29, R5, RZ ;  /* 0x000000051d087210 */ /* 0x001fc60007fde0ff */
[----:B------:R0:W-:Y:S04]  /*116a80*/  STL [R1+0x5be8], R23 ;  /* 0x005be81701007387 */ /* 0x0001e80000100800 */
[----:B0-----:R-:W4:Y:S01]  /*116a90*/  LDL.LU R23, [R1+0x30] ;  /* 0x0000300001177983 */ /* 0x001f220000300800 */
[----:B--2---:R-:W-:-:S05]  /*116aa0*/  IMAD.X R9, R4, 0x1, R6, P6 ;  /* 0x0000000104097824 */ /* 0x004fca00030e0606 */
[----:B------:R0:W-:Y:S04]  /*116ab0*/  STL.64 [R1+0x13c0], R8 ;  /* 0x0013c00801007387 */ /* 0x0001e80000100a00 */
[----:B0-----:R-:W2:Y:S01]  /*116ac0*/  LDL.LU.64 R8, [R1+0x60e0] ;  /* 0x0060e00001087983 */ /* 0x001ea20000300a00 */
[----:B------:R-:W-:Y:S02]  /*116ad0*/  F2FP.SATFINITE.E5M2.F32.PACK_AB_MERGE_C R26, R26, R27, RZ ;  /* 0x0000001b1a1a723e */ /* 0x000fe400048060ff */
[----:B------:R-:W-:Y:S02]  /*116ae0*/  F2FP.SATFINITE.E5M2.F32.PACK_AB_MERGE_C R11, R11, R10, RZ ;  /* 0x0000000a0b0b723e */ /* 0x000fe400048060ff */
[----:B------:R-:W-:Y:S01]  /*116af0*/  IADD3 R10, P6, R29, R7, RZ ;  /* 0x000000071d0a7210 */ /* 0x000fe20007fde0ff */
[----:B------:R0:W-:Y:S04]  /*116b00*/  STL [R1+0x278], R26 ;  /* 0x0002781a01007387 */ /* 0x0001e80000100800 */
[----:B------:R-:W4:Y:S04]  /*116b10*/  LDL.LU R27, [R1+0x10e8] ;  /* 0x0010e800011b7983 */ /* 0x000f280000300800 */
[----:B0-----:R-:W4:Y:S04]  /*116b20*/  LDL.LU R26, [R1+0x10ec] ;  /* 0x0010ec00011a7983 */ /* 0x001f280000300800 */
[----:B------:R-:W-:Y:S04]  /*116b30*/  STL [R1+0x260], R11 ;  /* 0x0002600b01007387 */ /* 0x000fe80000100800 */
[----:B------:R0:W-:Y:S04]  /*116b40*/  STL [R1+0x60a0], R7 ;  /* 0x0060a00701007387 */ /* 0x0001e80000100800 */
[----:B0-----:R-:W4:Y:S01]  /*116b50*/  LDL.LU R7, [R1+0x111c] ;  /* 0x00111c0001077983 */ /* 0x001f220000300800 */
[----:B--2---:R-:W-:-:S05]  /*116b60*/  IMAD.X R11, R4, 0x1, R8, P6 ;  /* 0x00000001040b7824 */ /* 0x004fca00030e0608 */
[----:B------:R0:W-:Y:S04]  /*116b70*/  STL.64 [R1+0x13b8], R10 ;  /* 0x0013b80a01007387 */ /* 0x0001e80000100a00 */
[----:B0-----:R-:W2:Y:S04]  /*116b80*/  LDL.LU.64 R10, [R1+0x60d8] ;  /* 0x0060d800010a7983 */ /* 0x001ea80000300a00 */
[----:B------:R0:W-:Y:S04]  /*116b90*/  STL [R1+0x60a4], R8 ;  /* 0x0060a40801007387 */ /* 0x0001e80000100800 */
[----:B0-----:R-:W4:Y:S01]  /*116ba0*/  LDL.LU R8, [R1+0x1118] ;  /* 0x0011180001087983 */ /* 0x001f220000300800 */
[----:B---3--:R-:W-:-:S02]  /*116bb0*/  F2FP.SATFINITE.E5M2.F32.PACK_AB_MERGE_C R0, R0, R21, RZ ;  /* 0x000000150000723e */ /* 0x008fc400048060ff */
[----:B----4-:R-:W-:Y:S02]  /*116bc0*/  F2FP.SATFINITE.E5M2.F32.PACK_AB_MERGE_C R8, R7, R8, RZ ;  /* 0x000000080708723e */ /* 0x010fe400048060ff */
[----:B------:R-:W-:Y:S02]  /*116bd0*/  F2FP.SATFINITE.E5M2.F32.PACK_AB_MERGE_C R7, R3, R2, RZ ;  /* 0x000000020307723e */ /* 0x000fe400048060ff */
[----:B------:R-:W-:Y:S01]  /*116be0*/  IADD3 R2, P6, R29, R9, RZ ;  /* 0x000000091d027210 */ /* 0x000fe20007fde0ff */
[----:B------:R-:W-:Y:S04]  /*116bf0*/  STL [R1+0x264], R8 ;  /* 0x0002640801007387 */ /* 0x000fe80000100800 */
[----:B--2---:R-:W-:Y:S01]  /*116c00*/  IMAD.X R3, R4, 0x1, R10, P6 ;  /* 0x0000000104037824 */ /* 0x004fe200030e060a */
[----:B------:R-:W-:Y:S04]  /*116c10*/  STL [R1+0x258], R7 ;  /* 0x0002580701007387 */ /* 0x000fe80000100800 */
[----:B------:R0:W-:Y:S02]  /*116c20*/  STL.64 [R1+0x13b0], R2 ;  /* 0x0013b00201007387 */ /* 0x0001e40000100a00 */
[----:B0-----:R-:W-:-:S02]  /*116c30*/  F2FP.SATFINITE.E5M2.F32.PACK_AB_MERGE_C R3, R18, R17, RZ ;  /* 0x000000111203723e */ /* 0x001fc400048060ff */
[----:B------:R-:W-:Y:S01]  /*116c40*/  F2FP.SATFINITE.E5M2.F32.PACK_AB_MERGE_C R2, R15, R20, RZ ;  /* 0x000000140f02723e */ /* 0x000fe200048060ff */
[----:B------:R-:W2:Y:S04]  /*116c50*/  LDL.LU R17, [R1+0x10d0] ;  /* 0x0010d00001117983 */ /* 0x000ea80000300800 */
[----:B------:R-:W-:Y:S04]  /*116c60*/  STL [R1+0x25c], R3 ;  /* 0x00025c0301007387 */ /* 0x000fe80000100800 */
[----:B------:R-:W2:Y:S04]  /*116c70*/  LDL.LU R18, [R1+0x10d4] ;  /* 0x0010d40001127983 */ /* 0x000ea80000300800 */
[----:B------:R0:W-:Y:S04]  /*116c80*/  STL [R1+0x27f4], R2 ;  /* 0x0027f40201007387 */ /* 0x0001e80000100800 */
[----:B------:R-:W3:Y:S04]  /*116c90*/  LDL.LU R20, [R1+0x10d8] ;  /* 0x0010d80001147983 */ /* 0x000ee80000300800 */
[----:B------:R-:W3:Y:S01]  /*116ca0*/  LDL.LU R15, [R1+0x10dc] ;  /* 0x0010dc00010f7983 */ /* 0x000ee20000300800 */
[----:B0-----:R-:W-:-:S03]  /*116cb0*/  IADD3 R2, P6, R29, R11, RZ ;  /* 0x0000000b1d027210 */ /* 0x001fc60007fde0ff */
[----:B------:R0:W-:Y:S02]  /*116cc0*/  STL.64 [R1+0x6098], R10 ;  /* 0x0060980a01007387 */ /* 0x0001e40000100a00 */
[----:B------:R-:W-:Y:S01]  /*116cd0*/  IMAD.X R3, R4, 0x1, R13, P6 ;  /* 0x0000000104037824 */ /* 0x000fe200030e060d */
[----:B------:R-:W-:-:S04]  /*116ce0*/  F2FP.SATFINITE.E5M2.F32.PACK_AB_MERGE_C R7, R28, R16, RZ ;  /* 0x000000101c07723e */ /* 0x000fc800048060ff */
[----:B------:R1:W-:Y:S01]  /*116cf0*/  STL.64 [R1+0x13a8], R2 ;  /* 0x0013a80201007387 */ /* 0x0003e20000100a00 */
[----:B0-----:R-:W-:-:S05]  /*116d00*/  IADD3 R10, P6, R29, R12, RZ ;  /* 0x0000000c1d0a7210 */ /* 0x001fca0007fde0ff */
[----:B------:R-:W-:Y:S01]  /*116d10*/  IMAD.X R11, R4, 0x1, R14, P6 ;  /* 0x00000001040b7824 */ /* 0x000fe200030e060e */
[----:B-1----:R-:W4:Y:S04]  /*116d20*/  LDL.LU.64 R2, [R1+0x60d0] ;  /* 0x0060d00001027983 */ /* 0x002f280000300a00 */
[----:B------:R-:W4:Y:S04]  /*116d30*/  LDL.LU R29, [R1+0x60cc] ;  /* 0x0060cc00011d7983 */ /* 0x000f280000300800 */
[----:B------:R-:W-:Y:S04]  /*116d40*/  STL.64 [R1+0x60a8], R12 ;  /* 0x0060a80c01007387 */ /* 0x000fe80000100a00 */
[----:B------:R-:W4:Y:S04]  /*116d50*/  LDL.LU R4, [R1+0x60c8] ;  /* 0x0060c80001047983 */ /* 0x000f280000300800 */
[----:B------:R-:W4:Y:S04]  /*116d60*/  LDL.LU R21, [R1+0x10c0] ;  /* 0x0010c00001157983 */ /* 0x000f280000300800 */
[----:B------:R-:W-:Y:S04]  /*116d70*/  STL.64 [R1+0x13a0], R10 ;  /* 0x0013a00a01007387 */ /* 0x000fe80000100a00 */
[----:B------:R0:W-:Y:S04]  /*116d80*/  STL [R1+0x27f0], R0 ;  /* 0x0027f00001007387 */ /* 0x0001e80000100800 */
[----:B0-----:R-:W4:Y:S04]  /*116d90*/  LDL.LU R0, [R1+0x10c4] ;  /* 0x0010c40001007983 */ /* 0x001f280000300800 */
[----:B------:R0:W-:Y:S04]  /*116da0*/  STL [R1+0x2910], R7 ;  /* 0x0029100701007387 */ /* 0x0001e80000100800 */
[----:B------:R4:W-:Y:S04]  /*116db0*/  STL.64 [R1+0x60c0], R24 ;  /* 0x0060c01801007387 */ /* 0x0009e80000100a00 */
[----:B------:R-:W4:Y:S04]  /*116dc0*/  LDL.LU R12, [R1+0x10b0] ;  /* 0x0010b000010c7983 */ /* 0x000f280000300800 */
[----:B------:R-:W4:Y:S01]  /*116dd0*/  LDL.LU R13, [R1+0x10b4] ;  /* 0x0010b400010d7983 */ /* 0x000f220000300800 */
[----:B0-----:R-:W-:-:S02]  /*116de0*/  F2FP.SATFINITE.E5M2.F32.PACK_AB_MERGE_C R7, R26, R27, RZ ;  /* 0x0000001b1a07723e */ /* 0x001fc400048060ff */
[----:B------:R-:W-:-:S03]  /*116df0*/  SHF.R.S32.HI R28, RZ, 0x1f, R23 ;  /* 0x0000001fff1c7819 */ /* 0x000fc60000011417 */
[----:B------:R-:W-:Y:S01]  /*116e00*/  STL [R1+0x2914], R7 ;  /* 0x0029140701007387 */ /* 0x000fe20000100800 */
[----:B--2---:R-:W-:Y:S02]  /*116e10*/  F2FP.SATFINITE.E5M2.F32.PACK_AB_MERGE_C R18, R18, R17, RZ ;  /* 0x000000111212723e */ /* 0x004fe400048060ff */
[----:B---3--:R-:W-:Y:S02]  /*116e20*/  F2FP.SATFINITE.E5M2.F32.PACK_AB_MERGE_C R15, R15, R20, RZ ;  /* 0x000000140f0f723e */ /* 0x008fe400048060ff */
[----:B----4-:R-:W-:-:S05]  /*116e30*/  IADD3 R24, P6, R23, R4, RZ ;  /* 0x0000000417187210 */ /* 0x010fca0007fde0ff */
[----:B------:R-:W-:Y:S01]  /*116e40*/  IMAD.X R25, R28, 0x1, R29, P6 ;  /* 0x000000011c197824 */ /* 0x000fe200030e061d */
[----:B------:R0:W-:Y:S04]  /*116e50*/  STL.64 [R1+0x60b0], R12 ;  /* 0x0060b00c01007387 */ /* 0x0001e80000100a00 */
[----:B0-----:R-:W2:Y:S04]  /*116e60*/  LDL.LU R12, [R1+0x10c8] ;  /* 0x0010c800010c7983 */ /* 0x001ea80000300800 */
[----:B------:R-:W2:Y:S04]  /*116e70*/  LDL.LU R13, [R1+0x10cc] ;  /* 0x0010cc00010d7983 */ /* 0x000ea80000300800 */
[----:B------:R-:W3:Y:S04]  /*116e80*/  LDL.LU R27, [R1+0x10b8] ;  /* 0x0010b800011b7983 */ /* 0x000ee80000300800 */
[----:B------:R-:W3:Y:S04]  /*116e90*/  LDL.LU R26, [R1+0x10bc] ;  /* 0x0010bc00011a7983 */ /* 0x000ee80000300800 */
[----:B------:R-:W4:Y:S04]  /*116ea0*/  LDL.LU R8, [R1+0x10a0] ;  /* 0x0010a00001087983 */ /* 0x000f280000300800 */
[----:B------:R-:W4:Y:S04]  /*116eb0*/  LDL.LU R7, [R1+0x10a4] ;  /* 0x0010a40001077983 */ /* 0x000f280000300800 */
[----:B------:R-:W3:Y:S04]  /*116ec0*/  LDL.LU R10, [R1+0x10a8] ;  /* 0x0010a800010a7983 */ /* 0x000ee80000300800 */
[----:B------:R-:W3:Y:S04]  /*116ed0*/  LDL.LU R11, [R1+0x10ac] ;  /* 0x0010ac00010b7983 */ /* 0x000ee80000300800 */
[----:B------:R-:W3:Y:S04]  /*116ee0*/  LDL.LU R16, [R1+0x34] ;  /* 0x0000340001107983 */ /* 0x000ee80000300800 */
[----:B------:R-:W3:Y:S04]  /*116ef0*/  LDL.LU R17, [R1+0x1090] ;  /* 0x0010900001117983 */ /* 0x000ee80000300800 */
[----:B------:R0:W-:Y:S04]  /*116f00*/  STL.64 [R1+0x1398], R24 ;  /* 0x0013981801007387 */ /* 0x0001e80000100a00 */
[----:B------:R1:W-:Y:S01]  /*116f10*/  STL [R1+0x28e8], R18 ;  /* 0x0028e81201007387 */ /* 0x0003e20000100800 */
[----:B0-----:R-:W-:-:S03]  /*116f20*/  IADD3 R24, P6, R23, R3, RZ ;  /* 0x0000000317187210 */ /* 0x001fc60007fde0ff */
[----:B-1----:R-:W3:Y:S02]  /*116f30*/  LDL.LU R18, [R1+0x1094] ;  /* 0x0010940001127983 */ /* 0x002ee40000300800 */
[----:B------:R-:W-:Y:S02]  /*116f40*/  IMAD.X R25, R28, 0x1, R2, P6 ;  /* 0x000000011c197824 */ /* 0x000fe400030e0602 */
[----:B------:R0:W-:Y:S01]  /*116f50*/  STL [R1+0x28ec], R15 ;  /* 0x0028ec0f01007387 */ /* 0x0001e20000100800 */
[----:B------:R-:W-:-:S03]  /*116f60*/  F2FP.SATFINITE.E5M2.F32.PACK_AB_MERGE_C R0, R0, R21, RZ ;  /* 0x000000150000723e */ /* 0x000fc600048060ff */
[----:B------:R-:W3:Y:S04]  /*116f70*/  LDL.LU R20, [R1+0x1098] ;  /* 0x0010980001147983 */ /* 0x000ee80000300800 */
[----:B0-----:R-:W3:Y:S04]  /*116f80*/  LDL.LU R15, [R1+0x109c] ;  /* 0x00109c00010f7983 */ /* 0x001ee80000300800 */
[----:B------:R0:W-:Y:S04]  /*116f90*/  STL [R1+0x6088], R3 ;  /* 0x0060880301007387 */ /* 0x0001e80000100800 */
[----:B0-----:R-:W3:Y:S04]  /*116fa0*/  LDL.LU R3, [R1+0x91c] ;  /* 0x00091c0001037983 */ /* 0x001ee80000300800 */
[----:B------:R0:W-:Y:S04]  /*116fb0*/  STL.64 [R1+0x1390], R24 ;  /* 0x0013901801007387 */ /* 0x0001e80000100a00 */
[----:B0-----:R-:W3:Y:S04]  /*116fc0*/  LDL.LU.64 R24, [R1+0x60c0] ;  /* 0x0060c00001187983 */ /* 0x001ee80000300a00 */
[----:B------:R-:W4:Y:S04]  /*116fd0*/  LDL.LU R21, [R1+0x60bc] ;  /* 0x0060bc0001157983 */ /* 0x000f280000300800 */
[----:B------:R0:W-:Y:S04]  /*116fe0*/  STL [R1+0x28c0], R0 ;  /* 0x0028c00001007387 */ /* 0x0001e80000100800 */
[----:B0-----:R-:W3:Y:S01]  /*116ff0*/  LDL.LU R0, [R1+0x60b8] ;  /* 0x0060b80001007983 */ /* 0x001ee20000300800 */
[----:B--2---:R-:W-:-:S05]  /*117000*/  F2FP.SATFINITE.E5M2.F32.PACK_AB_MERGE_C R13, R13, R12, RZ ;  /* 0x0000000c0d0d723e */ /* 0x004fca00048060ff */
[----:B------:R4:W-:Y:S01]  /*117010*/  STL [R1+0x293c], R13 ;  /* 0x00293c0d01007387 */ /* 0x0009e20000100800 */
[----:B---3--:R-:W-:-:S03]  /*117020*/  IADD3 R12, P6, R23, R0, RZ ;  /* 0x00000000170c7210 */ /* 0x008fc60007fde0ff */
[----:B------:R0:W-:Y:S02]  /*117030*/  STL [R1+0x6078], R0 ;  /* 0x0060780001007387 */ /* 0x0001e40000100800 */
[----:B----4-:R-:W-:Y:S02]  /*117040*/  IMAD.X R13, R28, 0x1, R21, P6 ;  /* 0x000000011c0d7824 */ /* 0x010fe400030e0615 */
[----:B0-----:R-:W2:Y:S04]  /*117050*/  LDL.LU R0, [R1+0x918] ;  /* 0x0009180001007983 */ /* 0x001ea80000300800 */
[----:B------:R0:W-:Y:S04]  /*117060*/  STL.64 [R1+0x1388], R12 ;  /* 0x0013880c01007387 */ /* 0x0001e80000100a00 */
[----:B0-----:R-:W3:Y:S04]  /*117070*/  LDL.LU.64 R12, [R1+0x60b0] ;  /* 0x0060b000010c7983 */ /* 0x001ee80000300a00 */
[----:B------:R0:W-:Y:S04]  /*117080*/  STL [R1+0x607c], R21 ;  /* 0x00607c1501007387 */ /* 0x0001e80000100800 */
[----:B0-----:R-:W4:Y:S01]  /*117090*/  LDL.LU R21, [R1+0x914] ;  /* 0x0009140001157983 */ /* 0x001f220000300800 */
[----:B------:R-:W-:-:S02]  /*1170a0*/  F2FP.SATFINITE.E5M2.F32.PACK_AB_MERGE_C R7, R7, R8, RZ ;  /* 0x000000080707723e */ /* 0x000fc400048060ff */
[----:B---3--:R-:W-:Y:S02]  /*1170b0*/  F2FP.SATFINITE.E5M2.F32.PACK_AB_MERGE_C R13, R13, R12, RZ ;  /* 0x0000000c0d0d723e */ /* 0x008fe400048060ff */
[----:B------:R-:W-:Y:S02]  /*1170c0*/  F2FP.SATFINITE.E5M2.F32.PACK_AB_MERGE_C R12, R26, R27, RZ ;  /* 0x0000001b1a0c723e */ /* 0x000fe400048060ff */
[----:B------:R-:W3:Y:S04]  /*1170d0*/  LDL.LU R27, [R1+0x1080] ;  /* 0x00108000011b7983 */ /* 0x000ee80000300800 */
[----:B------:R-:W-:Y:S04]  /*1170e0*/  STL [R1+0x2894], R13 ;  /* 0x0028940d01007387 */ /* 0x000fe80000100800 */
[----:B------:R-:W3:Y:S04]  /*1170f0*/  LDL.LU R26, [R1+0x1084] ;  /* 0x00108400011a7983 */ /* 0x000ee80000300800 */
[----:B------:R0:W-:Y:S02]  /*117100*/  STL [R1+0x2944], R12 ;  /* 0x0029440c01007387 */ /* 0x0001e40000100800 */
[----:B0-----:R-:W-:-:S05]  /*117110*/  IADD3 R12, P6, R23, R5, RZ ;  /* 0x00000005170c7210 */ /* 0x001fca0007fde0ff */
[----:B------:R-:W-:-:S05]  /*117120*/  IMAD.X R13, R28, 0x1, R6, P6 ;  /* 0x000000011c0d7824 */ /* 0x000fca00030e0606 */
[----:B------:R0:W-:Y:S04]  /*117130*/  STL.64 [R1+0x1378], R12 ;  /* 0x0013780c01007387 */ /* 0x0001e80000100a00 */
[----:B0-----:R-:W3:Y:S04]  /*117140*/  LDL.LU.64 R12, [R1+0x60a8] ;  /* 0x0060a800010c7983 */ /* 0x001ee80000300a00 */
[----:B------:R-:W2:Y:S04]  /*117150*/  LDL.LU R8, [R1+0x60a4] ;  /* 0x0060a40001087983 */ /* 0x000ea80000300800 */
[----:B------:R0:W-:Y:S04]  /*117160*/  STL [R1+0x2868], R7 ;  /* 0x0028680701007387 */ /* 0x0001e80000100800 */
[----:B0-----:R-:W4:Y:S01]  /*117170*/  LDL.LU R7, [R1+0x60a0] ;  /* 0x0060a00001077983 */ /* 0x001f220000300800 */
[----:B------:R-:W-:-:S05]  /*117180*/  F2FP.SATFINITE.E5M2.F32.PACK_AB_MERGE_C R11, R11, R10, RZ ;  /* 0x0000000a0b0b723e */ /* 0x000fca00048060ff */
[----:B------:R2:W-:Y:S01]  /*117190*/  STL [R1+0x2874], R11 ;  /* 0x0028740b01007387 */ /* 0x0005e20000100800 */
[----:B----4-:R-:W-:-:S03]  /*1171a0*/  IADD3 R10, P6, R23, R7, RZ ;  /* 0x00000007170a7210 */ /* 0x010fc60007fde0ff */
[----:B------:R0:W-:Y:S02]  /*1171b0*/  STL.64 [R1+0x6070], R6 ;  /* 0x0060700601007387 */ /* 0x0001e40000100a00 */
[----:B--2---:R-:W-:Y:S02]  /*1171c0*/  IMAD.X R11, R28, 0x1, R8, P6 ;  /* 0x000000011c0b7824 */ /* 0x004fe400030e0608 */
[----:B0-----:R-:W2:Y:S04]  /*1171d0*/  LDL.LU R7, [R1+0x910] ;  /* 0x0009100001077983 */ /* 0x001ea80000300800 */
[----:B------:R0:W-:Y:S04]  /*1171e0*/  STL.64 [R1+0x1380], R10 ;  /* 0x0013800a01007387 */ /* 0x0001e80000100a00 */
[----:B0-----:R-:W4:Y:S01]  /*1171f0*/  LDL.LU.64 R10, [R1+0x6098] ;  /* 0x00609800010a7983 */ /* 0x001f220000300a00 */
[----:B------:R-:W-:-:S02]  /*117200*/  IADD3 R6, P6, R23, R9, RZ ;  /* 0x0000000917067210 */ /* 0x000fc40007fde0ff */
[----:B------:R-:W-:Y:S02]  /*117210*/  F2FP.SATFINITE.E5M2.F32.PACK_AB_MERGE_C R0, R3, R0, RZ ;  /* 0x000000000300723e */ /* 0x000fe400048060ff */
[----:B------:R-:W-:Y:S02]  /*117220*/  F2FP.SATFINITE.E5M2.F32.PACK_AB_MERGE_C R3, R18, R17, RZ ;  /* 0x000000111203723e */ /* 0x000fe400048060ff */
[----:B--2---:R-:W-:-:S05]  /*117230*/  F2FP.SATFINITE.E5M2.F32.PACK_AB_MERGE_C R21, R21, R7, RZ ;  /* 0x000000071515723e */ /* 0x004fca00048060ff */
[----:B------:R-:W-:Y:S04]  /*117240*/  STL [R1+0x164], R21 ;  /* 0x0001641501007387 */ /* 0x000fe80000100800 */
[----:B------:R-:W-:Y:S04]  /*117250*/  STL.64 [R1+0x6068], R8 ;  /* 0x0060680801007387 */ /* 0x000fe80000100a00 */
[----:B------:R0:W-:Y:S01]  /*117260*/  STL [R1+0x27d8], R0 ;  /* 0x0027d80001007387 */ /* 0x0001e20000100800 */
[----:B----4-:R-:W-:-:S03]  /*117270*/  IMAD.X R7, R28, 0x1, R10, P6 ;  /* 0x000000011c077824 */ /* 0x010fc600030e060a */
[----:B------:R-:W2:Y:S04]  /*117280*/  LDL.LU R17, [R1+0x1088] ;  /* 0x0010880001117983 */ /* 0x000ea80000300800 */
[----:B------:R1:W-:Y:S01]  /*117290*/  STL.64 [R1+0x1370], R6 ;  /* 0x0013700601007387 */ /* 0x0003e20000100a00 */
[----:B0-----:R-:W-:-:S03]  /*1172a0*/  F2FP.SATFINITE.E5M2.F32.PACK_AB_MERGE_C R0, R15, R20, RZ ;  /* 0x000000140f00723e */ /* 0x001fc600048060ff */
[----:B------:R0:W-:Y:S04]  /*1172b0*/  STL [R1+0x27ac], R3 ;  /* 0x0027ac0301007387 */ /* 0x0001e80000100800 */
[----:B------:R-:W2:Y:S01]  /*1172c0*/  LDL.LU R18, [R1+0x108c] ;  /* 0x00108c0001127983 */ /* 0x000ea20000300800 */
[----:B-1----:R-:W-:-:S03]  /*1172d0*/  IADD3 R6, P6, R23, R11, RZ ;  /* 0x0000000b17067210 */ /* 0x002fc60007fde0ff */
[----:B------:R-:W-:Y:S02]  /*1172e0*/  STL [R1+0x27b4], R0 ;  /* 0x0027b40001007387 */ /* 0x000fe40000100800 */
[----:B---3--:R-:W-:Y:S02]  /*1172f0*/  IMAD.X R7, R28, 0x1, R13, P6 ;  /* 0x000000011c077824 */ /* 0x008fe400030e060d */
[----:B------:R-:W3:Y:S04]  /*117300*/  LDL.LU R20, [R1+0x1070] ;  /* 0x0010700001147983 */ /* 0x000ee80000300800 */
[----:B------:R-:W3:Y:S04]  /*117310*/  LDL.LU R15, [R1+0x1074] ;  /* 0x00107400010f7983 */ /* 0x000ee80000300800 */
[----:B------:R-:W-:Y:S04]  /*117320*/  STL.64 [R1+0x6060], R10 ;  /* 0x0060600a01007387 */ /* 0x000fe80000100a00 */
[----:B------:R1:W-:Y:S04]  /*117330*/  STL.64 [R1+0x1358], R6 ;  /* 0x0013580601007387 */ /* 0x0003e80000100a00 */
[----:B0-----:R-:W4:Y:S01]  /*117340*/  LDL.LU R3, [R1+0x1078] ;  /* 0x0010780001037983 */ /* 0x001f220000300800 */
[----:B-1----:R-:W-:-:S05]  /*117350*/  IADD3 R6, P6, R23, R12, RZ ;  /* 0x0000000c17067210 */ /* 0x002fca0007fde0ff */
[----:B------:R-:W-:Y:S01]  /*117360*/  IMAD.X R7, R28, 0x1, R14, P6 ;  /* 0x000000011c077824 */ /* 0x000fe200030e060e */
[----:B----4-:R0:W-:Y:S04]  /*117370*/  STL.64 [R1+0x6090], R2 ;  /* 0x0060900201007387 */ /* 0x0101e80000100a00 */
[----:B------:R-:W4:Y:S04]  /*117380*/  LDL.LU R23, [R1+0x1064] ;  /* 0x0010640001177983 */ /* 0x000f280000300800 */
[----:B------:R-:W-:Y:S01]  /*117390*/  STL.64 [R1+0x6058], R12 ;  /* 0x0060580c01007387 */ /* 0x000fe20000100a00 */
[----:B0-----:R-:W-:-:S03]  /*1173a0*/  F2FP.SATFINITE.E5M2.F32.PACK_AB_MERGE_C R2, R26, R27, RZ ;  /* 0x0000001b1a02723e */ /* 0x001fc600048060ff */
[----:B------:R-:W4:Y:S04]  /*1173b0*/  LDL.LU R21, [R1+0x1068] ;  /* 0x0010680001157983 */ /* 0x000f280000300800 */
[----:B------:R-:W4:Y:S04]  /*1173c0*/  LDL.LU R0, [R1+0x106c] ;  /* 0x00106c0001007983 */ /* 0x000f280000300800 */
[----:B------:R0:W-:Y:S04]  /*1173d0*/  STL.64 [R1+0x1368], R6 ;  /* 0x0013680601007387 */ /* 0x0001e80000100a00 */
[----:B------:R3:W-:Y:S04]  /*1173e0*/  STL [R1+0x2794], R2 ;  /* 0x0027940201007387 */ /* 0x0007e80000100800 */
[----:B0-----:R-:W4:Y:S04]  /*1173f0*/  LDL.LU R6, [R1+0x1050] ;  /* 0x0010500001067983 */ /* 0x001f280000300800 */
[----:B------:R-:W4:Y:S01]  /*117400*/  LDL.LU R7, [R1+0x1054] ;  /* 0x0010540001077983 */ /* 0x000f220000300800 */
[----:B--2---:R-:W-:-:S02]  /*117410*/  F2FP.SATFINITE.E5M2.F32.PACK_AB_MERGE_C R3, R18, R17, RZ ;  /* 0x000000111203723e */ /* 0x004fc400048060ff */
[----:B---3--:R-:W-:Y:S02]  /*117420*/  F2FP.SATFINITE.E5M2.F32.PACK_AB_MERGE_C R2, R15, R20, RZ ;  /* 0x000000140f02723e */ /* 0x008fe400048060ff */
[----:B------:R-:W-:Y:S01]  /*117430*/  SHF.R.S32.HI R15, RZ, 0x1f, R16 ;  /* 0x0000001fff0f7819 */ /* 0x000fe20000011410 */
[----:B----4-:R0:W-:Y:S04]  /*117440*/  STL.64 [R1+0x6080], R6 ;  /* 0x0060800601007387 */ /* 0x0101e80000100a00 */
        /* <DEDUP_REMOVED lines=10> */
[----:B------:R-:W-:Y:S04]  /*1174f0*/  STL [R1+0x2798], R3 ;  /* 0x0027980301007387 */ /* 0x000fe80000100800 */
[----:B------:R0:W-:Y:S02]  /*117500*/  STL [R1+0x277c], R2 ;  /* 0x00277c0201007387 */ /* 0x0001e40000100800 */
[----:B0-----:R-:W-:-:S05]  /*117510*/  IADD3 R2, P6, R16, R4, RZ ;  /* 0x0000000410027210 */ /* 0x001fca0007fde0ff */
[----:B------:R-:W-:-:S05]  /*117520*/  IMAD.X R3, R15, 0x1, R29, P6 ;  /* 0x000000010f037824 */ /* 0x000fca00030e061d */
[----:B------:R0:W-:Y:S04]  /*117530*/  STL.64 [R1+0x1360], R2 ;  /* 0x0013600201007387 */ /* 0x0001e80000100a00 */
[----:B0-----:R-:W2:Y:S04]  /*117540*/  LDL.LU.64 R2, [R1+0x6090] ;  /* 0x0060900001027983 */ /* 0x001ea80000300a00 */
[----:B------:R-:W4:Y:S04]  /*117550*/  LDL.LU R13, [R1+0x1018] ;  /* 0x00101800010d7983 */ /* 0x000f280000300800 */
[----:B------:R-:W4:Y:S04]  /*117560*/  LDL.LU R17, [R1+0x101c] ;  /* 0x00101c0001117983 */ /* 0x000f280000300800 */
[----:B------:R-:W4:Y:S04]  /*117570*/  LDL.LU R18, [R1+0xed0] ;  /* 0x000ed00001127983 */ /* 0x000f280000300800 */
[----:B------:R-:W4:Y:S01]  /*117580*/  LDL.LU R20, [R1+0xed4] ;  /* 0x000ed40001147983 */ /* 0x000f220000300800 */
[----:B--2---:R-:W-:-:S03]  /*117590*/  F2FP.SATFINITE.E5M2.F32.PACK_AB_MERGE_C R6, R6, R3, RZ ;  /* 0x000000030606723e */ /* 0x004fc600048060ff */
[----:B------:R-:W2:Y:S04]  /*1175a0*/  LDL.LU R3, [R1+0x6088] ;  /* 0x0060880001037983 */ /* 0x000ea80000300800 */
[----:B------:R2:W-:Y:S01]  /*1175b0*/  STL [R1+0x2778], R6 ;  /* 0x0027780601007387 */ /* 0x0005e20000100800 */
[----:B---3--:R-:W-:Y:S02]  /*1175c0*/  F2FP.SATFINITE.E5M2.F32.PACK_AB_MERGE_C R23, R23, R7, RZ ;  /* 0x000000071717723e */ /* 0x008fe400048060ff */
[----:B------:R-:W-:-:S03]  /*1175d0*/  F2FP.SATFINITE.E5M2.F32.PACK_AB_MERGE_C R0, R0, R21, RZ ;  /* 0x000000150000723e */ /* 0x000fc600048060ff */
[----:B------:R-:W-:Y:S01]  /*1175e0*/  STL [R1+0x2768], R23 ;  /* 0x0027681701007387 */ /* 0x000fe20000100800 */
[----:B--2---:R-:W-:-:S05]  /*1175f0*/  IADD3 R6, P6, R16, R3, RZ ;  /* 0x0000000310067210 */ /* 0x004fca0007fde0ff */
[----:B------:R-:W-:-:S05]  /*117600*/  IMAD.X R7, R15, 0x1, R2, P6 ;  /* 0x000000010f077824 */ /* 0x000fca00030e0602 */
[----:B------:R0:W-:Y:S04]  /*117610*/  STL.64 [R1+0x1350], R6 ;  /* 0x0013500601007387 */ /* 0x0001e80000100a00 */
[----:B0-----:R-:W2:Y:S04]  /*117620*/  LDL.LU.64 R6, [R1+0x6080] ;  /* 0x0060800001067983 */ /* 0x001ea80000300a00 */
[----:B------:R-:W3:Y:S04]  /*117630*/  LDL.LU R23, [R1+0xec4] ;  /* 0x000ec40001177983 */ /* 0x000ee80000300800 */
[----:B------:R0:W-:Y:S04]  /*117640*/  STL.64 [R1+0x6050], R2 ;  /* 0x0060500201007387 */ /* 0x0001e80000100a00 */
[----:B0-----:R-:W3:Y:S04]  /*117650*/  LDL.LU R2, [R1+0xedc] ;  /* 0x000edc0001027983 */ /* 0x001ee80000300800 */
[----:B------:R-:W3:Y:S04]  /*117660*/  LDL.LU R3, [R1+0xec0] ;  /* 0x000ec00001037983 */ /* 0x000ee80000300800 */
[----:B------:R-:W4:Y:S04]  /*117670*/  LDL.LU R21, [R1+0x607c] ;  /* 0x00607c0001157983 */ /* 0x000f280000300800 */
[----:B------:R0:W-:Y:S04]  /*117680*/  STL [R1+0x2764], R0 ;  /* 0x0027640001007387 */ /* 0x0001e80000100800 */
[----:B0-----:R-:W3:Y:S01]  /*117690*/  LDL.LU R0, [R1+0x6078] ;  /* 0x0060780001007983 */ /* 0x001ee20000300800 */
[----:B--2---:R-:W-:-:S05]  /*1176a0*/  F2FP.SATFINITE.E5M2.F32.PACK_AB_MERGE_C R7, R7, R6, RZ ;  /* 0x000000060707723e */ /* 0x004fca00048060ff */
[----:B------:R4:W-:Y:S01]  /*1176b0*/  STL [R1+0x2744], R7 ;  /* 0x0027440701007387 */ /* 0x0009e20000100800 */
[----:B---3--:R-:W-:-:S05]  /*1176c0*/  IADD3 R6, P6, R16, R0, RZ ;  /* 0x0000000010067210 */ /* 0x008fca0007fde0ff */
[----:B----4-:R-:W-:-:S05]  /*1176d0*/  IMAD.X R7, R15, 0x1, R21, P6 ;  /* 0x000000010f077824 */ /* 0x010fca00030e0615 */
[----:B------:R0:W-:Y:S04]  /*1176e0*/  STL.64 [R1+0x1340], R6 ;  /* 0x0013400601007387 */ /* 0x0001e80000100a00 */
[----:B0-----:R-:W2:Y:S01]  /*1176f0*/  LDL.LU.64 R6, [R1+0x6070] ;  /* 0x0060700001067983 */ /* 0x001ea20000300a00 */
[----:B------:R-:W-:Y:S02]  /*117700*/  F2FP.SATFINITE.E5M2.F32.PACK_AB_MERGE_C R12, R10, R12, RZ ;  /* 0x0000000c0a0c723e */ /* 0x000fe400048060ff */
[----:B------:R-:W-:Y:S02]  /*117710*/  F2FP.SATFINITE.E5M2.F32.PACK_AB_MERGE_C R10, R9, R8, RZ ;  /* 0x00000008090a723e */ /* 0x000fe400048060ff */
[----:B------:R-:W-:Y:S01]  /*117720*/  IADD3 R8, P6, R16, R5, RZ ;  /* 0x0000000510087210 */ /* 0x000fe20007fde0ff */
[----:B------:R-:W-:Y:S04]  /*117730*/  STL [R1+0x274c], R12 ;  /* 0x00274c0c01007387 */ /* 0x000fe80000100800 */
[----:B------:R-:W-:Y:S01]  /*117740*/  STL [R1+0x2730], R10 ;  /* 0x0027300a01007387 */ /* 0x000fe20000100800 */
        /* <DEDUP_REMOVED lines=8> */
[----:B------:R0:W-:Y:S04]  /*1177d0*/  STL [R1+0x2728], R10 ;  /* 0x0027280a01007387 */ /* 0x0001e80000100800 */
[----:B------:R-:W4:Y:S01]  /*1177e0*/  LDL R26, [R1+0x38] ;  /* 0x00003800011a7983 */ /* 0x000f220000100800 */
[----:B0-----:R-:W-:-:S03]  /*1177f0*/  IADD3 R10, P6, R16, R7, RZ ;  /* 0x00000007100a7210 */ /* 0x001fc60007fde0ff */
[----:B------:R0:W-:Y:S04]  /*117800*/  STL.64 [R1+0x6048], R6 ;  /* 0x0060480601007387 */ /* 0x0001e80000100a00 */
[----:B0-----:R-:W3:Y:S01]  /*117810*/  LDL.LU R7, [R1+0xed8] ;  /* 0x000ed80001077983 */ /* 0x001ee20000300800 */
[----:B--2---:R-:W-:-:S05]  /*117820*/  IMAD.X R11, R15, 0x1, R8, P6 ;  /* 0x000000010f0b7824 */ /* 0x004fca00030e0608 */
[----:B------:R0:W-:Y:S04]  /*117830*/  STL.64 [R1+0x1348], R10 ;  /* 0x0013480a01007387 */ /* 0x0001e80000100a00 */
[----:B0-----:R-:W2:Y:S01]  /*117840*/  LDL.LU.64 R10, [R1+0x6060] ;  /* 0x00606000010a7983 */ /* 0x001ea20000300a00 */
[----:B------:R-:W-:Y:S02]  /*117850*/  F2FP.SATFINITE.E5M2.F32.PACK_AB_MERGE_C R13, R17, R13, RZ ;  /* 0x0000000d110d723e */ /* 0x000fe400048060ff */
[----:B------:R-:W-:Y:S01]  /*117860*/  F2FP.SATFINITE.E5M2.F32.PACK_AB_MERGE_C R12, R20, R18, RZ ;  /* 0x00000012140c723e */ /* 0x000fe200048060ff */
[----:B------:R-:W4:Y:S04]  /*117870*/  LDL.LU R6, [R1+0xea0] ;  /* 0x000ea00001067983 */ /* 0x000f280000300800 */
[----:B------:R-:W-:Y:S04]  /*117880*/  STL [R1+0x272c], R13 ;  /* 0x00272c0d01007387 */ /* 0x000fe80000100800 */
[----:B------:R-:W4:Y:S04]  /*117890*/  LDL.LU R17, [R1+0xea4] ;  /* 0x000ea40001117983 */ /* 0x000f280000300800 */
[----:B------:R0:W-:Y:S04]  /*1178a0*/  STL [R1+0x270c], R12 ;  /* 0x00270c0c01007387 */ /* 0x0001e80000100800 */
[----:B------:R-:W4:Y:S04]  /*1178b0*/  LDL.LU R18, [R1+0xea8] ;  /* 0x000ea80001127983 */ /* 0x000f280000300800 */
[----:B------:R-:W4:Y:S01]  /*1178c0*/  LDL.LU R20, [R1+0xeac] ;  /* 0x000eac0001147983 */ /* 0x000f220000300800 */
[----:B0-----:R-:W-:-:S05]  /*1178d0*/  IADD3 R12, P6, R16, R9, RZ ;  /* 0x00000009100c7210 */ /* 0x001fca0007fde0ff */
[----:B--2---:R-:W-:-:S05]  /*1178e0*/  IMAD.X R13, R15, 0x1, R10, P6 ;  /* 0x000000010f0d7824 */ /* 0x004fca00030e060a */
[----:B------:R0:W-:Y:S04]  /*1178f0*/  STL.64 [R1+0x1338], R12 ;  /* 0x0013380c01007387 */ /* 0x0001e80000100a00 */
[----:B0-----:R-:W2:Y:S01]  /*117900*/  LDL.LU.64 R12, [R1+0x6058] ;  /* 0x00605800010c7983 */ /* 0x001ea20000300a00 */
[----:B---3--:R-:W-:Y:S02]  /*117910*/  F2FP.SATFINITE.E5M2.F32.PACK_AB_MERGE_C R2, R2, R7, RZ ;  /* 0x000000070202723e */ /* 0x008fe400048060ff */
[----:B------:R-:W-:-:S03]  /*117920*/  F2FP.SATFINITE.E5M2.F32.PACK_AB_MERGE_C R7, R23, R3, RZ ;  /* 0x000000031707723e */ /* 0x000fc600048060ff */
[----:B------:R0:W-:Y:S04]  /*117930*/  STL [R1+0x2714], R2 ;  /* 0x0027140201007387 */ /* 0x0001e80000100800 */
[----:B------:R1:W-:Y:S01]  /*117940*/  STL.64 [R1+0x6040], R10 ;  /* 0x0060400a01007387 */ /* 0x0003e20000100a00 */
[----:B0-----:R-:W-:-:S03]  /*117950*/  IADD3 R2, P6, R16, R11, RZ ;  /* 0x0000000b10027210 */ /* 0x001fc60007fde0ff */
[----:B------:R0:W-:Y:S04]  /*117960*/  STL [R1+0x282c], R7 ;  /* 0x00282c0701007387 */ /* 0x0001e80000100800 */
[----:B-1----:R-:W3:Y:S04]  /*117970*/  LDL.LU R10, [R1+0xeb0] ;  /* 0x000eb000010a7983 */ /* 0x002ee80000300800 */
[----:B------:R-:W3:Y:S01]  /*117980*/  LDL.LU R11, [R1+0xeb4] ;  /* 0x000eb400010b7983 */ /* 0x000ee20000300800 */
[----:B--2---:R-:W-:-:S05]  /*117990*/  IMAD.X R3, R15, 0x1, R13, P6 ;  /* 0x000000010f037824 */ /* 0x004fca00030e060d */
[----:B------:R1:W-:Y:S04]  /*1179a0*/  STL.64 [R1+0x1328], R2 ;  /* 0x0013280201007387 */ /* 0x0003e80000100a00 */
[----:B0-----:R-:W2:Y:S04]  /*1179b0*/  LDL.LU R7, [R1+0xe90] ;  /* 0x000e900001077983 */ /* 0x001ea80000300800 */
[----:B------:R-:W2:Y:S01]  /*1179c0*/  LDL.LU R23, [R1+0xe94] ;  /* 0x000e940001177983 */ /* 0x000ea20000300800 */
[----:B-1----:R-:W-:-:S03]  /*1179d0*/  IADD3 R2, P6, R16, R12, RZ ;  /* 0x0000000c10027210 */ /* 0x002fc60007fde0ff */
[----:B------:R0:W-:Y:S04]  /*1179e0*/  STL.64 [R1+0x6038], R12 ;  /* 0x0060380c01007387 */ /* 0x0001e80000100a00 */
[----:B0-----:R-:W4:Y:S04]  /*1179f0*/  LDL.LU R12, [R1+0xec8] ;  /* 0x000ec800010c7983 */ /* 0x001f280000300800 */
[----:B------:R-:W4:Y:S01]  /*117a00*/  LDL.LU R13, [R1+0xecc] ;  /* 0x000ecc00010d7983 */ /* 0x000f220000300800 */
[----:B------:R-:W-:Y:S01]  /*117a10*/  IMAD.X R3, R15, 0x1, R14, P6 ;  /* 0x000000010f037824 */ /* 0x000fe200030e060e */
[----:B---3--:R-:W-:-:S02]  /*117a20*/  F2FP.SATFINITE.E5M2.F32.PACK_AB_MERGE_C R11, R11, R10, RZ ;  /* 0x0000000a0b0b723e */ /* 0x008fc400048060ff */
[----:B------:R-:W-:Y:S02]  /*117a30*/  F2FP.SATFINITE.E5M2.F32.PACK_AB_MERGE_C R10, R27, R28, RZ ;  /* 0x0000001c1b0a723e */ /* 0x000fe400048060ff */
[----:B------:R0:W-:Y:S04]  /*117a40*/  STL.64 [R1+0x1320], R2 ;  /* 0x0013200201007387 */ /* 0x0001e80000100a00 */
[----:B0-----:R-:W3:Y:S04]  /*117a50*/  LDL.LU.64 R2, [R1+0x6050] ;  /* 0x0060500001027983 */ /* 0x001ee80000300a00 */
[----:B------:R-:W2:Y:S04]  /*117a60*/  LDL.LU R16, [R1+0xe98] ;  /* 0x000e980001107983 */ /* 0x000ea80000300800 */
[----:B------:R-:W2:Y:S01]  /*117a70*/  LDL.LU R15, [R1+0xe9c] ;  /* 0x000e9c00010f7983 */ /* 0x000ea20000300800 */
[----:B----4-:R-:W-:-:S05]  /*117a80*/  F2FP.SATFINITE.E5M2.F32.PACK_AB_MERGE_C R12, R13, R12, RZ ;  /* 0x0000000c0d0c723e */ /* 0x010fca00048060ff */
[----:B------:R-:W-:Y:S04]  /*117a90*/  STL [R1+0x2828], R12 ;  /* 0x0028280c01007387 */ /* 0x000fe80000100800 */
[----:B------:R-:W-:Y:S04]  /*117aa0*/  STL [R1+0x2964], R11 ;  /* 0x0029640b01007387 */ /* 0x000fe80000100800 */
[----:B------:R0:W-:Y:S04]  /*117ab0*/  STL [R1+0x2960], R10 ;  /* 0x0029600a01007387 */ /* 0x0001e80000100800 */
[----:B------:R-:W4:Y:S01]  /*117ac0*/  LDL.LU R28, [R1+0x3c] ;  /* 0x00003c00011c7983 */ /* 0x000f220000300800 */
[----:B0-----:R-:W-:-:S03]  /*117ad0*/  IADD3 R10, P6, R26, R4, RZ ;  /* 0x000000041a0a7210 */ /* 0x001fc60007fde0ff */
[----:B----4-:R0:W-:Y:S04]  /*117ae0*/  STL [R1+0x6030], R28 ;  /* 0x0060301c01007387 */ /* 0x0101e80000100800 */
[----:B------:R-:W4:Y:S01]  /*117af0*/  LDL.LU R27, [R1+0xe88] ;  /* 0x000e8800011b7983 */ /* 0x000f220000300800 */
[----:B0-----:R-:W-:-:S03]  /*117b00*/  SHF.R.S32.HI R28, RZ, 0x1f, R26 ;  /* 0x0000001fff1c7819 */ /* 0x001fc6000001141a */
[----:B------:R-:W4:Y:S04]  /*117b10*/  LDL.LU R26, [R1+0xe8c] ;  /* 0x000e8c00011a7983 */ /* 0x000f280000300800 */
[----:B------:R0:W-:Y:S04]  /*117b20*/  STL [R1+0x6034], R4 ;  /* 0x0060340401007387 */ /* 0x0001e80000100800 */
[----:B0-----:R-:W4:Y:S01]  /*117b30*/  LDL.LU R4, [R1+0x38] ;  /* 0x0000380001047983 */ /* 0x001f220000300800 */
[----:B------:R-:W-:-:S05]  /*117b40*/  IMAD.X R11, R28, 0x1, R29, P6 ;  /* 0x000000011c0b7824 */ /* 0x000fca00030e061d */
[----:B------:R0:W-:Y:S02]  /*117b50*/  STL.64 [R1+0x1310], R10 ;  /* 0x0013100a01007387 */ /* 0x0001e40000100a00 */
[----:B0-----:R-:W-:Y:S02]  /*117b60*/  F2FP.SATFINITE.E5M2.F32.PACK_AB_MERGE_C R11, R17, R6, RZ ;  /* 0x00000006110b723e */ /* 0x001fe400048060ff */
[----:B------:R-:W4:Y:S01]  /*117b70*/  LDL.LU R10, [R1+0xe74] ;  /* 0x000e7400010a7983 */ /* 0x000f220000300800 */
[----:B------:R-:W-:-:S03]  /*117b80*/  F2FP.SATFINITE.E5M2.F32.PACK_AB_MERGE_C R6, R20, R18, RZ ;  /* 0x000000121406723e */ /* 0x000fc600048060ff */
[----:B------:R0:W-:Y:S04]  /*117b90*/  STL [R1+0x2984], R11 ;  /* 0x0029840b01007387 */ /* 0x0001e80000100800 */
[----:B0-----:R-:W4:Y:S04]  /*117ba0*/  LDL.LU R11, [R1+0xe78] ;  /* 0x000e7800010b7983 */ /* 0x001f280000300800 */
[----:B------:R2:W-:Y:S04]  /*117bb0*/  STL [R1+0x2980], R6 ;  /* 0x0029800601007387 */ /* 0x0005e80000100800 */
[----:B------:R-:W4:Y:S04]  /*117bc0*/  LDL.LU R17, [R1+0xe7c] ;  /* 0x000e7c0001117983 */ /* 0x000f280000300800 */
[----:B------:R-:W4:Y:S04]  /*117bd0*/  LDL.LU R18, [R1+0x830] ;  /* 0x0008300001127983 */ /* 0x000f280000300800 */
[----:B------:R-:W4:Y:S01]  /*117be0*/  LDL.LU R20, [R1+0x834] ;  /* 0x0008340001147983 */ /* 0x000f220000300800 */
[----:B--2---:R-:W-:-:S03]  /*117bf0*/  F2FP.SATFINITE.E5M2.F32.PACK_AB_MERGE_C R6, R15, R16, RZ ;  /* 0x000000100f06723e */ /* 0x004fc600048060ff */
[----:B---3--:R0:W-:Y:S01]  /*117c00*/  STL.64 [R1+0x6028], R2 ;  /* 0x0060280201007387 */ /* 0x0081e20000100a00 */
[----:B----4-:R-:W-:-:S03]  /*117c10*/  IADD3 R12, P6, R4, R3, RZ ;  /* 0x00000003040c7210 */ /* 0x010fc60007fde0ff */
[----:B0-----:R-:W2:Y:S02]  /*117c20*/  LDL.LU R3, [R1+0xe70] ;  /* 0x000e700001037983 */ /* 0x001ea40000300800 */
[----:B------:R-:W-:Y:S01]  /*117c30*/  IMAD.X R13, R28, 0x1, R2, P6 ;  /* 0x000000011c0d7824 */ /* 0x000fe200030e0602 */
[----:B------:R-:W-:-:S04]  /*117c40*/  F2FP.SATFINITE.E5M2.F32.PACK_AB_MERGE_C R2, R23, R7, RZ ;  /* 0x000000071702723e */ /* 0x000fc800048060ff */
[----:B------:R0:W-:Y:S04]  /*117c50*/  STL.64 [R1+0x1318], R12 ;  /* 0x0013180c01007387 */ /* 0x0001e80000100a00 */
[----:B0-----:R-:W3:Y:S04]  /*117c60*/  LDL.LU R12, [R1+0x838] ;  /* 0x00083800010c7983 */ /* 0x001ee80000300800 */
[----:B------:R-:W3:Y:S04]  /*117c70*/  LDL.LU R13, [R1+0x83c] ;  /* 0x00083c00010d7983 */ /* 0x000ee80000300800 */
        /* <DEDUP_REMOVED lines=8> */
[----:B------:R0:W-:Y:S04]  /*117d00*/  STL [R1+0x6018], R0 ;  /* 0x0060180001007387 */ /* 0x0001e80000100800 */
[----:B0-----:R-:W3:Y:S04]  /*117d10*/  LDL.LU R0, [R1+0xe84] ;  /* 0x000e840001007983 */ /* 0x001ee80000300800 */
[----:B------:R0:W-:Y:S04]  /*117d20*/  STL.64 [R1+0x1308], R6 ;  /* 0x0013080601007387 */ /* 0x0001e80000100a00 */
[----:B0-----:R-:W4:Y:S04]  /*117d30*/  LDL.LU.64 R6, [R1+0x6048] ;  /* 0x0060480001067983 */ /* 0x001f280000300a00 */
[----:B------:R0:W-:Y:S04]  /*117d40*/  STL [R1+0x601c], R21 ;  /* 0x00601c1501007387 */ /* 0x0001e80000100800 */
[----:B0-----:R-:W3:Y:S01]  /*117d50*/  LDL.LU R21, [R1+0xe80] ;  /* 0x000e800001157983 */ /* 0x001ee20000300800 */
[----:B--2---:R-:W-:-:S02]  /*117d60*/  F2FP.SATFINITE.E5M2.F32.PACK_AB_MERGE_C R3, R10, R3, RZ ;  /* 0x000000030a03723e */ /* 0x004fc400048060ff */
[----:B---3--:R-:W-:Y:S02]  /*117d70*/  F2FP.SATFINITE.E5M2.F32.PACK_AB_MERGE_C R21, R0, R21, RZ ;  /* 0x000000150015723e */ /* 0x008fe400048060ff */
[----:B------:R-:W-:Y:S02]  /*117d80*/  F2FP.SATFINITE.E5M2.F32.PACK_AB_MERGE_C R0, R26, R27, RZ ;  /* 0x0000001b1a00723e */ /* 0x000fe400048060ff */
[----:B------:R-:W-:Y:S01]  /*117d90*/  IADD3 R26, P6, R4, R5, RZ ;  /* 0x00000005041a7210 */ /* 0x000fe20007fde0ff */
[----:B------:R-:W-:Y:S04]  /*117da0*/  STL [R1+0x29b4], R21 ;  /* 0x0029b41501007387 */ /* 0x000fe80000100800 */
[----:B----4-:R-:W-:Y:S01]  /*117db0*/  IMAD.X R27, R28, 0x1, R6, P6 ;  /* 0x000000011c1b7824 */ /* 0x010fe200030e0606 */
[----:B------:R-:W-:Y:S01]  /*117dc0*/  IADD3 R10, P6, R4, R7, RZ ;  /* 0x00000007040a7210 */ /* 0x000fe20007fde0ff */
[----:B------:R-:W-:Y:S04]  /*117dd0*/  STL [R1+0x6008], R5 ;  /* 0x0060080501007387 */ /* 0x000fe80000100800 */
[----:B------:R0:W-:Y:S04]  /*117de0*/  STL [R1+0x29b0], R0 ;  /* 0x0029b00001007387 */ /* 0x0001e80000100800 */
[----:B------:R1:W-:Y:S01]  /*117df0*/  STL.64 [R1+0x12f8], R26 ;  /* 0x0012f81a01007387 */ /* 0x0003e20000100a00 */
[----:B0-----:R-:W-:Y:S01]  /*117e00*/  F2FP.SATFINITE.E5M2.F32.PACK_AB_MERGE_C R0, R17, R11, RZ ;  /* 0x0000000b1100723e */ /* 0x001fe200048060ff */
[----:B------:R-:W-:-:S02]  /*117e10*/  IMAD.X R11, R28, 0x1, R8, P6 ;  /* 0x000000011c0b7824 */ /* 0x000fc400030e0608 */
[----:B-1----:R-:W2:Y:S04]  /*117e20*/  LDL.LU R27, [R1+0x840] ;  /* 0x00084000011b7983 */ /* 0x002ea80000300800 */
[----:B------:R-:W2:Y:S04]  /*117e30*/  LDL.LU R26, [R1+0x844] ;  /* 0x00084400011a7983 */ /* 0x000ea80000300800 */
[----:B------:R-:W-:Y:S04]  /*117e40*/  STL [R1+0x600c], R6 ;  /* 0x00600c0601007387 */ /* 0x000fe80000100800 */
[----:B------:R-:W-:Y:S04]  /*117e50*/  STL [R1+0x29d0], R3 ;  /* 0x0029d00301007387 */ /* 0x000fe80000100800 */
[----:B------:R-:W-:Y:S04]  /*117e60*/  STL [R1+0x29cc], R0 ;  /* 0x0029cc0001007387 */ /* 0x000fe80000100800 */
[----:B------:R0:W-:Y:S04]  /*117e70*/  STL.64 [R1+0x1300], R10 ;  /* 0x0013000a01007387 */ /* 0x0001e80000100a00 */
[----:B0-----:R-:W3:Y:S01]  /*117e80*/  LDL.LU.64 R10, [R1+0x6040] ;  /* 0x00604000010a7983 */ /* 0x001ee20000300a00 */
[----:B------:R-:W-:-:S03]  /*117e90*/  F2FP.SATFINITE.E5M2.F32.PACK_AB_MERGE_C R0, R20, R18, RZ ;  /* 0x000000121400723e */ /* 0x000fc600048060ff */
[----:B------:R-:W4:Y:S04]  /*117ea0*/  LDL.LU R3, [R1+0x848] ;  /* 0x0008480001037983 */ /* 0x000f280000300800 */
[----:B------:R-:W4:Y:S04]  /*117eb0*/  LDL.LU R17, [R1+0x84c] ;  /* 0x00084c0001117983 */ /* 0x000f280000300800 */
[----:B------:R0:W-:Y:S04]  /*117ec0*/  STL [R1+0x29d8], R0 ;  /* 0x0029d80001007387 */ /* 0x0001e80000100800 */
[----:B------:R-:W4:Y:S04]  /*117ed0*/  LDL.LU R18, [R1+0x850] ;  /* 0x0008500001127983 */ /* 0x000f280000300800 */
[----:B------:R-:W4:Y:S01]  /*117ee0*/  LDL.LU R20, [R1+0x854] ;  /* 0x0008540001147983 */ /* 0x000f220000300800 */
[----:B0-----:R-:W-:-:S02]  /*117ef0*/  F2FP.SATFINITE.E5M2.F32.PACK_AB_MERGE_C R0, R13, R12, RZ ;  /* 0x0000000c0d00723e */ /* 0x001fc400048060ff */
[----:B------:R-:W-:Y:S01]  /*117f00*/  IADD3 R12, P6, R4, R9, RZ ;  /* 0x00000009040c7210 */ /* 0x000fe20007fde0ff */
[----:B------:R-:W-:Y:S04]  /*117f10*/  STL.64 [R1+0x6010], R8 ;  /* 0x0060100801007387 */ /* 0x000fe80000100a00 */
[----:B------:R-:W-:Y:S01]  /*117f20*/  STL [R1+0x29d4], R0 ;  /* 0x0029d40001007387 */ /* 0x000fe20000100800 */
[----:B---3--:R-:W-:-:S05]  /*117f30*/  IMAD.X R13, R28, 0x1, R10, P6 ;  /* 0x000000011c0d7824 */ /* 0x008fca00030e060a */
[----:B------:R0:W-:Y:S04]  /*117f40*/  STL.64 [R1+0x12f0], R12 ;  /* 0x0012f00c01007387 */ /* 0x0001e80000100a00 */
[----:B0-----:R-:W3:Y:S01]  /*117f50*/  LDL.LU.64 R12, [R1+0x6038] ;  /* 0x00603800010c7983 */ /* 0x001ee20000300a00 */
[----:B------:R-:W-:Y:S02]  /*117f60*/  F2FP.SATFINITE.E5M2.F32.PACK_AB_MERGE_C R2, R23, R2, RZ ;  /* 0x000000021702723e */ /* 0x000fe400048060ff */
[----:B------:R-:W-:Y:S02]  /*117f70*/  IADD3 R8, P6, R4, R11, RZ ;  /* 0x0000000b04087210 */ /* 0x000fe40007fde0ff */
[----:B------:R-:W-:Y:S01]  /*117f80*/  F2FP.SATFINITE.E5M2.F32.PACK_AB_MERGE_C R0, R15, R16, RZ ;  /* 0x000000100f00723e */ /* 0x000fe200048060ff */
[----:B------:R-:W-:Y:S04]  /*117f90*/  STL [R1+0x2780], R2 ;  /* 0x0027800201007387 */ /* 0x000fe80000100800 */
[----:B------:R-:W4:Y:S04]  /*117fa0*/  LDL.LU R16, [R1+0x858] ;  /* 0x0008580001107983 */ /* 0x000f280000300800 */
[----:B------:R-:W-:Y:S04]  /*117fb0*/  STL [R1+0x2790], R0 ;  /* 0x0027900001007387 */ /* 0x000fe80000100800 */
[----:B------:R-:W4:Y:S04]  /*117fc0*/  LDL.LU R15, [R1+0x85c] ;  /* 0x00085c00010f7983 */ /* 0x000f280000300800 */
[----:B------:R-:W4:Y:S04]  /*117fd0*/  LDL.LU R23, [R1+0x874] ;  /* 0x0008740001177983 */ /* 0x000f280000300800 */
[----:B------:R-:W-:Y:S01]  /*117fe0*/  STL.64 [R1+0x6000], R10 ;  /* 0x0060000a01007387 */ /* 0x000fe20000100a00 */
[----:B---3--:R-:W-:-:S05]  /*117ff0*/  IMAD.X R9, R28, 0x1, R13, P6 ;  /* 0x000000011c097824 */ /* 0x008fca00030e060d */
[----:B------:R0:W-:Y:S02]  /*118000*/  STL.64 [R1+0x12e8], R8 ;  /* 0x0012e80801007387 */ /* 0x0001e40000100a00 */
[----:B0-----:R-:W-:Y:S02]  /*118010*/  IADD3 R8, P6, R4, R12, RZ ;  /* 0x0000000c04087210 */ /* 0x001fe40007fde0ff */
[----:B------:R-:W3:Y:S03]  /*118020*/  LDL.LU R4, [R1+0x6034] ;  /* 0x0060340001047983 */ /* 0x000ee60000300800 */
[----:B------:R-:W-:Y:S01]  /*118030*/  IMAD.X R9, R28, 0x1, R14, P6 ;  /* 0x000000011c097824 */ /* 0x000fe200030e060e */
[----:B------:R0:W-:Y:S04]  /*118040*/  STL.64 [R1+0x6020], R12 ;  /* 0x0060200c01007387 */ /* 0x0001e80000100a00 */
[----:B0-----:R-:W3:Y:S04]  /*118050*/  LDL.LU R13, [R1+0x870] ;  /* 0x00087000010d7983 */ /* 0x001ee80000300800 */
[----:B------:R-:W3:Y:S01]  /*118060*/  LDL.LU R28, [R1+0x6030] ;  /* 0x00603000011c7983 */ /* 0x000ee20000300800 */
[----:B--2---:R-:W-:-:S03]  /*118070*/  F2FP.SATFINITE.E5M2.F32.PACK_AB_MERGE_C R2, R26, R27, RZ ;  /* 0x0000001b1a02723e */ /* 0x004fc600048060ff */
[----:B------:R-:W2:Y:S04]  /*118080*/  LDL.LU R21, [R1+0x878] ;  /* 0x0008780001157983 */ /* 0x000ea80000300800 */
[----:B------:R-:W2:Y:S04]  /*118090*/  LDL.LU R0, [R1+0x87c] ;  /* 0x00087c0001007983 */ /* 0x000ea80000300800 */
[----:B------:R0:W-:Y:S01]  /*1180a0*/  STL.64 [R1+0x12e0], R8 ;  /* 0x0012e00801007387 */ /* 0x0001e20000100a00 */
[----:B----4-:R-:W-:-:S03]  /*1180b0*/  F2FP.SATFINITE.E5M2.F32.PACK_AB_MERGE_C R3, R17, R3, RZ ;  /* 0x000000031103723e */ /* 0x010fc600048060ff */
[----:B------:R1:W-:Y:S04]  /*1180c0*/  STL [R1+0x2760], R2 ;  /* 0x0027600201007387 */ /* 0x0003e80000100800 */
[----:B0-----:R-:W4:Y:S04]  /*1180d0*/  LDL.LU R8, [R1+0x880] ;  /* 0x0008800001087983 */ /* 0x001f280000300800 */
[----:B------:R-:W4:Y:S01]  /*1180e0*/  LDL.LU R9, [R1+0x884] ;  /* 0x0008840001097983 */ /* 0x000f220000300800 */
[----:B-1----:R-:W-:-:S03]  /*1180f0*/  F2FP.SATFINITE.E5M2.F32.PACK_AB_MERGE_C R2, R20, R18, RZ ;  /* 0x000000121402723e */ /* 0x002fc600048060ff */
[----:B------:R-:W4:Y:S04]  /*118100*/  LDL.LU R6, [R1+0x888] ;  /* 0x0008880001067983 */ /* 0x000f280000300800 */
[----:B------:R-:W4:Y:S04]  /*118110*/  LDL.LU R5, [R1+0x88c] ;  /* 0x00088c0001057983 */ /* 0x000f280000300800 */
[----:B------:R-:W4:Y:S04]  /*118120*/  LDL.LU R27, [R1+0x890] ;  /* 0x00089000011b7983 */ /* 0x000f280000300800 */
[----:B------:R-:W4:Y:S04]  /*118130*/  LDL.LU R26, [R1+0x894] ;  /* 0x00089400011a7983 */ /* 0x000f280000300800 */
[----:B------:R-:W4:Y:S04]  /*118140*/  LDL.LU R10, [R1+0x898] ;  /* 0x00089800010a7983 */ /* 0x000f280000300800 */
[----:B------:R-:W-:Y:S04]  /*118150*/  STL [R1+0x279c], R3 ;  /* 0x00279c0301007387 */ /* 0x000fe80000100800 */
[----:B------:R-:W4:Y:S04]  /*118160*/  LDL.LU R11, [R1+0x89c] ;  /* 0x00089c00010b7983 */ /* 0x000f280000300800 */
[----:B------:R0:W-:Y:S04]  /*118170*/  STL [R1+0x2748], R2 ;  /* 0x0027480201007387 */ /* 0x0001e80000100800 */
[----:B------:R-:W4:Y:S04]  /*118180*/  LDL.LU R17, [R1+0x8a0] ;  /* 0x0008a00001117983 */ /* 0x000f280000300800 */
[----:B------:R-:W4:Y:S01]  /*118190*/  LDL.LU R18, [R1+0x8a4] ;  /* 0x0008a40001127983 */ /* 0x000f220000300800 */
[----:B---3--:R-:W-:-:S02]  /*1181a0*/  SHF.R.S32.HI R20, RZ, 0x1f, R28 ;  /* 0x0000001fff147819 */ /* 0x008fc4000001141c */
[----:B0-----:R-:W-:-:S05]  /*1181b0*/  IADD3 R2, P6, R28, R4, RZ ;  /* 0x000000041c027210 */ /* 0x001fca0007fde0ff */
[----:B------:R-:W-:-:S05]  /*1181c0*/  IMAD.X R3, R20, 0x1, R29, P6 ;  /* 0x0000000114037824 */ /* 0x000fca00030e061d */
[----:B------:R0:W-:Y:S04]  /*1181d0*/  STL.64 [R1+0x12d8], R2 ;  /* 0x0012d80201007387 */ /* 0x0001e80000100a00 */
[----:B0-----:R-:W3:Y:S01]  /*1181e0*/  LDL.LU.64 R2, [R1+0x6028] ;  /* 0x0060280001027983 */ /* 0x001ee20000300a00 */
[----:B------:R-:W-:-:S03]  /*1181f0*/  F2FP.SATFINITE.E5M2.F32.PACK_AB_MERGE_C R12, R15, R16, RZ ;  /* 0x000000100f0c723e */ /* 0x000fc600048060ff */
[----:B------:R-:W-:Y:S04]  /*118200*/  STL [R1+0x5ff0], R29 ;  /* 0x005ff01d01007387 */ /* 0x000fe80000100800 */
[----:B------:R-:W4:Y:S04]  /*118210*/  LDL.LU R16, [R1+0x8b0] ;  /* 0x0008b00001107983 */ /* 0x000f280000300800 */
[----:B------:R3:W-:Y:S01]  /*118220*/  STL [R1+0x27a0], R12 ;  /* 0x0027a00c01007387 */ /* 0x0007e20000100800 */
[----:B------:R-:W-:-:S03]  /*118230*/  F2FP.SATFINITE.E5M2.F32.PACK_AB_MERGE_C R23, R23, R13, RZ ;  /* 0x0000000d1717723e */ /* 0x000fc600048060ff */
[----:B------:R-:W4:Y:S04]  /*118240*/  LDL.LU R15, [R1+0x8b4] ;  /* 0x0008b400010f7983 */ /* 0x000f280000300800 */
[----:B------:R-:W-:Y:S01]  /*118250*/  STL [R1+0x2734], R23 ;  /* 0x0027341701007387 */ /* 0x000fe20000100800 */
[----:B--2---:R-:W-:Y:S02]  /*118260*/  F2FP.SATFINITE.E5M2.F32.PACK_AB_MERGE_C R0, R0, R21, RZ ;  /* 0x000000150000723e */ /* 0x004fe400048060ff */
[----:B---3--:R-:W-:-:S05]  /*118270*/  IADD3 R12, P6, R28, R3, RZ ;  /* 0x000000031c0c7210 */ /* 0x008fca0007fde0ff */
[----:B------:R-:W-:-:S05]  /*118280*/  IMAD.X R13, R20, 0x1, R2, P6 ;  /* 0x00000001140d7824 */ /* 0x000fca00030e0602 */
[----:B------:R0:W-:Y:S04]  /*118290*/  STL.64 [R1+0x12c8], R12 ;  /* 0x0012c80c01007387 */ /* 0x0001e80000100a00 */
[----:B0-----:R-:W2:Y:S04]  /*1182a0*/  LDL.LU.64 R12, [R1+0x6020] ;  /* 0x00602000010c7983 */ /* 0x001ea80000300a00 */
[----:B------:R-:W3:Y:S04]  /*1182b0*/  LDL.LU R29, [R1+0x8c0] ;  /* 0x0008c000011d7983 */ /* 0x000ee80000300800 */
[----:B------:R-:W3:Y:S04]  /*1182c0*/  LDL.LU R23, [R1+0x8c4] ;  /* 0x0008c40001177983 */ /* 0x000ee80000300800 */
[----:B------:R0:W-:Y:S04]  /*1182d0*/  STL.64 [R1+0x5ff8], R2 ;  /* 0x005ff80201007387 */ /* 0x0001e80000100a00 */
[----:B0-----:R-:W2:Y:S04]  /*1182e0*/  LDL.LU R2, [R1+0x8b8] ;  /* 0x0008b80001027983 */ /* 0x001ea80000300800 */
[----:B------:R-:W2:Y:S04]  /*1182f0*/  LDL.LU R3, [R1+0x8bc] ;  /* 0x0008bc0001037983 */ /* 0x000ea80000300800 */
[----:B------:R-:W3:Y:S04]  /*118300*/  LDL.LU R21, [R1+0x601c] ;  /* 0x00601c0001157983 */ /* 0x000ee80000300800 */
[----:B------:R0:W-:Y:S04]  /*118310*/  STL [R1+0x27a4], R0 ;  /* 0x0027a40001007387 */ /* 0x0001e80000100800 */
[----:B0-----:R-:W2:Y:S01]  /*118320*/  LDL.LU R0, [R1+0x6018] ;  /* 0x0060180001007983 */ /* 0x001ea20000300800 */
[----:B----4-:R-:W-:-:S05]  /*118330*/  F2FP.SATFINITE.E5M2.F32.PACK_AB_MERGE_C R9, R9, R8, RZ ;  /* 0x000000080909723e */ /* 0x010fca00048060ff */
[----:B------:R3:W-:Y:S01]  /*118340*/  STL [R1+0x2720], R9 ;  /* 0x0027200901007387 */ /* 0x0007e20000100800 */
[----:B------:R-:W-:Y:S02]  /*118350*/  F2FP.SATFINITE.E5M2.F32.PACK_AB_MERGE_C R5, R5, R6, RZ ;  /* 0x000000060505723e */ /* 0x000fe400048060ff */
[----:B--2---:R-:W-:-:S05]  /*118360*/  IADD3 R8, P6, R28, R0, RZ ;  /* 0x000000001c087210 */ /* 0x004fca0007fde0ff */
[----:B---3--:R-:W-:-:S05]  /*118370*/  IMAD.X R9, R20, 0x1, R21, P6 ;  /* 0x0000000114097824 */ /* 0x008fca00030e0615 */
[----:B------:R0:W-:Y:S04]  /*118380*/  STL.64 [R1+0x12d0], R8 ;  /* 0x0012d00801007387 */ /* 0x0001e80000100a00 */
[----:B0-----:R-:W2:Y:S04]  /*118390*/  LDL.LU.64 R8, [R1+0x6010] ;  /* 0x0060100001087983 */ /* 0x001ea80000300a00 */
[----:B------:R-:W3:Y:S04]  /*1183a0*/  LDL.LU R6, [R1+0x600c] ;  /* 0x00600c0001067983 */ /* 0x000ee80000300800 */
[----:B------:R0:W-:Y:S04]  /*1183b0*/  STL [R1+0x27a8], R5 ;  /* 0x0027a80501007387 */ /* 0x0001e80000100800 */
[----:B0-----:R-:W4:Y:S01]  /*1183c0*/  LDL.LU R5, [R1+0x6008] ;  /* 0x0060080001057983 */ /* 0x001f220000300800 */
[----:B------:R-:W-:-:S05]  /*1183d0*/  F2FP.SATFINITE.E5M2.F32.PACK_AB_MERGE_C R27, R26, R27, RZ ;  /* 0x0000001b1a1b723e */ /* 0x000fca00048060ff */
[----:B------:R3:W-:Y:S01]  /*1183e0*/  STL [R1+0x2718], R27 ;  /* 0x0027181b01007387 */ /* 0x0007e20000100800 */
[----:B------:R-:W-:Y:S02]  /*1183f0*/  F2FP.SATFINITE.E5M2.F32.PACK_AB_MERGE_C R11, R11, R10, RZ ;  /* 0x0000000a0b0b723e */ /* 0x000fe400048060ff */
[----:B------:R-:W-:Y:S02]  /*118400*/  F2FP.SATFINITE.E5M2.F32.PACK_AB_MERGE_C R10, R18, R17, RZ ;  /* 0x00000011120a723e */ /* 0x000fe400048060ff */
[----:B----4-:R-:W-:-:S05]  /*118410*/  IADD3 R26, P6, R28, R5, RZ ;  /* 0x000000051c1a7210 */ /* 0x010fca0007fde0ff */
[----:B---3--:R-:W-:-:S05]  /*118420*/  IMAD.X R27, R20, 0x1, R6, P6 ;  /* 0x00000001141b7824 */ /* 0x008fca00030e0606 */
[----:B------:R0:W-:Y:S04]  /*118430*/  STL.64 [R1+0x12c0], R26 ;  /* 0x0012c01a01007387 */ /* 0x0001e80000100a00 */
[----:B0-----:R-:W3:Y:S04]  /*118440*/  LDL.LU R27, [R1+0x8c8] ;  /* 0x0008c800011b7983 */ /* 0x001ee80000300800 */
[----:B------:R-:W3:Y:S04]  /*118450*/  LDL.LU R26, [R1+0x8cc] ;  /* 0x0008cc00011a7983 */ /* 0x000ee80000300800 */
[----:B------:R-:W-:Y:S04]  /*118460*/  STL [R1+0x27b0], R11 ;  /* 0x0027b00b01007387 */ /* 0x000fe80000100800 */
[----:B------:R-:W4:Y:S04]  /*118470*/  LDL.LU R18, [R1+0x8dc] ;  /* 0x0008dc0001127983 */ /* 0x000f280000300800 */
[----:B------:R0:W-:Y:S04]  /*118480*/  STL [R1+0xbbc], R10 ;  /* 0x000bbc0a01007387 */ /* 0x0001e80000100800 */
[----:B------:R1:W-:Y:S01]  /*118490*/  STL.64 [R1+0x5fe8], R6 ;  /* 0x005fe80601007387 */ /* 0x0003e20000100a00 */
[----:B0-----:R-:W-:-:S03]  /*1184a0*/  IADD3 R10, P6, R28, R7, RZ ;  /* 0x000000071c0a7210 */ /* 0x001fc60007fde0ff */
[----:B-1----:R-:W3:Y:S04]  /*1184b0*/  LDL.LU R6, [R1+0x8a8] ;  /* 0x0008a80001067983 */ /* 0x002ee80000300800 */
[----:B------:R-:W3:Y:S01]  /*1184c0*/  LDL.LU R7, [R1+0x8ac] ;  /* 0x0008ac0001077983 */ /* 0x000ee20000300800 */
[----:B--2---:R-:W-:-:S05]  /*1184d0*/  IMAD.X R11, R20, 0x1, R8, P6 ;  /* 0x00000001140b7824 */ /* 0x004fca00030e0608 */
[----:B------:R0:W-:Y:S04]  /*1184e0*/  STL.64 [R1+0x12b8], R10 ;  /* 0x0012b80a01007387 */ /* 0x0001e80000100a00 */
[----:B0-----:R-:W2:Y:S04]  /*1184f0*/  LDL.LU.64 R10, [R1+0x6000] ;  /* 0x00600000010a7983 */ /* 0x001ea80000300a00 */
[----:B------:R-:W4:Y:S01]  /*118500*/  LDL R17, [R1+0x40] ;  /* 0x0000400001117983 */ /* 0x000f220000100800 */
[----:B------:R-:W-:Y:S02]  /*118510*/  F2FP.SATFINITE.E5M2.F32.PACK_AB_MERGE_C R3, R3, R2, RZ ;  /* 0x000000020303723e */ /* 0x000fe400048060ff */
[----:B------:R-:W-:-:S02]  /*118520*/  F2FP.SATFINITE.E5M2.F32.PACK_AB_MERGE_C R23, R23, R29, RZ ;  /* 0x0000001d1717723e */ /* 0x000fc400048060ff */
[----:B---3--:R-:W-:Y:S02]  /*118530*/  F2FP.SATFINITE.E5M2.F32.PACK_AB_MERGE_C R7, R7, R6, RZ ;  /* 0x000000060707723e */ /* 0x008fe400048060ff */
[----:B------:R-:W-:-:S03]  /*118540*/  F2FP.SATFINITE.E5M2.F32.PACK_AB_MERGE_C R6, R15, R16, RZ ;  /* 0x000000100f06723e */ /* 0x000fc600048060ff */
[----:B------:R-:W-:Y:S04]  /*118550*/  STL [R1+0x27c0], R7 ;  /* 0x0027c00701007387 */ /* 0x000fe80000100800 */
[----:B------:R0:W-:Y:S02]  /*118560*/  STL [R1+0xbb8], R6 ;  /* 0x000bb80601007387 */ /* 0x0001e40000100800 */
[----:B0-----:R-:W-:-:S05]  /*118570*/  IADD3 R6, P6, R28, R9, RZ ;  /* 0x000000091c067210 */ /* 0x001fca0007fde0ff */
[----:B--2---:R-:W-:Y:S01]  /*118580*/  IMAD.X R7, R20, 0x1, R10, P6 ;  /* 0x0000000114077824 */ /* 0x004fe200030e060a */
[----:B------:R-:W-:-:S04]  /*118590*/  IADD3 R2, P6, R28, R11, RZ ;  /* 0x0000000b1c027210 */ /* 0x000fc80007fde0ff */
[----:B------:R0:W-:Y:S04]  /*1185a0*/  STL.64 [R1+0x12b0], R6 ;  /* 0x0012b00601007387 */ /* 0x0001e80000100a00 */
[----:B0-----:R-:W2:Y:S04]  /*1185b0*/  LDL.LU R6, [R1+0x8e0] ;  /* 0x0008e00001067983 */ /* 0x001ea80000300800 */
[----:B------:R-:W2:Y:S04]  /*1185c0*/  LDL.LU R7, [R1+0x8e4] ;  /* 0x0008e40001077983 */ /* 0x000ea80000300800 */
[----:B------:R-:W3:Y:S04]  /*1185d0*/  LDL.LU R16, [R1+0x8e8] ;  /* 0x0008e80001107983 */ /* 0x000ee80000300800 */
[----:B------:R-:W3:Y:S04]  /*1185e0*/  LDL.LU R15, [R1+0x8ec] ;  /* 0x0008ec00010f7983 */ /* 0x000ee80000300800 */
[----:B------:R0:W-:Y:S04]  /*1185f0*/  STL [R1+0x27b8], R3 ;  /* 0x0027b80301007387 */ /* 0x0001e80000100800 */
[----:B------:R1:W-:Y:S04]  /*118600*/  STL.64 [R1+0x5fe0], R10 ;  /* 0x005fe00a01007387 */ /* 0x0003e80000100a00 */
[----:B------:R-:W-:Y:S01]  /*118610*/  STL [R1+0x2804], R23 ;  /* 0x0028041701007387 */ /* 0x000fe20000100800 */
[----:B0-----:R-:W-:-:S03]  /*118620*/  IMAD.X R3, R20, 0x1, R13, P6 ;  /* 0x0000000114037824 */ /* 0x001fc600030e060d */
[----:B-1----:R-:W4:Y:S04]  /*118630*/  LDL.LU R10, [R1+0x8d4] ;  /* 0x0008d400010a7983 */ /* 0x002f280000300800 */
[----:B------:R-:W2:Y:S04]  /*118640*/  LDL.LU R11, [R1+0x8d8] ;  /* 0x0008d800010b7983 */ /* 0x000ea80000300800 */
[----:B------:R0:W-:Y:S04]  /*118650*/  STL.64 [R1+0x12a8], R2 ;  /* 0x0012a80201007387 */ /* 0x0001e80000100a00 */
[----:B0-----:R-:W3:Y:S04]  /*118660*/  LDL.LU.64 R2, [R1+0x5ff8] ;  /* 0x005ff80001027983 */ /* 0x001ee80000300a00 */
[----:B------:R0:W-:Y:S04]  /*118670*/  STL.64 [R1+0x5fd8], R12 ;  /* 0x005fd80c01007387 */ /* 0x0001e80000100a00 */
[----:B0-----:R-:W4:Y:S01]  /*118680*/  LDL.LU R13, [R1+0x8d0] ;  /* 0x0008d000010d7983 */ /* 0x001f220000300800 */
[----:B------:R-:W-:-:S05]  /*118690*/  IADD3 R28, P6, R28, R12, RZ ;  /* 0x0000000c1c1c7210 */ /* 0x000fca0007fde0ff */
[----:B------:R-:W-:Y:S01]  /*1186a0*/  IMAD.X R29, R20, 0x1, R14, P6 ;  /* 0x00000001141d7824 */ /* 0x000fe200030e060e */
[----:B------:R-:W-:-:S04]  /*1186b0*/  F2FP.SATFINITE.E5M2.F32.PACK_AB_MERGE_C R27, R26, R27, RZ ;  /* 0x0000001b1a1b723e */ /* 0x000fc800048060ff */
[----:B------:R0:W-:Y:S04]  /*1186c0*/  STL.64 [R1+0x12a0], R28 ;  /* 0x0012a01c01007387 */ /* 0x0001e80000100a00 */
[----:B0-----:R-:W3:Y:S04]  /*1186d0*/  LDL.LU R29, [R1+0x5ff0] ;  /* 0x005ff000011d7983 */ /* 0x001ee80000300800 */
[----:B------:R-:W3:Y:S04]  /*1186e0*/  LDL.LU R23, [R1+0x8f0] ;  /* 0x0008f00001177983 */ /* 0x000ee80000300800 */
[----:B------:R-:W3:Y:S04]  /*1186f0*/  LDL.LU R20, [R1+0x8f4] ;  /* 0x0008f40001147983 */ /* 0x000ee80000300800 */
[----:B------:R-:W3:Y:S04]  /*118700*/  LDL.LU R28, [R1+0x8f8] ;  /* 0x0008f800011c7983 */ /* 0x000ee80000300800 */
[----:B------:R-:W3:Y:S04]  /*118710*/  LDL.LU R26, [R1+0x8fc] ;  /* 0x0008fc00011a7983 */ /* 0x000ee80000300800 */
[----:B------:R-:W-:Y:S01]  /*118720*/  STL [R1+0x5748], R27 ;  /* 0x0057481b01007387 */ /* 0x000fe20000100800 */
[----:B----4-:R-:W-:-:S02]  /*118730*/  F2FP.SATFINITE.E5M2.F32.PACK_AB_MERGE_C R12, R10, R13, RZ ;  /* 0x0000000d0a0c723e */ /* 0x010fc400048060ff */
[----:B--2---:R-:W-:-:S03]  /*118740*/  F2FP.SATFINITE.E5M2.F32.PACK_AB_MERGE_C R10, R18, R11, RZ ;  /* 0x0000000b120a723e */ /* 0x004fc600048060ff */
[----:B------:R-:W-:Y:S04]  /*118750*/  STL [R1+0x2940], R12 ;  /* 0x0029400c01007387 */ /* 0x000fe80000100800 */
[----:B------:R-:W2:Y:S04]  /*118760*/  LDL.LU R18, [R1+0x44] ;  /* 0x0000440001127983 */ /* 0x000ea80000300800 */
[----:B------:R0:W-:Y:S02]  /*118770*/  STL [R1+0x2938], R10 ;  /* 0x0029380a01007387 */ /* 0x0001e40000100800 */
[----:B0-----:R-:W-:-:S02]  /*118780*/  IADD3 R10, P6, R17, R4, RZ ;  /* 0x00000004110a7210 */ /* 0x001fc40007fde0ff */
[----:B--2---:R0:W-:Y:S04]  /*118790*/  STL [R1+0x5fd0], R18 ;  /* 0x005fd01201007387 */ /* 0x0041e80000100800 */
[----:B------:R-:W2:Y:S01]  /*1187a0*/  LDL.LU R27, [R1+0xe58] ;  /* 0x000e5800011b7983 */ /* 0x000ea20000300800 */
[----:B0-----:R-:W-:-:S03]  /*1187b0*/  SHF.R.S32.HI R18, RZ, 0x1f, R17 ;  /* 0x0000001fff127819 */ /* 0x001fc60000011411 */
[----:B------:R-:W2:Y:S04]  /*1187c0*/  LDL.LU R17, [R1+0xe5c] ;  /* 0x000e5c0001117983 */ /* 0x000ea80000300800 */
[----:B------:R0:W-:Y:S04]  /*1187d0*/  STL [R1+0x5fd4], R4 ;  /* 0x005fd40401007387 */ /* 0x0001e80000100800 */
[----:B0-----:R-:W4:Y:S01]  /*1187e0*/  LDL.LU R4, [R1+0x40] ;  /* 0x0000400001047983 */ /* 0x001f220000300800 */
[----:B---3--:R-:W-:-:S05]  /*1187f0*/  IMAD.X R11, R18, 0x1, R29, P6 ;  /* 0x00000001120b7824 */ /* 0x008fca00030e061d */
[----:B------:R0:W-:Y:S02]  /*118800*/  STL.64 [R1+0x1298], R10 ;  /* 0x0012980a01007387 */ /* 0x0001e40000100a00 */
[----:B0-----:R-:W-:Y:S02]  /*118810*/  F2FP.SATFINITE.E5M2.F32.PACK_AB_MERGE_C R11, R7, R6, RZ ;  /* 0x00000006070b723e */ /* 0x001fe400048060ff */
[----:B------:R-:W-:-:S03]  /*118820*/  F2FP.SATFINITE.E5M2.F32.PACK_AB_MERGE_C R10, R15, R16, RZ ;  /* 0x000000100f0a723e */ /* 0x000fc600048060ff */
[----:B------:R-:W-:Y:S04]  /*118830*/  STL [R1+0x2950], R11 ;  /* 0x0029500b01007387 */ /* 0x000fe80000100800 */
[----:B------:R0:W-:Y:S04]  /*118840*/  STL [R1+0x294c], R10 ;  /* 0x00294c0a01007387 */ /* 0x0001e80000100800 */
[----:B0-----:R-:W3:Y:S04]  /*118850*/  LDL.LU R10, [R1+0x928] ;  /* 0x00092800010a7983 */ /* 0x001ee80000300800 */
[----:B------:R-:W3:Y:S04]  /*118860*/  LDL.LU R11, [R1+0x92c] ;  /* 0x00092c00010b7983 */ /* 0x000ee80000300800 */
[----:B------:R-:W3:Y:S01]  /*118870*/  LDL.LU R12, [R1+0x7d0] ;  /* 0x0007d000010c7983 */ /* 0x000ee20000300800 */
[----:B----4-:R-:W-:-:S05]  /*118880*/  IADD3 R6, P6, R4, R3, RZ ;  /* 0x0000000304067210 */ /* 0x010fca0007fde0ff */
[----:B------:R-:W-:-:S05]  /*118890*/  IMAD.X R7, R18, 0x1, R2, P6 ;  /* 0x0000000112077824 */ /* 0x000fca00030e0602 */
[----:B------:R0:W-:Y:S04]  /*1188a0*/  STL.64 [R1+0x1288], R6 ;  /* 0x0012880601007387 */ /* 0x0001e80000100a00 */
[----:B------:R-:W4:Y:S04]  /*1188b0*/  LDL.LU R13, [R1+0x7d4] ;  /* 0x0007d400010d7983 */ /* 0x000f280000300800 */
[----:B------:R-:W4:Y:S04]  /*1188c0*/  LDL.LU R16, [R1+0x7d8] ;  /* 0x0007d80001107983 */ /* 0x000f280000300800 */
[----:B------:R-:W4:Y:S01]  /*1188d0*/  LDL.LU R15, [R1+0x7dc] ;  /* 0x0007dc00010f7983 */ /* 0x000f220000300800 */
[----:B0-----:R-:W-:-:S02]  /*1188e0*/  F2FP.SATFINITE.E5M2.F32.PACK_AB_MERGE_C R7, R20, R23, RZ ;  /* 0x000000171407723e */ /* 0x001fc400048060ff */
[----:B------:R-:W-:Y:S01]  /*1188f0*/  F2FP.SATFINITE.E5M2.F32.PACK_AB_MERGE_C R6, R26, R28, RZ ;  /* 0x0000001c1a06723e */ /* 0x000fe200048060ff */
[----:B------:R0:W-:Y:S04]  /*118900*/  STL.64 [R1+0x5fc8], R2 ;  /* 0x005fc80201007387 */ /* 0x0001e80000100a00 */
[----:B0-----:R-:W2:Y:S04]  /*118910*/  LDL.LU R2, [R1+0xe50] ;  /* 0x000e500001027983 */ /* 0x001ea80000300800 */
[----:B------:R-:W2:Y:S04]  /*118920*/  LDL.LU R3, [R1+0xe54] ;  /* 0x000e540001037983 */ /* 0x000ea80000300800 */
[----:B------:R-:W4:Y:S04]  /*118930*/  LDL.LU R23, [R1+0x930] ;  /* 0x0009300001177983 */ /* 0x000f280000300800 */
[----:B------:R-:W-:Y:S04]  /*118940*/  STL [R1+0x2974], R7 ;  /* 0x0029740701007387 */ /* 0x000fe80000100800 */
[----:B------:R-:W4:Y:S04]  /*118950*/  LDL.LU R20, [R1+0x934] ;  /* 0x0009340001147983 */ /* 0x000f280000300800 */
[----:B------:R0:W-:Y:S04]  /*118960*/  STL [R1+0x296c], R6 ;  /* 0x00296c0601007387 */ /* 0x0001e80000100800 */
[----:B------:R-:W4:Y:S04]  /*118970*/  LDL.LU R28, [R1+0x938] ;  /* 0x00093800011c7983 */ /* 0x000f280000300800 */
[----:B------:R-:W4:Y:S01]  /*118980*/  LDL.LU R26, [R1+0x93c] ;  /* 0x00093c00011a7983 */ /* 0x000f220000300800 */
[----:B0-----:R-:W-:-:S03]  /*118990*/  IADD3 R6, P6, R4, R0, RZ ;  /* 0x0000000004067210 */ /* 0x001fc60007fde0ff */
[----:B------:R0:W-:Y:S02]  /*1189a0*/  STL [R1+0x5fb8], R0 ;  /* 0x005fb80001007387 */ /* 0x0001e40000100800 */
[----:B------:R-:W-:Y:S02]  /*1189b0*/  IMAD.X R7, R18, 0x1, R21, P6 ;  /* 0x0000000112077824 */ /* 0x000fe400030e0615 */
[----:B0-----:R-:W3:Y:S04]  /*1189c0*/  LDL.LU R0, [R1+0x924] ;  /* 0x0009240001007983 */ /* 0x001ee80000300800 */
[----:B------:R0:W-:Y:S04]  /*1189d0*/  STL.64 [R1+0x1290], R6 ;  /* 0x0012900601007387 */ /* 0x0001e80000100a00 */
[----:B0-----:R-:W4:Y:S04]  /*1189e0*/  LDL.LU.64 R6, [R1+0x5fe8] ;  /* 0x005fe80001067983 */ /* 0x001f280000300a00 */
[----:B------:R0:W-:Y:S04]  /*1189f0*/  STL [R1+0x5fbc], R21 ;  /* 0x005fbc1501007387 */ /* 0x0001e80000100800 */
[----:B0-----:R-:W3:Y:S01]  /*118a00*/  LDL.LU R21, [R1+0x920] ;  /* 0x0009200001157983 */ /* 0x001ee20000300800 */
[----:B--2---:R-:W-:-:S02]  /*118a10*/  F2FP.SATFINITE.E5M2.F32.PACK_AB_MERGE_C R3, R3, R2, RZ ;  /* 0x000000020303723e */ /* 0x004fc400048060ff */
[----:B------:R-:W-:-:S03]  /*118a20*/  F2FP.SATFINITE.E5M2.F32.PACK_AB_MERGE_C R2, R17, R27, RZ ;  /* 0x0000001b1102723e */ /* 0x000fc600048060ff */
[----:B------:R-:W-:Y:S04]  /*118a30*/  STL [R1+0x298c], R3 ;  /* 0x00298c0301007387 */ /* 0x000fe80000100800 */
[----:B------:R0:W-:Y:S04]  /*118a40*/  STL [R1+0x2988], R2 ;  /* 0x0029880201007387 */ /* 0x0001e80000100800 */
[----:B------:R3:W-:Y:S01]  /*118a50*/  STL [R1+0x5fa8], R5 ;  /* 0x005fa80501007387 */ /* 0x0007e20000100800 */
[----:B0-----:R-:W-:-:S05]  /*118a60*/  IADD3 R2, P6, R4, R5, RZ ;  /* 0x0000000504027210 */ /* 0x001fca0007fde0ff */
[----:B----4-:R-:W-:-:S05]  /*118a70*/  IMAD.X R3, R18, 0x1, R6, P6 ;  /* 0x0000000112037824 */ /* 0x010fca00030e0606 */
[----:B------:R0:W-:Y:S01]  /*118a80*/  STL.64 [R1+0x1280], R2 ;  /* 0x0012800201007387 */ /* 0x0001e20000100a00 */
[----:B---3--:R-:W-:Y:S02]  /*118a90*/  F2FP.SATFINITE.E5M2.F32.PACK_AB_MERGE_C R5, R0, R21, RZ ;  /* 0x000000150005723e */ /* 0x008fe400048060ff */
[----:B------:R-:W-:Y:S01]  /*118aa0*/  F2FP.SATFINITE.E5M2.F32.PACK_AB_MERGE_C R0, R11, R10, RZ ;  /* 0x0000000a0b00723e */ /* 0x000fe200048060ff */
[----:B0-----:R-:W2:Y:S01]  /*118ab0*/  LDL.LU R2, [R1+0x940] ;  /* 0x0009400001027983 */ /* 0x001ea20000300800 */
[----:B------:R-:W-:-:S03]  /*118ac0*/  IADD3 R10, P6, R4, R7, RZ ;  /* 0x00000007040a7210 */ /* 0x000fc60007fde0ff */
[----:B------:R-:W2:Y:S02]  /*118ad0*/  LDL.LU R3, [R1+0x944] ;  /* 0x0009440001037983 */ /* 0x000ea40000300800 */
[----:B------:R-:W-:Y:S02]  /*118ae0*/  IMAD.X R11, R18, 0x1, R8, P6 ;  /* 0x00000001120b7824 */ /* 0x000fe400030e0608 */
[----:B------:R-:W3:Y:S04]  /*118af0*/  LDL.LU R27, [R1+0x948] ;  /* 0x00094800011b7983 */ /* 0x000ee80000300800 */
[----:B------:R-:W3:Y:S04]  /*118b00*/  LDL.LU R17, [R1+0x94c] ;  /* 0x00094c0001117983 */ /* 0x000ee80000300800 */
[----:B------:R-:W-:Y:S04]  /*118b10*/  STL [R1+0x5fac], R6 ;  /* 0x005fac0601007387 */ /* 0x000fe80000100800 */
[----:B------:R-:W-:Y:S04]  /*118b20*/  STL [R1+0x29a8], R5 ;  /* 0x0029a80501007387 */ /* 0x000fe80000100800 */
[----:B------:R-:W-:Y:S04]  /*118b30*/  STL [R1+0x29a4], R0 ;  /* 0x0029a40001007387 */ /* 0x000fe80000100800 */
[----:B------:R0:W-:Y:S04]  /*118b40*/  STL.64 [R1+0x1278], R10 ;  /* 0x0012780a01007387 */ /* 0x0001e80000100a00 */
[----:B0-----:R-:W4:Y:S01]  /*118b50*/  LDL.LU.64 R10, [R1+0x5fe0] ;  /* 0x005fe000010a7983 */ /* 0x001f220000300a00 */
[----:B------:R-:W-:-:S02]  /*118b60*/  F2FP.SATFINITE.E5M2.F32.PACK_AB_MERGE_C R5, R13, R12, RZ ;  /* 0x0000000c0d05723e */ /* 0x000fc400048060ff */
[----:B------:R-:W-:Y:S02]  /*118b70*/  IADD3 R12, P6, R4, R9, RZ ;  /* 0x00000009040c7210 */ /* 0x000fe40007fde0ff */
[----:B------:R-:W-:Y:S02]  /*118b80*/  F2FP.SATFINITE.E5M2.F32.PACK_AB_MERGE_C R0, R15, R16, RZ ;  /* 0x000000100f00723e */ /* 0x000fe400048060ff */
[----:B------:R-:W3:Y:S04]  /*118b90*/  LDL.LU R16, [R1+0x950] ;  /* 0x0009500001107983 */ /* 0x000ee80000300800 */
[----:B------:R-:W-:Y:S04]  /*118ba0*/  STL [R1+0x29c0], R5 ;  /* 0x0029c00501007387 */ /* 0x000fe80000100800 */
[----:B------:R-:W3:Y:S04]  /*118bb0*/  LDL.LU R15, [R1+0x954] ;  /* 0x00095400010f7983 */ /* 0x000ee80000300800 */
[----:B------:R-:W-:Y:S04]  /*118bc0*/  STL [R1+0x29bc], R0 ;  /* 0x0029bc0001007387 */ /* 0x000fe80000100800 */
[----:B------:R-:W-:Y:S01]  /*118bd0*/  STL.64 [R1+0x5fa0], R8 ;  /* 0x005fa00801007387 */ /* 0x000fe20000100a00 */
[----:B----4-:R-:W-:-:S05]  /*118be0*/  IMAD.X R13, R18, 0x1, R10, P6 ;  /* 0x00000001120d7824 */ /* 0x010fca00030e060a */
[----:B------:R0:W-:Y:S04]  /*118bf0*/  STL.64 [R1+0x1270], R12 ;  /* 0x0012700c01007387 */ /* 0x0001e80000100a00 */
[----:B0-----:R-:W4:Y:S01]  /*118c00*/  LDL.LU.64 R12, [R1+0x5fd8] ;  /* 0x005fd800010c7983 */ /* 0x001f220000300a00 */
[----:B------:R-:W-:Y:S02]  /*118c10*/  F2FP.SATFINITE.E5M2.F32.PACK_AB_MERGE_C R5, R20, R23, RZ ;  /* 0x000000171405723e */ /* 0x000fe400048060ff */
[----:B------:R-:W-:Y:S02]  /*118c20*/  F2FP.SATFINITE.E5M2.F32.PACK_AB_MERGE_C R0, R26, R28, RZ ;  /* 0x0000001c1a00723e */ /* 0x000fe400048060ff */
[----:B------:R-:W-:Y:S01]  /*118c30*/  IADD3 R8, P6, R4, R11, RZ ;  /* 0x0000000b04087210 */ /* 0x000fe20007fde0ff */
[----:B------:R-:W-:Y:S04]  /*118c40*/  STL [R1+0x36c], R5 ;  /* 0x00036c0501007387 */ /* 0x000fe80000100800 */
[----:B------:R-:W3:Y:S04]  /*118c50*/  LDL.LU R23, [R1+0x958] ;  /* 0x0009580001177983 */ /* 0x000ee80000300800 */
[----:B------:R-:W-:Y:S04]  /*118c60*/  STL [R1+0x3bc], R0 ;  /* 0x0003bc0001007387 */ /* 0x000fe80000100800 */
[----:B------:R-:W3:Y:S04]  /*118c70*/  LDL.LU R20, [R1+0x95c] ;  /* 0x00095c0001147983 */ /* 0x000ee80000300800 */
[----:B------:R-:W3:Y:S04]  /*118c80*/  LDL.LU R28, [R1+0x960] ;  /* 0x00096000011c7983 */ /* 0x000ee80000300800 */
[----:B------:R-:W3:Y:S04]  /*118c90*/  LDL.LU R26, [R1+0x964] ;  /* 0x00096400011a7983 */ /* 0x000ee80000300800 */
[----:B------:R-:W-:Y:S01]  /*118ca0*/  STL.64 [R1+0x5f98], R10 ;  /* 0x005f980a01007387 */ /* 0x000fe20000100a00 */
[----:B----4-:R-:W-:-:S05]  /*118cb0*/  IMAD.X R9, R18, 0x1, R13, P6 ;  /* 0x0000000112097824 */ /* 0x010fca00030e060d */
[----:B------:R0:W-:Y:S02]  /*118cc0*/  STL.64 [R1+0x1268], R8 ;  /* 0x0012680801007387 */ /* 0x0001e40000100a00 */
[----:B0-----:R-:W-:Y:S02]  /*118cd0*/  IADD3 R8, P6, R4, R12, RZ ;  /* 0x0000000c04087210 */ /* 0x001fe40007fde0ff */
[----:B------:R-:W4:Y:S03]  /*118ce0*/  LDL.LU R4, [R1+0x5fd4] ;  /* 0x005fd40001047983 */ /* 0x000f260000300800 */
[----:B------:R-:W-:Y:S01]  /*118cf0*/  IMAD.X R9, R18, 0x1, R14, P6 ;  /* 0x0000000112097824 */ /* 0x000fe200030e060e */
[----:B------:R-:W-:Y:S04]  /*118d00*/  STL [R1+0x5fc0], R22 ;  /* 0x005fc01601007387 */ /* 0x000fe80000100800 */
[----:B------:R-:W-:Y:S04]  /*118d10*/  STL.64 [R1+0x5fb0], R12 ;  /* 0x005fb00c01007387 */ /* 0x000fe80000100a00 */
[----:B------:R-:W4:Y:S01]  /*118d20*/  LDL.LU R18, [R1+0x5fd0] ;  /* 0x005fd00001127983 */ /* 0x000f220000300800 */
[----:B--2---:R-:W-:-:S02]  /*118d30*/  F2FP.SATFINITE.E5M2.F32.PACK_AB_MERGE_C R0, R3, R2, RZ ;  /* 0x000000020300723e */ /* 0x004fc400048060ff */
[----:B---3--:R-:W-:Y:S01]  /*118d40*/  F2FP.SATFINITE.E5M2.F32.PACK_AB_MERGE_C R2, R17, R27, RZ ;  /* 0x0000001b1102723e */ /* 0x008fe200048060ff */
[----:B------:R-:W2:Y:S04]  /*118d50*/  LDL.LU R21, [R1+0x968] ;  /* 0x0009680001157983 */ /* 0x000ea80000300800 */
[----:B------:R-:W-:Y:S04]  /*118d60*/  STL.64 [R1+0x1260], R8 ;  /* 0x0012600801007387 */ /* 0x000fe80000100a00 */
[----:B------:R0:W-:Y:S04]  /*118d70*/  STL [R1+0x320], R0 ;  /* 0x0003200001007387 */ /* 0x0001e80000100800 */
[----:B0-----:R-:W2:Y:S04]  /*118d80*/  LDL.LU R0, [R1+0x96c] ;  /* 0x00096c0001007983 */ /* 0x001ea80000300800 */
[----:B------:R0:W-:Y:S04]  /*118d90*/  STL [R1+0x32c], R2 ;  /* 0x00032c0201007387 */ /* 0x0001e80000100800 */
[----:B------:R-:W3:Y:S04]  /*118da0*/  LDL.LU R12, [R1+0x970] ;  /* 0x00097000010c7983 */ /* 0x000ee80000300800 */
[----:B------:R-:W3:Y:S01]  /*118db0*/  LDL.LU R13, [R1+0x974] ;  /* 0x00097400010d7983 */ /* 0x000ee20000300800 */
[----:B0-----:R-:W-:-:S03]  /*118dc0*/  F2FP.SATFINITE.E5M2.F32.PACK_AB_MERGE_C R2, R15, R16, RZ ;  /* 0x000000100f02723e */ /* 0x001fc600048060ff */
        /* <DEDUP_REMOVED lines=8> */
[----:B------:R-:W3:Y:S01]  /*118e50*/  LDL.LU R15, [R1+0x994] ;  /* 0x00099400010f7983 */ /* 0x000ee20000300800 */
[----:B----4-:R-:W-:-:S02]  /*118e60*/  SHF.R.S32.HI R17, RZ, 0x1f, R18 ;  /* 0x0000001fff117819 */ /* 0x010fc40000011412 */
[----:B0-----:R-:W-:-:S05]  /*118e70*/  IADD3 R2, P6, R18, R4, RZ ;  /* 0x0000000412027210 */ /* 0x001fca0007fde0ff */
[----:B------:R-:W-:-:S05]  /*118e80*/  IMAD.X R3, R17, 0x1, R29, P6 ;  /* 0x0000000111037824 */ /* 0x000fca00030e061d */
[----:B------:R0:W-:Y:S04]  /*118e90*/  STL.64 [R1+0x1258], R2 ;  /* 0x0012580201007387 */ /* 0x0001e80000100a00 */
[----:B0-----:R-:W4:Y:S01]  /*118ea0*/  LDL.LU.64 R2, [R1+0x5fc8] ;  /* 0x005fc80001027983 */ /* 0x001f220000300a00 */
[----:B------:R-:W-:Y:S02]  /*118eb0*/  F2FP.SATFINITE.E5M2.F32.PACK_AB_MERGE_C R23, R20, R23, RZ ;  /* 0x000000171417723e */ /* 0x000fe400048060ff */
[----:B------:R-:W-:Y:S01]  /*118ec0*/  F2FP.SATFINITE.E5M2.F32.PACK_AB_MERGE_C R22, R26, R28, RZ ;  /* 0x0000001c1a16723e */ /* 0x000fe200048060ff */
[----:B------:R-:W3:Y:S04]  /*118ed0*/  LDL.LU R20, [R1+0x48] ;  /* 0x0000480001147983 */ /* 0x000ee80000300800 */
[----:B------:R-:W-:Y:S04]  /*118ee0*/  STL [R1+0x254], R23 ;  /* 0x0002541701007387 */ /* 0x000fe80000100800 */
[----:B------:R-:W3:Y:S04]  /*118ef0*/  LDL.LU R28, [R1+0x998] ;  /* 0x00099800011c7983 */ /* 0x000ee80000300800 */
[----:B------:R4:W-:Y:S04]  /*118f00*/  STL [R1+0x248], R22 ;  /* 0x0002481601007387 */ /* 0x0009e80000100800 */
[----:B------:R-:W3:Y:S01]  /*118f10*/  LDL.LU R26, [R1+0x99c] ;  /* 0x00099c00011a7983 */ /* 0x000ee20000300800 */
[----:B--2---:R-:W-:-:S02]  /*118f20*/  F2FP.SATFINITE.E5M2.F32.PACK_AB_MERGE_C R0, R0, R21, RZ ;  /* 0x000000150000723e */ /* 0x004fc400048060ff */
[----:B----4-:R-:W-:Y:S01]  /*118f30*/  IADD3 R22, P6, R18, R3, RZ ;  /* 0x0000000312167210 */ /* 0x010fe20007fde0ff */
[----:B------:R-:W-:Y:S04]  /*118f40*/  STL [R1+0x5f88], R3 ;  /* 0x005f880301007387 */ /* 0x000fe80000100800 */
[----:B------:R-:W-:-:S05]  /*118f50*/  IMAD.X R23, R17, 0x1, R2, P6 ;  /* 0x0000000111177824 */ /* 0x000fca00030e0602 */
[----:B------:R0:W-:Y:S04]  /*118f60*/  STL.64 [R1+0x1248], R22 ;  /* 0x0012481601007387 */ /* 0x0001e80000100a00 */
[----:B0-----:R-:W2:Y:S04]  /*118f70*/  LDL.LU R22, [R1+0x5fc0] ;  /* 0x005fc00001167983 */ /* 0x001ea80000300800 */
[----:B------:R-:W4:Y:S04]  /*118f80*/  LDL.LU R3, [R1+0x9ac] ;  /* 0x0009ac0001037983 */ /* 0x000f280000300800 */
[----:B------:R-:W2:Y:S04]  /*118f90*/  LDL.LU R27, [R1+0x9b0] ;  /* 0x0009b000011b7983 */ /* 0x000ea80000300800 */
[----:B------:R-:W2:Y:S04]  /*118fa0*/  LDL.LU R23, [R1+0x9b4] ;  /* 0x0009b40001177983 */ /* 0x000ea80000300800 */
[----:B------:R0:W-:Y:S04]  /*118fb0*/  STL [R1+0x5f8c], R2 ;  /* 0x005f8c0201007387 */ /* 0x0001e80000100800 */
[----:B0-----:R-:W4:Y:S04]  /*118fc0*/  LDL.LU R2, [R1+0x9a8] ;  /* 0x0009a80001027983 */ /* 0x001f280000300800 */
[----:B------:R-:W2:Y:S04]  /*118fd0*/  LDL.LU R21, [R1+0x5fbc] ;  /* 0x005fbc0001157983 */ /* 0x000ea80000300800 */
[----:B------:R0:W-:Y:S04]  /*118fe0*/  STL [R1+0x244], R0 ;  /* 0x0002440001007387 */ /* 0x0001e80000100800 */
[----:B0-----:R-:W4:Y:S01]  /*118ff0*/  LDL.LU R0, [R1+0x5fb8] ;  /* 0x005fb80001007983 */ /* 0x001f220000300800 */
[----:B---3--:R-:W-:-:S05]  /*119000*/  F2FP.SATFINITE.E5M2.F32.PACK_AB_MERGE_C R13, R13, R12, RZ ;  /* 0x0000000c0d0d723e */ /* 0x008fca00048060ff */
[----:B------:R2:W-:Y:S01]  /*119010*/  STL [R1+0x234], R13 ;  /* 0x0002340d01007387 */ /* 0x0005e20000100800 */
[----:B------:R-:W-:Y:S02]  /*119020*/  F2FP.SATFINITE.E5M2.F32.PACK_AB_MERGE_C R5, R5, R6, RZ ;  /* 0x000000060505723e */ /* 0x000fe400048060ff */
[----:B----4-:R-:W-:-:S05]  /*119030*/  IADD3 R12, P6, R18, R0, RZ ;  /* 0x00000000120c7210 */ /* 0x010fca0007fde0ff */
[----:B--2---:R-:W-:-:S05]  /*119040*/  IMAD.X R13, R17, 0x1, R21, P6 ;  /* 0x00000001110d7824 */ /* 0x004fca00030e0615 */
[----:B------:R0:W-:Y:S04]  /*119050*/  STL.64 [R1+0x1250], R12 ;  /* 0x0012500c01007387 */ /* 0x0001e80000100a00 */
[----:B0-----:R-:W2:Y:S04]  /*119060*/  LDL.LU.64 R12, [R1+0x5fb0] ;  /* 0x005fb000010c7983 */ /* 0x001ea80000300a00 */
[----:B------:R-:W3:Y:S04]  /*119070*/  LDL.LU R6, [R1+0x5fac] ;  /* 0x005fac0001067983 */ /* 0x000ee80000300800 */
[----:B------:R0:W-:Y:S04]  /*119080*/  STL [R1+0x238], R5 ;  /* 0x0002380501007387 */ /* 0x0001e80000100800 */
[----:B0-----:R-:W4:Y:S01]  /*119090*/  LDL.LU R5, [R1+0x5fa8] ;  /* 0x005fa80001057983 */ /* 0x001f220000300800 */
[----:B------:R-:W-:-:S05]  /*1190a0*/  F2FP.SATFINITE.E5M2.F32.PACK_AB_MERGE_C R9, R9, R8, RZ ;  /* 0x000000080909723e */ /* 0x000fca00048060ff */
[----:B------:R3:W-:Y:S01]  /*1190b0*/  STL [R1+0x228], R9 ;  /* 0x0002280901007387 */ /* 0x0007e20000100800 */
[----:B----4-:R-:W-:-:S03]  /*1190c0*/  IADD3 R8, P6, R18, R5, RZ ;  /* 0x0000000512087210 */ /* 0x010fc60007fde0ff */
[----:B------:R-:W-:Y:S02]  /*1190d0*/  STL [R1+0x5f78], R5 ;  /* 0x005f780501007387 */ /* 0x000fe40000100800 */
[----:B---3--:R-:W-:-:S05]  /*1190e0*/  IMAD.X R9, R17, 0x1, R6, P6 ;  /* 0x0000000111097824 */ /* 0x008fca00030e0606 */
[----:B------:R0:W-:Y:S04]  /*1190f0*/  STL.64 [R1+0x1240], R8 ;  /* 0x0012400801007387 */ /* 0x0001e80000100a00 */
[----:B0-----:R-:W3:Y:S01]  /*119100*/  LDL.LU.64 R8, [R1+0x5fa0] ;  /* 0x005fa00001087983 */ /* 0x001ee20000300a00 */
[----:B------:R-:W-:Y:S02]  /*119110*/  F2FP.SATFINITE.E5M2.F32.PACK_AB_MERGE_C R11, R11, R10, RZ ;  /* 0x0000000a0b0b723e */ /* 0x000fe400048060ff */
[----:B------:R-:W-:Y:S01]  /*119120*/  F2FP.SATFINITE.E5M2.F32.PACK_AB_MERGE_C R10, R15, R16, RZ ;  /* 0x000000100f0a723e */ /* 0x000fe200048060ff */
[----:B------:R-:W4:Y:S04]  /*119130*/  LDL.LU R5, [R1+0x9bc] ;  /* 0x0009bc0001057983 */ /* 0x000f280000300800 */
[----:B------:R-:W-:Y:S04]  /*119140*/  STL [R1+0x224], R11 ;  /* 0x0002240b01007387 */ /* 0x000fe80000100800 */
[----:B------:R-:W4:Y:S04]  /*119150*/  LDL.LU R16, [R1+0x9c0] ;  /* 0x0009c00001107983 */ /* 0x000f280000300800 */
[----:B------:R0:W-:Y:S04]  /*119160*/  STL [R1+0x208], R10 ;  /* 0x0002080a01007387 */ /* 0x0001e80000100800 */
[----:B------:R-:W4:Y:S01]  /*119170*/  LDL.LU R15, [R1+0x9c4] ;  /* 0x0009c400010f7983 */ /* 0x000f220000300800 */
[----:B0-----:R-:W-:-:S03]  /*119180*/  IADD3 R10, P6, R18, R7, RZ ;  /* 0x00000007120a7210 */ /* 0x001fc60007fde0ff */
[----:B------:R0:W-:Y:S04]  /*119190*/  STL.64 [R1+0x5f80], R6 ;  /* 0x005f800601007387 */ /* 0x0001e80000100a00 */
[----:B0-----:R-:W2:Y:S04]  /*1191a0*/  LDL.LU R6, [R1+0x9a0] ;  /* 0x0009a00001067983 */ /* 0x001ea80000300800 */
[----:B------:R-:W2:Y:S01]  /*1191b0*/  LDL.LU R7, [R1+0x9a4] ;  /* 0x0009a40001077983 */ /* 0x000ea20000300800 */
[----:B---3--:R-:W-:-:S05]  /*1191c0*/  IMAD.X R11, R17, 0x1, R8, P6 ;  /* 0x00000001110b7824 */ /* 0x008fca00030e0608 */
[----:B------:R0:W-:Y:S04]  /*1191d0*/  STL.64 [R1+0x1238], R10 ;  /* 0x0012380a01007387 */ /* 0x0001e80000100a00 */
[----:B0-----:R-:W3:Y:S01]  /*1191e0*/  LDL.LU.64 R10, [R1+0x5f98] ;  /* 0x005f9800010a7983 */ /* 0x001ee20000300a00 */
[----:B------:R-:W-:-:S03]  /*1191f0*/  F2FP.SATFINITE.E5M2.F32.PACK_AB_MERGE_C R26, R26, R28, RZ ;  /* 0x0000001c1a1a723e */ /* 0x000fc600048060ff */
[----:B------:R-:W4:Y:S04]  /*119200*/  LDL.LU R28, [R1+0x9c8] ;  /* 0x0009c800011c7983 */ /* 0x000f280000300800 */
[----:B------:R0:W-:Y:S01]  /*119210*/  STL [R1+0x20c], R26 ;  /* 0x00020c1a01007387 */ /* 0x0001e20000100800 */
[----:B------:R-:W-:-:S03]  /*119220*/  F2FP.SATFINITE.E5M2.F32.PACK_AB_MERGE_C R3, R3, R2, RZ ;  /* 0x000000020303723e */ /* 0x000fc600048060ff */
[----:B0-----:R-:W4:Y:S01]  /*119230*/  LDL.LU R26, [R1+0x9cc] ;  /* 0x0009cc00011a7983 */ /* 0x001f220000300800 */
[----:B--2---:R-:W-:Y:S02]  /*119240*/  F2FP.SATFINITE.E5M2.F32.PACK_AB_MERGE_C R7, R7, R6, RZ ;  /* 0x000000060707723e */ /* 0x004fe400048060ff */
[----:B------:R-:W-:-:S03]  /*119250*/  IADD3 R6, P6, R18, R9, RZ ;  /* 0x0000000912067210 */ /* 0x000fc60007fde0ff */
[----:B------:R-:W-:Y:S04]  /*119260*/  STL [R1+0x1ec], R7 ;  /* 0x0001ec0701007387 */ /* 0x000fe80000100800 */
[----:B------:R0:W-:Y:S04]  /*119270*/  STL.64 [R1+0x5f70], R8 ;  /* 0x005f700801007387 */ /* 0x0001e80000100a00 */
[----:B0-----:R-:W4:Y:S01]  /*119280*/  LDL.LU R9, [R1+0x9b8] ;  /* 0x0009b80001097983 */ /* 0x001f220000300800 */
[----:B---3--:R-:W-:-:S05]  /*119290*/  IMAD.X R7, R17, 0x1, R10, P6 ;  /* 0x0000000111077824 */ /* 0x008fca00030e060a */
[----:B------:R-:W-:Y:S04]  /*1192a0*/  STL.64 [R1+0x1230], R6 ;  /* 0x0012300601007387 */ /* 0x000fe80000100a00 */
[----:B------:R-:W2:Y:S04]  /*1192b0*/  LDL.LU R2, [R1+0x9d0] ;  /* 0x0009d00001027983 */ /* 0x000ea80000300800 */
[----:B------:R0:W-:Y:S04]  /*1192c0*/  STL [R1+0x1e0], R3 ;  /* 0x0001e00301007387 */ /* 0x0001e80000100800 */
[----:B0-----:R-:W2:Y:S01]  /*1192d0*/  LDL.LU R3, [R1+0x9d4] ;  /* 0x0009d40001037983 */ /* 0x001ea20000300800 */
[----:B------:R-:W-:-:S05]  /*1192e0*/  F2FP.SATFINITE.E5M2.F32.PACK_AB_MERGE_C R6, R23, R27, RZ ;  /* 0x0000001b1706723e */ /* 0x000fca00048060ff */
[----:B------:R0:W-:Y:S04]  /*1192f0*/  STL [R1+0x15c], R6 ;  /* 0x00015c0601007387 */ /* 0x0001e80000100800 */
[----:B--2---:R1:W-:Y:S04]  /*119300*/  STL.64 [R1+0x5f90], R2 ;  /* 0x005f900201007387 */ /* 0x0043e80000100a00 */
[----:B0-----:R-:W2:Y:S04]  /*119310*/  LDL.LU R6, [R1+0x9d8] ;  /* 0x0009d80001067983 */ /* 0x001ea80000300800 */
[----:B------:R-:W2:Y:S01]  /*119320*/  LDL.LU R7, [R1+0x9dc] ;  /* 0x0009dc0001077983 */ /* 0x000ea20000300800 */
[----:B-1----:R-:W-:-:S03]  /*119330*/  IADD3 R2, P6, R18, R11, RZ ;  /* 0x0000000b12027210 */ /* 0x002fc60007fde0ff */
[----:B------:R-:W-:Y:S02]  /*119340*/  STL.64 [R1+0x5f68], R10 ;  /* 0x005f680a01007387 */ /* 0x000fe40000100a00 */
[----:B------:R-:W-:-:S05]  /*119350*/  IMAD.X R3, R17, 0x1, R13, P6 ;  /* 0x0000000111037824 */ /* 0x000fca00030e060d */
[----:B------:R0:W-:Y:S04]  /*119360*/  STL.64 [R1+0x1228], R2 ;  /* 0x0012280201007387 */ /* 0x0001e80000100a00 */
[----:B------:R-:W3:Y:S04]  /*119370*/  LDL.LU R27, [R1+0xe40] ;  /* 0x000e4000011b7983 */ /* 0x000ee80000300800 */
[----:B------:R-:W3:Y:S01]  /*119380*/  LDL.LU R23, [R1+0xe44] ;  /* 0x000e440001177983 */ /* 0x000ee20000300800 */
[----:B0-----:R-:W-:-:S05]  /*119390*/  IADD3 R2, P6, R18, R12, RZ ;  /* 0x0000000c12027210 */ /* 0x001fca0007fde0ff */
[----:B------:R-:W-:Y:S02]  /*1193a0*/  IMAD.X R3, R17, 0x1, R14, P6 ;  /* 0x0000000111037824 */ /* 0x000fe400030e060e */
[----:B------:R-:W3:Y:S04]  /*1193b0*/  LDL.LU R17, [R1+0xe48] ;  /* 0x000e480001117983 */ /* 0x000ee80000300800 */
[----:B------:R-:W3:Y:S04]  /*1193c0*/  LDL.LU R18, [R1+0xe4c] ;  /* 0x000e4c0001127983 */ /* 0x000ee80000300800 */
[----:B------:R4:W-:Y:S02]  /*1193d0*/  STL.64 [R1+0x1220], R2 ;  /* 0x0012200201007387 */ /* 0x0009e40000100a00 */
[----:B----4-:R-:W-:-:S02]  /*1193e0*/  F2FP.SATFINITE.E5M2.F32.PACK_AB_MERGE_C R3, R5, R9, RZ ;  /* 0x000000090503723e */ /* 0x010fc400048060ff */
[----:B------:R-:W-:Y:S01]  /*1193f0*/  F2FP.SATFINITE.E5M2.F32.PACK_AB_MERGE_C R2, R15, R16, RZ ;  /* 0x000000100f02723e */ /* 0x000fe200048060ff */
[----:B------:R-:W4:Y:S04]  /*119400*/  LDL.LU R5, [R1+0xa20] ;  /* 0x000a200001057983 */ /* 0x000f280000300800 */
[----:B------:R-:W-:Y:S04]  /*119410*/  STL [R1+0x160], R3 ;  /* 0x0001600301007387 */ /* 0x000fe80000100800 */
[----:B------:R-:W4:Y:S04]  /*119420*/  LDL.LU R10, [R1+0xa24] ;  /* 0x000a2400010a7983 */ /* 0x000f280000300800 */
[----:B------:R0:W-:Y:S04]  /*119430*/  STL [R1+0x2788], R2 ;  /* 0x0027880201007387 */ /* 0x0001e80000100800 */
[----:B------:R-:W3:Y:S04]  /*119440*/  LDL.LU R8, [R1+0xa28] ;  /* 0x000a280001087983 */ /* 0x000ee80000300800 */
[----:B------:R-:W3:Y:S01]  /*119450*/  LDL.LU R9, [R1+0xa2c] ;  /* 0x000a2c0001097983 */ /* 0x000ee20000300800 */
[----:B0-----:R-:W-:-:S03]  /*119460*/  F2FP.SATFINITE.E5M2.F32.PACK_AB_MERGE_C R2, R26, R28, RZ ;  /* 0x0000001c1a02723e */ /* 0x001fc600048060ff */
[----:B------:R-:W3:Y:S04]  /*119470*/  LDL.LU R11, [R1+0xa00] ;  /* 0x000a0000010b7983 */ /* 0x000ee80000300800 */
[----:B------:R-:W3:Y:S04]  /*119480*/  LDL.LU R15, [R1+0xa04] ;  /* 0x000a0400010f7983 */ /* 0x000ee80000300800 */
[----:B------:R0:W-:Y:S04]  /*119490*/  STL [R1+0x278c], R2 ;  /* 0x00278c0201007387 */ /* 0x0001e80000100800 */
[----:B------:R-:W3:Y:S04]  /*1194a0*/  LDL.LU R28, [R1+0xa08] ;  /* 0x000a0800011c7983 */ /* 0x000ee80000300800 */
[----:B------:R-:W3:Y:S04]  /*1194b0*/  LDL.LU R26, [R1+0xa0c] ;  /* 0x000a0c00011a7983 */ /* 0x000ee80000300800 */
[----:B------:R-:W2:Y:S01]  /*1194c0*/  LDL.LU R16, [R1+0x4c] ;  /* 0x00004c0001107983 */ /* 0x000ea20000300800 */
[----:B0-----:R-:W-:-:S03]  /*1194d0*/  IADD3 R2, P6, R20, R4, RZ ;  /* 0x0000000414027210 */ /* 0x001fc60007fde0ff */
[----:B--2---:R0:W-:Y:S02]  /*1194e0*/  STL [R1+0x5f60], R16 ;  /* 0x005f601001007387 */ /* 0x0041e40000100800 */
[----:B0-----:R-:W-:-:S05]  /*1194f0*/  SHF.R.S32.HI R16, RZ, 0x1f, R20 ;  /* 0x0000001fff107819 */ /* 0x001fca0000011414 */
[----:B------:R-:W-:-:S05]  /*119500*/  IMAD.X R3, R16, 0x1, R29, P6 ;  /* 0x0000000110037824 */ /* 0x000fca00030e061d */
[----:B------:R0:W-:Y:S04]  /*119510*/  STL.64 [R1+0x1218], R2 ;  /* 0x0012180201007387 */ /* 0x0001e80000100a00 */
[----:B0-----:R-:W2:Y:S02]  /*119520*/  LDL.LU.64 R2, [R1+0x5f90] ;  /* 0x005f900001027983 */ /* 0x001ea40000300a00 */
[----:B--2---:R-:W-:Y:S02]  /*119530*/  F2FP.SATFINITE.E5M2.F32.PACK_AB_MERGE_C R3, R3, R2, RZ ;  /* 0x000000020303723e */ /* 0x004fe400048060ff */
[----:B------:R-:W2:Y:S04]  /*119540*/  LDL.LU R2, [R1+0x5f8c] ;  /* 0x005f8c0001027983 */ /* 0x000ea80000300800 */
[----:B------:R0:W-:Y:S04]  /*119550*/  STL [R1+0x28ac], R3 ;  /* 0x0028ac0301007387 */ /* 0x0001e80000100800 */
[----:B0-----:R-:W3:Y:S01]  /*119560*/  LDL.LU R3, [R1+0x5f88] ;  /* 0x005f880001037983 */ /* 0x001ee20000300800 */
[----:B------:R-:W-:-:S05]  /*119570*/  F2FP.SATFINITE.E5M2.F32.PACK_AB_MERGE_C R7, R7, R6, RZ ;  /* 0x000000060707723e */ /* 0x000fca00048060ff */
[----:B------:R0:W-:Y:S01]  /*119580*/  STL [R1+0x28b0], R7 ;  /* 0x0028b00701007387 */ /* 0x0001e20000100800 */
[----:B----4-:R-:W-:Y:S02]  /*119590*/  F2FP.SATFINITE.E5M2.F32.PACK_AB_MERGE_C R10, R10, R5, RZ ;  /* 0x000000050a0a723e */ /* 0x010fe400048060ff */
[----:B---3--:R-:W-:Y:S01]  /*1195a0*/  IADD3 R6, P6, R20, R3, RZ ;  /* 0x0000000314067210 */ /* 0x008fe20007fde0ff */
[----:B--2---:R1:W-:Y:S04]  /*1195b0*/  STL.64 [R1+0x5f58], R2 ;  /* 0x005f580201007387 */ /* 0x0043e80000100a00 */
[----:B0-----:R-:W-:Y:S02]  /*1195c0*/  IMAD.X R7, R16, 0x1, R2, P6 ;  /* 0x0000000110077824 */ /* 0x001fe400030e0602 */
[----:B-1----:R-:W2:Y:S04]  /*1195d0*/  LDL.LU R2, [R1+0xa18] ;  /* 0x000a180001027983 */ /* 0x002ea80000300800 */
[----:B------:R-:W2:Y:S04]  /*1195e0*/  LDL.LU R3, [R1+0xa1c] ;  /* 0x000a1c0001037983 */ /* 0x000ea80000300800 */
[----:B------:R0:W-:Y:S02]  /*1195f0*/  STL.64 [R1+0x1208], R6 ;  /* 0x0012080601007387 */ /* 0x0001e40000100a00 */
[----:B0-----:R-:W-:-:S02]  /*119600*/  F2FP.SATFINITE.E5M2.F32.PACK_AB_MERGE_C R6, R23, R27, RZ ;  /* 0x0000001b1706723e */ /* 0x001fc400048060ff */
[----:B------:R-:W3:Y:S04]  /*119610*/  LDL.LU R27, [R1+0x780] ;  /* 0x00078000011b7983 */ /* 0x000ee80000300800 */
[----:B------:R-:W3:Y:S04]  /*119620*/  LDL.LU R23, [R1+0x784] ;  /* 0x0007840001177983 */ /* 0x000ee80000300800 */
[----:B------:R0:W-:Y:S02]  /*119630*/  STL [R1+0x2880], R6 ;  /* 0x0028800601007387 */ /* 0x0001e40000100800 */
[----:B0-----:R-:W-:-:S02]  /*119640*/  F2FP.SATFINITE.E5M2.F32.PACK_AB_MERGE_C R6, R18, R17, RZ ;  /* 0x000000111206723e */ /* 0x001fc400048060ff */
[----:B------:R-:W4:Y:S04]  /*119650*/  LDL.LU R17, [R1+0x788] ;  /* 0x0007880001117983 */ /* 0x000f280000300800 */
[----:B------:R-:W4:Y:S04]  /*119660*/  LDL.LU R18, [R1+0x78c] ;  /* 0x00078c0001127983 */ /* 0x000f280000300800 */
[----:B------:R0:W-:Y:S02]  /*119670*/  STL [R1+0x2890], R6 ;  /* 0x0028900601007387 */ /* 0x0001e40000100800 */
[----:B0-----:R-:W-:-:S05]  /*119680*/  IADD3 R6, P6, R20, R0, RZ ;  /* 0x0000000014067210 */ /* 0x001fca0007fde0ff */
[----:B------:R-:W-:-:S05]  /*119690*/  IMAD.X R7, R16, 0x1, R21, P6 ;  /* 0x0000000110077824 */ /* 0x000fca00030e0615 */
[----:B------:R0:W-:Y:S04]  /*1196a0*/  STL.64 [R1+0x1210], R6 ;  /* 0x0012100601007387 */ /* 0x0001e80000100a00 */
[----:B0-----:R-:W2:Y:S04]  /*1196b0*/  LDL.LU.64 R6, [R1+0x5f80] ;  /* 0x005f800001067983 */ /* 0x001ea80000300a00 */
[----:B------:R-:W3:Y:S04]  /*1196c0*/  LDL.LU R5, [R1+0x5f78] ;  /* 0x005f780001057983 */ /* 0x000ee80000300800 */
[----:B------:R0:W-:Y:S02]  /*1196d0*/  STL [R1+0x2850], R10 ;  /* 0x0028500a01007387 */ /* 0x0001e40000100800 */
[----:B0-----:R-:W-:-:S05]  /*1196e0*/  F2FP.SATFINITE.E5M2.F32.PACK_AB_MERGE_C R10, R9, R8, RZ ;  /* 0x00000008090a723e */ /* 0x001fca00048060ff */
[----:B------:R-:W-:Y:S01]  /*1196f0*/  STL [R1+0x284c], R10 ;  /* 0x00284c0a01007387 */ /* 0x000fe20000100800 */
[----:B---3--:R-:W-:-:S03]  /*119700*/  IADD3 R8, P6, R20, R5, RZ ;  /* 0x0000000514087210 */ /* 0x008fc60007fde0ff */
[----:B------:R-:W-:Y:S02]  /*119710*/  STL [R1+0x5f40], R5 ;  /* 0x005f400501007387 */ /* 0x000fe40000100800 */
[----:B--2---:R-:W-:-:S05]  /*119720*/  IMAD.X R9, R16, 0x1, R6, P6 ;  /* 0x0000000110097824 */ /* 0x004fca00030e0606 */
[----:B------:R0:W-:Y:S04]  /*119730*/  STL.64 [R1+0x1200], R8 ;  /* 0x0012000801007387 */ /* 0x0001e80000100a00 */
[----:B0-----:R-:W2:Y:S01]  /*119740*/  LDL.LU.64 R8, [R1+0x5f70] ;  /* 0x005f700001087983 */ /* 0x001ea20000300a00 */
[----:B------:R-:W-:Y:S02]  /*119750*/  F2FP.SATFINITE.E5M2.F32.PACK_AB_MERGE_C R10, R15, R11, RZ ;  /* 0x0000000b0f0a723e */ /* 0x000fe400048060ff */
        /* <DEDUP_REMOVED lines=9> */
[----:B0-----:R-:W4:Y:S04]  /*1197f0*/  LDL.LU R6, [R1+0xa10] ;  /* 0x000a100001067983 */ /* 0x001f280000300800 */
[----:B------:R-:W4:Y:S01]  /*119800*/  LDL.LU R7, [R1+0xa14] ;  /* 0x000a140001077983 */ /* 0x000f220000300800 */
[----:B--2---:R-:W-:-:S05]  /*119810*/  IMAD.X R11, R16, 0x1, R8, P6 ;  /* 0x00000001100b7824 */ /* 0x004fca00030e0608 */
[----:B------:R0:W-:Y:S04]  /*119820*/  STL.64 [R1+0x11f8], R10 ;  /* 0x0011f80a01007387 */ /* 0x0001e80000100a00 */
[----:B0-----:R-:W2:Y:S01]  /*119830*/  LDL.LU.64 R10, [R1+0x5f68] ;  /* 0x005f6800010a7983 */ /* 0x001ea20000300a00 */
[----:B----4-:R-:W-:Y:S02]  /*119840*/  F2FP.SATFINITE.E5M2.F32.PACK_AB_MERGE_C R7, R7, R6, RZ ;  /* 0x000000060707723e */ /* 0x010fe400048060ff */
[----:B------:R-:W-:Y:S02]  /*119850*/  F2FP.SATFINITE.E5M2.F32.PACK_AB_MERGE_C R6, R3, R2, RZ ;  /* 0x000000020306723e */ /* 0x000fe400048060ff */
[----:B------:R-:W-:Y:S01]  /*119860*/  IADD3 R2, P6, R20, R9, RZ ;  /* 0x0000000914027210 */ /* 0x000fe20007fde0ff */
[----:B------:R-:W-:Y:S04]  /*119870*/  STL [R1+0x14c], R7 ;  /* 0x00014c0701007387 */ /* 0x000fe80000100800 */
[----:B------:R0:W-:Y:S04]  /*119880*/  STL.64 [R1+0x5f38], R8 ;  /* 0x005f380801007387 */ /* 0x0001e80000100a00 */
[----:B------:R-:W-:Y:S04]  /*119890*/  STL [R1+0x2774], R6 ;  /* 0x0027740601007387 */ /* 0x000fe80000100800 */
[----:B0-----:R-:W4:Y:S04]  /*1198a0*/  LDL.LU R8, [R1+0xa30] ;  /* 0x000a300001087983 */ /* 0x001f280000300800 */
[----:B------:R-:W4:Y:S01]  /*1198b0*/  LDL.LU R9, [R1+0xa34] ;  /* 0x000a340001097983 */ /* 0x000f220000300800 */
[----:B------:R-:W-:Y:S01]  /*1198c0*/  F2FP.SATFINITE.E5M2.F32.PACK_AB_MERGE_C R7, R18, R17, RZ ;  /* 0x000000111207723e */ /* 0x000fe200048060ff */
[----:B--2---:R-:W-:-:S05]  /*1198d0*/  IMAD.X R3, R16, 0x1, R10, P6 ;  /* 0x0000000110037824 */ /* 0x004fca00030e060a */
[----:B------:R0:W-:Y:S02]  /*1198e0*/  STL.64 [R1+0x11f0], R2 ;  /* 0x0011f00201007387 */ /* 0x0001e40000100a00 */
[----:B0-----:R-:W-:Y:S02]  /*1198f0*/  F2FP.SATFINITE.E5M2.F32.PACK_AB_MERGE_C R2, R23, R27, RZ ;  /* 0x0000001b1702723e */ /* 0x001fe400048060ff */
[----:B------:R-:W2:Y:S04]  /*119900*/  LDL.LU R27, [R1+0xa48] ;  /* 0x000a4800011b7983 */ /* 0x000ea80000300800 */
[----:B------:R-:W2:Y:S04]  /*119910*/  LDL.LU R23, [R1+0xa4c] ;  /* 0x000a4c0001177983 */ /* 0x000ea80000300800 */
[----:B------:R0:W-:Y:S04]  /*119920*/  STL [R1+0x13c], R2 ;  /* 0x00013c0201007387 */ /* 0x0001e80000100800 */
[----:B------:R-:W2:Y:S01]  /*119930*/  LDL.LU R6, [R1+0xa54] ;  /* 0x000a540001067983 */ /* 0x000ea20000300800 */
[----:B0-----:R-:W-:-:S03]  /*119940*/  IADD3 R2, P6, R20, R11, RZ ;  /* 0x0000000b14027210 */ /* 0x001fc60007fde0ff */
[----:B------:R-:W-:Y:S02]  /*119950*/  STL [R1+0x140], R7 ;  /* 0x0001400701007387 */ /* 0x000fe40000100800 */
[----:B------:R-:W-:Y:S02]  /*119960*/  IMAD.X R3, R16, 0x1, R13, P6 ;  /* 0x0000000110037824 */ /* 0x000fe400030e060d */
[----:B------:R0:W-:Y:S04]  /*119970*/  STL.64 [R1+0x5f50], R10 ;  /* 0x005f500a01007387 */ /* 0x0001e80000100a00 */
[----:B0-----:R-:W2:Y:S04]  /*119980*/  LDL.LU R11, [R1+0xa50] ;  /* 0x000a5000010b7983 */ /* 0x001ea80000300800 */
[----:B------:R0:W-:Y:S04]  /*119990*/  STL.64 [R1+0x11e8], R2 ;  /* 0x0011e80201007387 */ /* 0x0001e80000100a00 */
[----:B------:R-:W2:Y:S04]  /*1199a0*/  LDL.LU R7, [R1+0xa58] ;  /* 0x000a580001077983 */ /* 0x000ea80000300800 */
[----:B------:R-:W2:Y:S01]  /*1199b0*/  LDL.LU R17, [R1+0xa5c] ;  /* 0x000a5c0001117983 */ /* 0x000ea20000300800 */
[----:B0-----:R-:W-:-:S03]  /*1199c0*/  IADD3 R2, P6, R20, R12, RZ ;  /* 0x0000000c14027210 */ /* 0x001fc60007fde0ff */
[----:B------:R-:W2:Y:S04]  /*1199d0*/  LDL.LU R18, [R1+0xa60] ;  /* 0x000a600001127983 */ /* 0x000ea80000300800 */
[----:B------:R-:W2:Y:S01]  /*1199e0*/  LDL.LU R20, [R1+0xa64] ;  /* 0x000a640001147983 */ /* 0x000ea20000300800 */
[----:B------:R-:W-:-:S03]  /*1199f0*/  IMAD.X R3, R16, 0x1, R14, P6 ;  /* 0x0000000110037824 */ /* 0x000fc600030e060e */
[----:B------:R-:W-:Y:S04]  /*119a00*/  STL.64 [R1+0x5f30], R12 ;  /* 0x005f300c01007387 */ /* 0x000fe80000100a00 */
[----:B------:R-:W2:Y:S04]  /*119a10*/  LDL.LU R16, [R1+0x5f60] ;  /* 0x005f600001107983 */ /* 0x000ea80000300800 */
[----:B------:R0:W-:Y:S04]  /*119a20*/  STL.64 [R1+0x11e0], R2 ;  /* 0x0011e00201007387 */ /* 0x0001e80000100a00 */
[----:B0-----:R-:W2:Y:S01]  /*119a30*/  LDL.LU.64 R2, [R1+0x5f58] ;  /* 0x005f580001027983 */ /* 0x001ea20000300a00 */
[----:B----4-:R-:W-:-:S02]  /*119a40*/  F2FP.SATFINITE.E5M2.F32.PACK_AB_MERGE_C R8, R9, R8, RZ ;  /* 0x000000080908723e */ /* 0x010fc400048060ff */
[----:B---3--:R-:W-:-:S03]  /*119a50*/  F2FP.SATFINITE.E5M2.F32.PACK_AB_MERGE_C R5, R15, R5, RZ ;  /* 0x000000050f05723e */ /* 0x008fc600048060ff */
[----:B------:R0:W-:Y:S04]  /*119a60*/  STL [R1+0x360], R8 ;  /* 0x0003600801007387 */ /* 0x0001e80000100800 */
[----:B------:R1:W-:Y:S01]  /*119a70*/  STL [R1+0x368], R5 ;  /* 0x0003680501007387 */ /* 0x0003e20000100800 */
[----:B0-----:R-:W-:-:S03]  /*119a80*/  F2FP.SATFINITE.E5M2.F32.PACK_AB_MERGE_C R8, R26, R28, RZ ;  /* 0x0000001c1a08723e */ /* 0x001fc600048060ff */
[----:B-1----:R-:W3:Y:S04]  /*119a90*/  LDL.LU R5, [R1+0xa68] ;  /* 0x000a680001057983 */ /* 0x002ee80000300800 */
[----:B------:R0:W-:Y:S04]  /*119aa0*/  STL [R1+0x24c], R8 ;  /* 0x00024c0801007387 */ /* 0x0001e80000100800 */
[----:B0-----:R-:W4:Y:S04]  /*119ab0*/  LDL.LU R8, [R1+0xa70] ;  /* 0x000a700001087983 */ /* 0x001f280000300800 */
[----:B------:R-:W4:Y:S04]  /*119ac0*/  LDL.LU R9, [R1+0xa74] ;  /* 0x000a740001097983 */ /* 0x000f280000300800 */
[----:B------:R-:W4:Y:S04]  /*119ad0*/  LDL.LU R28, [R1+0xa78] ;  /* 0x000a7800011c7983 */ /* 0x000f280000300800 */
[----:B------:R-:W4:Y:S04]  /*119ae0*/  LDL.LU R26, [R1+0xa7c] ;  /* 0x000a7c00011a7983 */ /* 0x000f280000300800 */
[----:B------:R0:W-:Y:S01]  /*119af0*/  STL [R1+0x5f28], R4 ;  /* 0x005f280401007387 */ /* 0x0001e20000100800 */
[----:B--2---:R-:W-:-:S02]  /*119b00*/  F2FP.SATFINITE.E5M2.F32.PACK_AB_MERGE_C R10, R23, R27, RZ ;  /* 0x0000001b170a723e */ /* 0x004fc400048060ff */
[----:B------:R-:W-:Y:S02]  /*119b10*/  F2FP.SATFINITE.E5M2.F32.PACK_AB_MERGE_C R6, R6, R11, RZ ;  /* 0x0000000b0606723e */ /* 0x000fe400048060ff */
[----:B------:R-:W-:Y:S02]  /*119b20*/  SHF.R.S32.HI R15, RZ, 0x1f, R16 ;  /* 0x0000001fff0f7819 */ /* 0x000fe40000011410 */
[----:B------:R-:W-:Y:S02]  /*119b30*/  IADD3 R12, P6, R16, R4, RZ ;  /* 0x00000004100c7210 */ /* 0x000fe40007fde0ff */
[----:B0-----:R-:W2:Y:S03]  /*119b40*/  LDL.LU R4, [R1+0xa84] ;  /* 0x000a840001047983 */ /* 0x001ea60000300800 */
[----:B------:R-:W-:-:S05]  /*119b50*/  IMAD.X R13, R15, 0x1, R29, P6 ;  /* 0x000000010f0d7824 */ /* 0x000fca00030e061d */
[----:B------:R0:W-:Y:S04]  /*119b60*/  STL.64 [R1+0x11d8], R12 ;  /* 0x0011d80c01007387 */ /* 0x0001e80000100a00 */
[----:B0-----:R-:W2:Y:S04]  /*119b70*/  LDL.LU R12, [R1+0xa88] ;  /* 0x000a8800010c7983 */ /* 0x001ea80000300800 */
[----:B------:R-:W2:Y:S04]  /*119b80*/  LDL.LU R13, [R1+0xa8c] ;  /* 0x000a8c00010d7983 */ /* 0x000ea80000300800 */
[----:B------:R0:W-:Y:S04]  /*119b90*/  STL [R1+0x31c], R10 ;  /* 0x00031c0a01007387 */ /* 0x0001e80000100800 */
[----:B------:R-:W2:Y:S04]  /*119ba0*/  LDL.LU R27, [R1+0xa90] ;  /* 0x000a9000011b7983 */ /* 0x000ea80000300800 */
[----:B------:R-:W2:Y:S01]  /*119bb0*/  LDL.LU R23, [R1+0xa94] ;  /* 0x000a940001177983 */ /* 0x000ea20000300800 */
[----:B0-----:R-:W-:-:S05]  /*119bc0*/  IADD3 R10, P6, R16, R3, RZ ;  /* 0x00000003100a7210 */ /* 0x001fca0007fde0ff */
[----:B------:R-:W-:Y:S01]  /*119bd0*/  IMAD.X R11, R15, 0x1, R2, P6 ;  /* 0x000000010f0b7824 */ /* 0x000fe200030e0602 */
[----:B------:R-:W-:Y:S04]  /*119be0*/  STL [R1+0x23c], R6 ;  /* 0x00023c0601007387 */ /* 0x000fe80000100800 */
[----:B------:R0:W-:Y:S04]  /*119bf0*/  STL.64 [R1+0x11c8], R10 ;  /* 0x0011c80a01007387 */ /* 0x0001e80000100a00 */
[----:B0-----:R-:W2:Y:S04]  /*119c00*/  LDL.LU.64 R10, [R1+0x5f50] ;  /* 0x005f5000010a7983 */ /* 0x001ea80000300a00 */
[----:B------:R0:W-:Y:S04]  /*119c10*/  STL.64 [R1+0x5f20], R2 ;  /* 0x005f200201007387 */ /* 0x0001e80000100a00 */
[----:B0-----:R-:W3:Y:S01]  /*119c20*/  LDL.LU R2, [R1+0xa6c] ;  /* 0x000a6c0001027983 */ /* 0x001ee20000300800 */
[----:B------:R-:W-:-:S02]  /*119c30*/  F2FP.SATFINITE.E5M2.F32.PACK_AB_MERGE_C R7, R17, R7, RZ ;  /* 0x000000071107723e */ /* 0x000fc400048060ff */
[----:B------:R-:W-:Y:S01]  /*119c40*/  F2FP.SATFINITE.E5M2.F32.PACK_AB_MERGE_C R6, R20, R18, RZ ;  /* 0x000000121406723e */ /* 0x000fe200048060ff */
[----:B------:R-:W2:Y:S04]  /*119c50*/  LDL.LU R3, [R1+0xa80] ;  /* 0x000a800001037983 */ /* 0x000ea80000300800 */
[----:B------:R-:W-:Y:S04]  /*119c60*/  STL [R1+0x240], R7 ;  /* 0x0002400701007387 */ /* 0x000fe80000100800 */
[----:B------:R0:W-:Y:S04]  /*119c70*/  STL [R1+0x22c], R6 ;  /* 0x00022c0601007387 */ /* 0x0001e80000100800 */
[----:B------:R-:W2:Y:S04]  /*119c80*/  LDL.LU R17, [R1+0xa9c] ;  /* 0x000a9c0001117983 */ /* 0x000ea80000300800 */
[----:B------:R-:W2:Y:S01]  /*119c90*/  LDL.LU R18, [R1+0xaa0] ;  /* 0x000aa00001127983 */ /* 0x000ea20000300800 */
[----:B0-----:R-:W-:-:S03]  /*119ca0*/  IADD3 R6, P6, R16, R0, RZ ;  /* 0x0000000010067210 */ /* 0x001fc60007fde0ff */
[----:B------:R-:W2:Y:S02]  /*119cb0*/  LDL.LU R20, [R1+0xaa4] ;  /* 0x000aa40001147983 */ /* 0x000ea40000300800 */
[----:B------:R-:W-:-:S05]  /*119cc0*/  IMAD.X R7, R15, 0x1, R21, P6 ;  /* 0x000000010f077824 */ /* 0x000fca00030e0615 */
[----:B------:R0:W-:Y:S04]  /*119cd0*/  STL.64 [R1+0x11d0], R6 ;  /* 0x0011d00601007387 */ /* 0x0001e80000100a00 */
[----:B0-----:R-:W2:Y:S04]  /*119ce0*/  LDL.LU.64 R6, [R1+0x5f48] ;  /* 0x005f480001067983 */ /* 0x001ea80000300a00 */
[----:B------:R0:W-:Y:S04]  /*119cf0*/  STL [R1+0x5f2c], R21 ;  /* 0x005f2c1501007387 */ /* 0x0001e80000100800 */
[----:B0-----:R-:W2:Y:S01]  /*119d00*/  LDL.LU R21, [R1+0xa98] ;  /* 0x000a980001157983 */ /* 0x001ea20000300800 */
[----:B---3--:R-:W-:-:S03]  /*119d10*/  F2FP.SATFINITE.E5M2.F32.PACK_AB_MERGE_C R2, R2, R5, RZ ;  /* 0x000000050202723e */ /* 0x008fc600048060ff */
[----:B------:R-:W3:Y:S04]  /*119d20*/  LDL.LU R5, [R1+0x5f40] ;  /* 0x005f400001057983 */ /* 0x000ee80000300800 */
[----:B------:R4:W-:Y:S02]  /*119d30*/  STL [R1+0x230], R2 ;  /* 0x0002300201007387 */ /* 0x0009e40000100800 */
[----:B----4-:R-:W-:-:S05]  /*119d40*/  F2FP.SATFINITE.E5M2.F32.PACK_AB_MERGE_C R2, R9, R8, RZ ;  /* 0x000000080902723e */ /* 0x010fca00048060ff */
[----:B------:R-:W-:Y:S01]  /*119d50*/  STL [R1+0x210], R2 ;  /* 0x0002100201007387 */ /* 0x000fe20000100800 */
[----:B---3--:R-:W-:-:S05]  /*119d60*/  IADD3 R8, P6, R16, R5, RZ ;  /* 0x0000000510087210 */ /* 0x008fca0007fde0ff */
[----:B--2---:R-:W-:-:S05]  /*119d70*/  IMAD.X R9, R15, 0x1, R6, P6 ;  /* 0x000000010f097824 */ /* 0x004fca00030e0606 */
[----:B------:R0:W-:Y:S04]  /*119d80*/  STL.64 [R1+0x11c0], R8 ;  /* 0x0011c00801007387 */ /* 0x0001e80000100a00 */
[----:B0-----:R-:W2:Y:S01]  /*119d90*/  LDL.LU.64 R8, [R1+0x5f38] ;  /* 0x005f380001087983 */ /* 0x001ea20000300a00 */
[----:B------:R-:W-:-:S03]  /*119da0*/  F2FP.SATFINITE.E5M2.F32.PACK_AB_MERGE_C R2, R26, R28, RZ ;  /* 0x0000001c1a02723e */ /* 0x000fc600048060ff */
[----:B------:R-:W3:Y:S04]  /*119db0*/  LDL.LU R28, [R1+0xaa8] ;  /* 0x000aa800011c7983 */ /* 0x000ee80000300800 */
[----:B------:R-:W3:Y:S04]  /*119dc0*/  LDL.LU R26, [R1+0xaac] ;  /* 0x000aac00011a7983 */ /* 0x000ee80000300800 */
[----:B------:R0:W-:Y:S01]  /*119dd0*/  STL [R1+0x218], R2 ;  /* 0x0002180201007387 */ /* 0x0001e20000100800 */
[----:B------:R-:W-:Y:S02]  /*119de0*/  F2FP.SATFINITE.E5M2.F32.PACK_AB_MERGE_C R4, R4, R3, RZ ;  /* 0x000000030404723e */ /* 0x000fe400048060ff */
[----:B0-----:R-:W-:Y:S01]  /*119df0*/  IADD3 R2, P6, R16, R7, RZ ;  /* 0x0000000710027210 */ /* 0x001fe20007fde0ff */
[----:B------:R-:W-:Y:S04]  /*119e00*/  STL [R1+0x5f18], R7 ;  /* 0x005f180701007387 */ /* 0x000fe80000100800 */
[----:B------:R0:W-:Y:S01]  /*119e10*/  STL [R1+0x1f4], R4 ;  /* 0x0001f40401007387 */ /* 0x0001e20000100800 */
[----:B--2---:R-:W-:-:S03]  /*119e20*/  IMAD.X R3, R15, 0x1, R8, P6 ;  /* 0x000000010f037824 */ /* 0x004fc600030e0608 */
[----:B------:R-:W-:Y:S04]  /*119e30*/  STL [R1+0x5f1c], R8 ;  /* 0x005f1c0801007387 */ /* 0x000fe80000100800 */
[----:B------:R1:W-:Y:S04]  /*119e40*/  STL.64 [R1+0x11b8], R2 ;  /* 0x0011b80201007387 */ /* 0x0003e80000100a00 */
[----:B0-----:R-:W2:Y:S01]  /*119e50*/  LDL.LU R4, [R1+0xab0] ;  /* 0x000ab00001047983 */ /* 0x001ea20000300800 */
[----:B-1----:R-:W-:Y:S02]  /*119e60*/  F2FP.SATFINITE.E5M2.F32.PACK_AB_MERGE_C R3, R13, R12, RZ ;  /* 0x0000000c0d03723e */ /* 0x002fe400048060ff */
[----:B------:R-:W-:-:S02]  /*119e70*/  IADD3 R12, P6, R16, R9, RZ ;  /* 0x00000009100c7210 */ /* 0x000fc40007fde0ff */
[----:B------:R-:W-:Y:S01]  /*119e80*/  F2FP.SATFINITE.E5M2.F32.PACK_AB_MERGE_C R2, R23, R27, RZ ;  /* 0x0000001b1702723e */ /* 0x000fe200048060ff */
[----:B------:R-:W-:Y:S02]  /*119e90*/  STL [R1+0x1fc], R3 ;  /* 0x0001fc0301007387 */ /* 0x000fe40000100800 */
[----:B------:R-:W-:Y:S02]  /*119ea0*/  IMAD.X R13, R15, 0x1, R10, P6 ;  /* 0x000000010f0d7824 */ /* 0x000fe400030e060a */
[----:B------:R-:W2:Y:S04]  /*119eb0*/  LDL.LU R27, [R1+0xab4] ;  /* 0x000ab400011b7983 */ /* 0x000ea80000300800 */
[----:B------:R0:W-:Y:S04]  /*119ec0*/  STL [R1+0x1d4], R2 ;  /* 0x0001d40201007387 */ /* 0x0001e80000100800 */
[----:B0-----:R-:W4:Y:S04]  /*119ed0*/  LDL.LU R2, [R1+0xab8] ;  /* 0x000ab80001027983 */ /* 0x001f280000300800 */
[----:B------:R-:W4:Y:S04]  /*119ee0*/  LDL.LU R23, [R1+0xabc] ;  /* 0x000abc0001177983 */ /* 0x000f280000300800 */
[----:B------:R-:W4:Y:S04]  /*119ef0*/  LDL R3, [R1+0x50] ;  /* 0x0000500001037983 */ /* 0x000f280000100800 */
[----:B------:R0:W-:Y:S04]  /*119f00*/  STL.64 [R1+0x11b0], R12 ;  /* 0x0011b00c01007387 */ /* 0x0001e80000100a00 */
[----:B0-----:R-:W3:Y:S01]  /*119f10*/  LDL.LU.64 R12, [R1+0x5f30] ;  /* 0x005f3000010c7983 */ /* 0x001ee20000300a00 */
[----:B------:R-:W-:-:S02]  /*119f20*/  F2FP.SATFINITE.E5M2.F32.PACK_AB_MERGE_C R21, R17, R21, RZ ;  /* 0x000000151115723e */ /* 0x000fc400048060ff */
[----:B------:R-:W-:Y:S01]  /*119f30*/  F2FP.SATFINITE.E5M2.F32.PACK_AB_MERGE_C R17, R20, R18, RZ ;  /* 0x000000121411723e */ /* 0x000fe200048060ff */
[----:B------:R-:W4:Y:S01]  /*119f40*/  LDL.LU R8, [R1+0xe18] ;  /* 0x000e180001087983 */ /* 0x000f220000300800 */
[----:B------:R-:W-:-:S03]  /*119f50*/  IADD3 R20, P6, R16, R11, RZ ;  /* 0x0000000b10147210 */ /* 0x000fc60007fde0ff */
[----:B------:R-:W4:Y:S04]  /*119f60*/  LDL.LU R7, [R1+0xe1c] ;  /* 0x000e1c0001077983 */ /* 0x000f280000300800 */
[----:B------:R3:W-:Y:S04]  /*119f70*/  STL [R1+0x1dc], R21 ;  /* 0x0001dc1501007387 */ /* 0x0007e80000100800 */
[----:B------:R0:W-:Y:S04]  /*119f80*/  STL [R1+0x1b0], R17 ;  /* 0x0001b01101007387 */ /* 0x0001e80000100800 */
[----:B------:R-:W-:Y:S01]  /*119f90*/  STL [R1+0x5f04], R11 ;  /* 0x005f040b01007387 */ /* 0x000fe20000100800 */
[----:B--2---:R-:W-:Y:S01]  /*119fa0*/  F2FP.SATFINITE.E5M2.F32.PACK_AB_MERGE_C R27, R27, R4, RZ ;  /* 0x000000041b1b723e */ /* 0x004fe200048060ff */
[----:B---3--:R-:W-:Y:S01]  /*119fb0*/  IMAD.X R21, R15, 0x1, R13, P6 ;  /* 0x000000010f157824 */ /* 0x008fe200030e060d */
[----:B------:R-:W-:-:S04]  /*119fc0*/  IADD3 R16, P6, R16, R12, RZ ;  /* 0x0000000c10107210 */ /* 0x000fc80007fde0ff */
[----:B------:R1:W-:Y:S01]  /*119fd0*/  STL.64 [R1+0x11a8], R20 ;  /* 0x0011a81401007387 */ /* 0x0003e20000100a00 */
[----:B0-----:R-:W-:Y:S01]  /*119fe0*/  IMAD.X R17, R15, 0x1, R14, P6 ;  /* 0x000000010f117824 */ /* 0x001fe200030e060e */
[----:B------:R-:W-:Y:S02]  /*119ff0*/  F2FP.SATFINITE.E5M2.F32.PACK_AB_MERGE_C R15, R26, R28, RZ ;  /* 0x0000001c1a0f723e */ /* 0x000fe400048060ff */
[----:B-1----:R-:W2:Y:S04]  /*11a000*/  LDL.LU R21, [R1+0x5f2c] ;  /* 0x005f2c0001157983 */ /* 0x002ea80000300800 */
[----:B------:R0:W-:Y:S04]  /*11a010*/  STL.64 [R1+0x5f08], R12 ;  /* 0x005f080c01007387 */ /* 0x0001e80000100a00 */
[----:B0-----:R-:W3:Y:S04]  /*11a020*/  LDL.LU R12, [R1+0xe10] ;  /* 0x000e1000010c7983 */ /* 0x001ee80000300800 */
[----:B------:R-:W3:Y:S04]  /*11a030*/  LDL.LU R13, [R1+0xe14] ;  /* 0x000e1400010d7983 */ /* 0x000ee80000300800 */
[----:B------:R-:W2:Y:S04]  /*11a040*/  LDL.LU R11, [R1+0xb20] ;  /* 0x000b2000010b7983 */ /* 0x000ea80000300800 */
[----:B------:R0:W-:Y:S04]  /*11a050*/  STL.64 [R1+0x11a0], R16 ;  /* 0x0011a01001007387 */ /* 0x0001e80000100a00 */
[----:B------:R1:W-:Y:S04]  /*11a060*/  STL [R1+0x158], R15 ;  /* 0x0001580f01007387 */ /* 0x0003e80000100800 */
[----:B0-----:R-:W2:Y:S04]  /*11a070*/  LDL.LU R17, [R1+0xb24] ;  /* 0x000b240001117983 */ /* 0x001ea80000300800 */
[----:B------:R-:W2:Y:S04]  /*11a080*/  LDL.LU R18, [R1+0xb28] ;  /* 0x000b280001127983 */ /* 0x000ea80000300800 */
[----:B------:R-:W2:Y:S04]  /*11a090*/  LDL.LU R20, [R1+0xb2c] ;  /* 0x000b2c0001147983 */ /* 0x000ea80000300800 */
[----:B------:R-:W2:Y:S04]  /*11a0a0*/  LDL.LU R16, [R1+0xae0] ;  /* 0x000ae00001107983 */ /* 0x000ea80000300800 */
[----:B-1----:R-:W2:Y:S04]  /*11a0b0*/  LDL.LU R15, [R1+0xae4] ;  /* 0x000ae400010f7983 */ /* 0x002ea80000300800 */
[----:B------:R-:W2:Y:S04]  /*11a0c0*/  LDL.LU R28, [R1+0xae8] ;  /* 0x000ae800011c7983 */ /* 0x000ea80000300800 */
[----:B------:R-:W2:Y:S04]  /*11a0d0*/  LDL.LU R26, [R1+0xaec] ;  /* 0x000aec00011a7983 */ /* 0x000ea80000300800 */
[----:B------:R-:W3:Y:S04]  /*11a0e0*/  LDL.LU R4, [R1+0x5f28] ;  /* 0x005f280001047983 */ /* 0x000ee80000300800 */
[----:B------:R4:W-:Y:S02]  /*11a0f0*/  STL [R1+0x5e68], R27 ;  /* 0x005e681b01007387 */ /* 0x0009e40000100800 */
[----:B----4-:R-:W-:-:S02]  /*11a100*/  F2FP.SATFINITE.E5M2.F32.PACK_AB_MERGE_C R27, R23, R2, RZ ;  /* 0x00000002171b723e */ /* 0x010fc400048060ff */
[----:B------:R-:W-:-:S03]  /*11a110*/  SHF.R.S32.HI R23, RZ, 0x1f, R3 ;  /* 0x0000001fff177819 */ /* 0x000fc60000011403 */
[----:B------:R-:W-:Y:S01]  /*11a120*/  STL [R1+0x138], R27 ;  /* 0x0001381b01007387 */ /* 0x000fe20000100800 */
[----:B---3--:R-:W-:-:S03]  /*11a130*/  IADD3 R2, P6, R3, R4, RZ ;  /* 0x0000000403027210 */ /* 0x008fc60007fde0ff */
[----:B------:R0:W-:Y:S02]  /*11a140*/  STL [R1+0x5f00], R4 ;  /* 0x005f000401007387 */ /* 0x0001e40000100800 */
[----:B------:R-:W-:Y:S02]  /*11a150*/  IMAD.X R3, R23, 0x1, R29, P6 ;  /* 0x0000000117037824 */ /* 0x000fe400030e061d */
[----:B0-----:R-:W3:Y:S04]  /*11a160*/  LDL.LU R4, [R1+0x50] ;  /* 0x0000500001047983 */ /* 0x001ee80000300800 */
[----:B------:R0:W-:Y:S04]  /*11a170*/  STL.64 [R1+0x1198], R2 ;  /* 0x0011980201007387 */ /* 0x0001e80000100a00 */
[----:B0-----:R-:W3:Y:S01]  /*11a180*/  LDL.LU.64 R2, [R1+0x5f20] ;  /* 0x005f200001027983 */ /* 0x001ee20000300a00 */
[----:B------:R-:W-:-:S02]  /*11a190*/  F2FP.SATFINITE.E5M2.F32.PACK_AB_MERGE_C R12, R13, R12, RZ ;  /* 0x0000000c0d0c723e */ /* 0x000fc400048060ff */
[----:B------:R-:W-:-:S03]  /*11a1a0*/  F2FP.SATFINITE.E5M2.F32.PACK_AB_MERGE_C R7, R7, R8, RZ ;  /* 0x000000080707723e */ /* 0x000fc600048060ff */
[----:B------:R-:W-:Y:S04]  /*11a1b0*/  STL [R1+0x2758], R12 ;  /* 0x0027580c01007387 */ /* 0x000fe80000100800 */
[----:B------:R-:W4:Y:S04]  /*11a1c0*/  LDL.LU R8, [R1+0xaf0] ;  /* 0x000af00001087983 */ /* 0x000f280000300800 */
[----:B------:R0:W-:Y:S04]  /*11a1d0*/  STL [R1+0x275c], R7 ;  /* 0x00275c0701007387 */ /* 0x0001e80000100800 */
[----:B0-----:R-:W4:Y:S04]  /*11a1e0*/  LDL.LU R7, [R1+0xaf4] ;  /* 0x000af40001077983 */ /* 0x001f280000300800 */
[----:B------:R-:W4:Y:S01]  /*11a1f0*/  LDL.LU R27, [R1+0xb04] ;  /* 0x000b0400011b7983 */ /* 0x000f220000300800 */
[----:B---3--:R-:W-:-:S05]  /*11a200*/  IADD3 R12, P6, R4, R3, RZ ;  /* 0x00000003040c7210 */ /* 0x008fca0007fde0ff */
[----:B------:R-:W-:-:S05]  /*11a210*/  IMAD.X R13, R23, 0x1, R2, P6 ;  /* 0x00000001170d7824 */ /* 0x000fca00030e0602 */
[----:B------:R0:W-:Y:S04]  /*11a220*/  STL.64 [R1+0x1190], R12 ;  /* 0x0011900c01007387 */ /* 0x0001e80000100a00 */
[----:B0-----:R-:W3:Y:S04]  /*11a230*/  LDL.LU R12, [R1+0xb08] ;  /* 0x000b0800010c7983 */ /* 0x001ee80000300800 */
[----:B------:R-:W3:Y:S01]  /*11a240*/  LDL.LU R13, [R1+0xb0c] ;  /* 0x000b0c00010d7983 */ /* 0x000ee20000300800 */
[----:B--2---:R-:W-:Y:S02]  /*11a250*/  F2FP.SATFINITE.E5M2.F32.PACK_AB_MERGE_C R17, R17, R11, RZ ;  /* 0x0000000b1111723e */ /* 0x004fe400048060ff */
[----:B------:R-:W-:-:S02]  /*11a260*/  F2FP.SATFINITE.E5M2.F32.PACK_AB_MERGE_C R11, R20, R18, RZ ;  /* 0x00000012140b723e */ /* 0x000fc400048060ff */
[----:B----4-:R-:W-:Y:S01]  /*11a270*/  F2FP.SATFINITE.E5M2.F32.PACK_AB_MERGE_C R7, R7, R8, RZ ;  /* 0x000000080707723e */ /* 0x010fe200048060ff */
[----:B---3--:R0:W-:Y:S04]  /*11a280*/  STL.64 [R1+0x5f10], R12 ;  /* 0x005f100c01007387 */ /* 0x0081e80000100a00 */
[----:B0-----:R-:W2:Y:S04]  /*11a290*/  LDL.LU R12, [R1+0xaf8] ;  /* 0x000af800010c7983 */ /* 0x001ea80000300800 */
[----:B------:R-:W2:Y:S04]  /*11a2a0*/  LDL.LU R13, [R1+0xafc] ;  /* 0x000afc00010d7983 */ /* 0x000ea80000300800 */
[----:B------:R0:W-:Y:S04]  /*11a2b0*/  STL.64 [R1+0x5ef8], R2 ;  /* 0x005ef80201007387 */ /* 0x0001e80000100a00 */
[----:B------:R-:W-:Y:S01]  /*11a2c0*/  STL [R1+0x2898], R17 ;  /* 0x0028981101007387 */ /* 0x000fe20000100800 */
[----:B0-----:R-:W-:-:S03]  /*11a2d0*/  IADD3 R2, P6, R4, R0, RZ ;  /* 0x0000000004027210 */ /* 0x001fc60007fde0ff */
[----:B------:R0:W-:Y:S02]  /*11a2e0*/  STL [R1+0x289c], R11 ;  /* 0x00289c0b01007387 */ /* 0x0001e40000100800 */
[----:B------:R-:W-:-:S05]  /*11a2f0*/  IMAD.X R3, R23, 0x1, R21, P6 ;  /* 0x0000000117037824 */ /* 0x000fca00030e0615 */
[----:B------:R1:W-:Y:S04]  /*11a300*/  STL.64 [R1+0x1188], R2 ;  /* 0x0011880201007387 */ /* 0x0003e80000100a00 */
[----:B0-----:R-:W3:Y:S01]  /*11a310*/  LDL.LU R11, [R1+0xb10] ;  /* 0x000b1000010b7983 */ /* 0x001ee20000300800 */
[----:B-1----:R-:W-:Y:S02]  /*11a320*/  F2FP.SATFINITE.E5M2.F32.PACK_AB_MERGE_C R2, R15, R16, RZ ;  /* 0x000000100f02723e */ /* 0x002fe400048060ff */
[----:B------:R-:W-:Y:S02]  /*11a330*/  IADD3 R16, P6, R4, R5, RZ ;  /* 0x0000000504107210 */ /* 0x000fe40007fde0ff */
[----:B------:R-:W-:Y:S01]  /*11a340*/  F2FP.SATFINITE.E5M2.F32.PACK_AB_MERGE_C R3, R26, R28, RZ ;  /* 0x0000001c1a03723e */ /* 0x000fe200048060ff */
[----:B------:R0:W-:Y:S02]  /*11a350*/  STL [R1+0x2864], R2 ;  /* 0x0028640201007387 */ /* 0x0001e40000100800 */
[----:B------:R-:W-:-:S02]  /*11a360*/  IMAD.X R17, R23, 0x1, R6, P6 ;  /* 0x0000000117117824 */ /* 0x000fc400030e0606 */
[----:B0-----:R-:W4:Y:S04]  /*11a370*/  LDL.LU R2, [R1+0xb18] ;  /* 0x000b180001027983 */ /* 0x001f280000300800 */
[----:B------:R0:W-:Y:S04]  /*11a380*/  STL [R1+0x2878], R3 ;  /* 0x0028780301007387 */ /* 0x0001e80000100800 */
[----:B0-----:R-:W4:Y:S04]  /*11a390*/  LDL.LU R3, [R1+0xb1c] ;  /* 0x000b1c0001037983 */ /* 0x001f280000300800 */
[----:B------:R0:W-:Y:S04]  /*11a3a0*/  STL.64 [R1+0x1178], R16 ;  /* 0x0011781001007387 */ /* 0x0001e80000100a00 */
[----:B0-----:R-:W4:Y:S04]  /*11a3b0*/  LDL.LU R17, [R1+0x750] ;  /* 0x0007500001117983 */ /* 0x001f280000300800 */
[----:B------:R-:W4:Y:S04]  /*11a3c0*/  LDL.LU R18, [R1+0x754] ;  /* 0x0007540001127983 */ /* 0x000f280000300800 */
[----:B------:R-:W4:Y:S04]  /*11a3d0*/  LDL.LU R20, [R1+0x758] ;  /* 0x0007580001147983 */ /* 0x000f280000300800 */
[----:B------:R-:W4:Y:S04]  /*11a3e0*/  LDL.LU R16, [R1+0x75c] ;  /* 0x00075c0001107983 */ /* 0x000f280000300800 */
[----:B------:R-:W4:Y:S04]  /*11a3f0*/  LDL.LU R15, [R1+0xb30] ;  /* 0x000b3000010f7983 */ /* 0x000f280000300800 */
[----:B------:R-:W4:Y:S04]  /*11a400*/  LDL.LU R28, [R1+0xb34] ;  /* 0x000b3400011c7983 */ /* 0x000f280000300800 */
[----:B------:R-:W4:Y:S04]  /*11a410*/  LDL R26, [R1+0x54] ;  /* 0x00005400011a7983 */ /* 0x000f280000100800 */
[----:B------:R-:W3:Y:S04]  /*11a420*/  LDL.LU R8, [R1+0x5f1c] ;  /* 0x005f1c0001087983 */ /* 0x000ee80000300800 */
[----:B------:R0:W-:Y:S04]  /*11a430*/  STL [R1+0x2838], R7 ;  /* 0x0028380701007387 */ /* 0x0001e80000100800 */
[----:B0-----:R-:W4:Y:S01]  /*11a440*/  LDL.LU R7, [R1+0x5f18] ;  /* 0x005f180001077983 */ /* 0x001f220000300800 */
[----:B--2---:R-:W-:-:S05]  /*11a450*/  F2FP.SATFINITE.E5M2.F32.PACK_AB_MERGE_C R12, R13, R12, RZ ;  /* 0x0000000c0d0c723e */ /* 0x004fca00048060ff */
[----:B------:R4:W-:Y:S02]  /*11a460*/  STL [R1+0x2844], R12 ;  /* 0x0028440c01007387 */ /* 0x0009e40000100800 */
[----:B----4-:R-:W-:Y:S02]  /*11a470*/  IADD3 R12, P6, R4, R7, RZ ;  /* 0x00000007040c7210 */ /* 0x010fe40007fde0ff */
[----:B------:R0:W-:Y:S03]  /*11a480*/  STL [R1+0x5ee8], R7 ;  /* 0x005ee80701007387 */ /* 0x0001e60000100800 */
[----:B---3--:R-:W-:Y:S01]  /*11a490*/  IMAD.X R13, R23, 0x1, R8, P6 ;  /* 0x00000001170d7824 */ /* 0x008fe200030e0608 */
[----:B0-----:R-:W2:Y:S04]  /*11a4a0*/  LDL.LU R7, [R1+0xb00] ;  /* 0x000b000001077983 */ /* 0x001ea80000300800 */
[----:B------:R0:W-:Y:S04]  /*11a4b0*/  STL.64 [R1+0x1180], R12 ;  /* 0x0011800c01007387 */ /* 0x0001e80000100a00 */
[----:B0-----:R-:W3:Y:S04]  /*11a4c0*/  LDL.LU.64 R12, [R1+0x5f10] ;  /* 0x005f1000010c7983 */ /* 0x001ee80000300a00 */
[----:B------:R2:W-:Y:S02]  /*11a4d0*/  STL [R1+0x5eec], R8 ;  /* 0x005eec0801007387 */ /* 0x0005e40000100800 */
[----:B--2---:R-:W-:-:S05]  /*11a4e0*/  F2FP.SATFINITE.E5M2.F32.PACK_AB_MERGE_C R8, R27, R7, RZ ;  /* 0x000000071b08723e */ /* 0x004fca00048060ff */
[----:B------:R-:W-:Y:S01]  /*11a4f0*/  STL [R1+0x27ec], R8 ;  /* 0x0027ec0801007387 */ /* 0x000fe20000100800 */
[----:B---3--:R-:W-:Y:S02]  /*11a500*/  F2FP.SATFINITE.E5M2.F32.PACK_AB_MERGE_C R7, R13, R12, RZ ;  /* 0x0000000c0d07723e */ /* 0x008fe400048060ff */
[----:B------:R-:W-:-:S05]  /*11a510*/  IADD3 R12, P6, R4, R9, RZ ;  /* 0x00000009040c7210 */ /* 0x000fca0007fde0ff */
[----:B------:R-:W-:Y:S01]  /*11a520*/  IMAD.X R13, R23, 0x1, R10, P6 ;  /* 0x00000001170d7824 */ /* 0x000fe200030e060a */
[----:B------:R-:W-:Y:S04]  /*11a530*/  STL [R1+0x2808], R7 ;  /* 0x0028080701007387 */ /* 0x000fe80000100800 */
[----:B------:R-:W-:Y:S04]  /*11a540*/  STL [R1+0x5ed8], R9 ;  /* 0x005ed80901007387 */ /* 0x000fe80000100800 */
[----:B------:R0:W-:Y:S04]  /*11a550*/  STL.64 [R1+0x1170], R12 ;  /* 0x0011700c01007387 */ /* 0x0001e80000100a00 */
[----:B0-----:R-:W2:Y:S04]  /*11a560*/  LDL.LU.64 R12, [R1+0x5f08] ;  /* 0x005f0800010c7983 */ /* 0x001ea80000300a00 */
[----:B------:R-:W3:Y:S04]  /*11a570*/  LDL.LU R9, [R1+0xb38] ;  /* 0x000b380001097983 */ /* 0x000ee80000300800 */
[----:B------:R-:W3:Y:S04]  /*11a580*/  LDL.LU R8, [R1+0xb3c] ;  /* 0x000b3c0001087983 */ /* 0x000ee80000300800 */
[----:B------:R-:W4:Y:S04]  /*11a590*/  LDL.LU R7, [R1+0xb50] ;  /* 0x000b500001077983 */ /* 0x000f280000300800 */
[----:B------:R-:W4:Y:S04]  /*11a5a0*/  LDL.LU R27, [R1+0xb54] ;  /* 0x000b5400011b7983 */ /* 0x000f280000300800 */
[----:B------:R0:W-:Y:S04]  /*11a5b0*/  STL [R1+0x5edc], R10 ;  /* 0x005edc0a01007387 */ /* 0x0001e80000100800 */
[----:B0-----:R-:W2:Y:S02]  /*11a5c0*/  LDL.LU R10, [R1+0xb14] ;  /* 0x000b1400010a7983 */ /* 0x001ea40000300800 */
[----:B--2---:R-:W-:-:S02]  /*11a5d0*/  F2FP.SATFINITE.E5M2.F32.PACK_AB_MERGE_C R10, R10, R11, RZ ;  /* 0x0000000b0a0a723e */ /* 0x004fc400048060ff */
[----:B------:R-:W2:Y:S04]  /*11a5e0*/  LDL.LU R11, [R1+0x5f04] ;  /* 0x005f0400010b7983 */ /* 0x000ea80000300800 */
[----:B------:R0:W-:Y:S02]  /*11a5f0*/  STL [R1+0x2740], R10 ;  /* 0x0027400a01007387 */ /* 0x0001e40000100800 */
[----:B0-----:R-:W-:-:S05]  /*11a600*/  F2FP.SATFINITE.E5M2.F32.PACK_AB_MERGE_C R10, R3, R2, RZ ;  /* 0x00000002030a723e */ /* 0x001fca00048060ff */
[----:B------:R-:W-:Y:S01]  /*11a610*/  STL [R1+0x27d0], R10 ;  /* 0x0027d00a01007387 */ /* 0x000fe20000100800 */
[----:B--2---:R-:W-:-:S05]  /*11a620*/  IADD3 R2, P6, R4, R11, RZ ;  /* 0x0000000b04027210 */ /* 0x004fca0007fde0ff */
[----:B------:R-:W-:-:S05]  /*11a630*/  IMAD.X R3, R23, 0x1, R13, P6 ;  /* 0x0000000117037824 */ /* 0x000fca00030e060d */
[----:B------:R0:W-:Y:S02]  /*11a640*/  STL.64 [R1+0x1168], R2 ;  /* 0x0011680201007387 */ /* 0x0001e40000100a00 */
[----:B0-----:R-:W-:Y:S02]  /*11a650*/  IADD3 R2, P6, R4, R12, RZ ;  /* 0x0000000c04027210 */ /* 0x001fe40007fde0ff */
[----:B------:R-:W2:Y:S01]  /*11a660*/  LDL.LU R4, [R1+0x5f00] ;  /* 0x005f000001047983 */ /* 0x000ea20000300800 */
[----:B------:R-:W-:Y:S02]  /*11a670*/  F2FP.SATFINITE.E5M2.F32.PACK_AB_MERGE_C R10, R18, R17, RZ ;  /* 0x00000011120a723e */ /* 0x000fe400048060ff */
[----:B------:R-:W-:Y:S01]  /*11a680*/  IMAD.X R3, R23, 0x1, R14, P6 ;  /* 0x0000000117037824 */ /* 0x000fe200030e060e */
[----:B------:R0:W-:Y:S04]  /*11a690*/  STL.64 [R1+0x5ed0], R12 ;  /* 0x005ed00c01007387 */ /* 0x0001e80000100a00 */
[----:B------:R1:W-:Y:S01]  /*11a6a0*/  STL.64 [R1+0x1160], R2 ;  /* 0x0011600201007387 */ /* 0x0003e20000100a00 */
[----:B0-----:R-:W-:-:S02]  /*11a6b0*/  F2FP.SATFINITE.E5M2.F32.PACK_AB_MERGE_C R13, R16, R20, RZ ;  /* 0x00000014100d723e */ /* 0x001fc400048060ff */
[----:B------:R-:W-:Y:S01]  /*11a6c0*/  F2FP.SATFINITE.E5M2.F32.PACK_AB_MERGE_C R12, R28, R15, RZ ;  /* 0x0000000f1c0c723e */ /* 0x000fe200048060ff */
[----:B-1----:R-:W4:Y:S04]  /*11a6d0*/  LDL.LU.64 R2, [R1+0x5ef8] ;  /* 0x005ef80001027983 */ /* 0x002f280000300a00 */
[----:B------:R0:W-:Y:S04]  /*11a6e0*/  STL [R1+0x10c], R10 ;  /* 0x00010c0a01007387 */ /* 0x0001e80000100800 */
[----:B------:R-:W-:Y:S04]  /*11a6f0*/  STL [R1+0x110], R13 ;  /* 0x0001100d01007387 */ /* 0x000fe80000100800 */
[----:B------:R-:W4:Y:S01]  /*11a700*/  LDL.LU R18, [R1+0xb58] ;  /* 0x000b580001127983 */ /* 0x000f220000300800 */
[----:B0-----:R-:W-:-:S03]  /*11a710*/  SHF.R.S32.HI R10, RZ, 0x1f, R26 ;  /* 0x0000001fff0a7819 */ /* 0x001fc6000001141a */
[----:B------:R2:W-:Y:S04]  /*11a720*/  STL [R1+0x30c], R12 ;  /* 0x00030c0c01007387 */ /* 0x0005e80000100800 */
[----:B------:R-:W4:Y:S04]  /*11a730*/  LDL.LU R16, [R1+0xb5c] ;  /* 0x000b5c0001107983 */ /* 0x000f280000300800 */
[----:B------:R-:W-:Y:S04]  /*11a740*/  STL [R1+0xc], R10 ;  /* 0x00000c0a01007387 */ /* 0x000fe80000100800 */
[----:B------:R-:W4:Y:S04]  /*11a750*/  LDL.LU R23, [R1+0xb60] ;  /* 0x000b600001177983 */ /* 0x000f280000300800 */
[----:B------:R-:W4:Y:S04]  /*11a760*/  LDL.LU R17, [R1+0xb64] ;  /* 0x000b640001117983 */ /* 0x000f280000300800 */
[----:B------:R-:W4:Y:S04]  /*11a770*/  LDL.LU R20, [R1+0xb68] ;  /* 0x000b680001147983 */ /* 0x000f280000300800 */
[----:B------:R-:W4:Y:S04]  /*11a780*/  LDL.LU R15, [R1+0xb6c] ;  /* 0x000b6c00010f7983 */ /* 0x000f280000300800 */
[----:B------:R-:W4:Y:S01]  /*11a790*/  LDL.LU R28, [R1+0xb70] ;  /* 0x000b7000011c7983 */ /* 0x000f220000300800 */
[----:B--2---:R-:W-:-:S03]  /*11a7a0*/  IADD3 R12, P6, R26, R4, RZ ;  /* 0x000000041a0c7210 */ /* 0x004fc60007fde0ff */
[----:B------:R-:W2:Y:S04]  /*11a7b0*/  LDL.LU R26, [R1+0xb74] ;  /* 0x000b7400011a7983 */ /* 0x000ea80000300800 */
[----:B------:R0:W-:Y:S04]  /*11a7c0*/  STL [R1+0x5ec8], R4 ;  /* 0x005ec80401007387 */ /* 0x0001e80000100800 */
[----:B0-----:R-:W2:Y:S01]  /*11a7d0*/  LDL.LU R4, [R1+0xc] ;  /* 0x00000c0001047983 */ /* 0x001ea20000300800 */
[----:B---3--:R-:W-:Y:S02]  /*11a7e0*/  F2FP.SATFINITE.E5M2.F32.PACK_AB_MERGE_C R10, R8, R9, RZ ;  /* 0x00000009080a723e */ /* 0x008fe400048060ff */
[----:B----4-:R-:W-:Y:S01]  /*11a7f0*/  F2FP.SATFINITE.E5M2.F32.PACK_AB_MERGE_C R9, R27, R7, RZ ;  /* 0x000000071b09723e */ /* 0x010fe200048060ff */
[----:B------:R0:W-:Y:S01]  /*11a800*/  STL [R1+0x5ecc], R29 ;  /* 0x005ecc1d01007387 */ /* 0x0001e20000100800 */
[----:B--2---:R-:W-:-:S03]  /*11a810*/  IMAD.X R13, R4, 0x1, R29, P6 ;  /* 0x00000001040d7824 */ /* 0x004fc600030e061d */
[----:B0-----:R-:W2:Y:S04]  /*11a820*/  LDL.LU R29, [R1+0x54] ;  /* 0x00005400011d7983 */ /* 0x001ea80000300800 */
[----:B------:R-:W-:Y:S04]  /*11a830*/  STL.64 [R1+0x1150], R12 ;  /* 0x0011500c01007387 */ /* 0x000fe80000100a00 */
[----:B------:R-:W3:Y:S04]  /*11a840*/  LDL.LU R8, [R1+0xb78] ;  /* 0x000b780001087983 */ /* 0x000ee80000300800 */
[----:B------:R0:W-:Y:S04]  /*11a850*/  STL [R1+0x324], R10 ;  /* 0x0003240a01007387 */ /* 0x0001e80000100800 */
[----:B------:R-:W3:Y:S04]  /*11a860*/  LDL.LU R7, [R1+0xb7c] ;  /* 0x000b7c0001077983 */ /* 0x000ee80000300800 */
[----:B------:R-:W-:Y:S04]  /*11a870*/  STL [R1+0x21c], R9 ;  /* 0x00021c0901007387 */ /* 0x000fe80000100800 */
[----:B0-----:R-:W4:Y:S04]  /*11a880*/  LDL.LU R10, [R1+0xb88] ;  /* 0x000b8800010a7983 */ /* 0x001f280000300800 */
[----:B----4-:R0:W-:Y:S04]  /*11a890*/  STL.64 [R1+0x5ee0], R10 ;  /* 0x005ee00a01007387 */ /* 0x0101e80000100a00 */
[----:B0-----:R-:W4:Y:S04]  /*11a8a0*/  LDL.LU R10, [R1+0xb80] ;  /* 0x000b8000010a7983 */ /* 0x001f280000300800 */
[----:B------:R-:W4:Y:S01]  /*11a8b0*/  LDL.LU R11, [R1+0xb84] ;  /* 0x000b8400010b7983 */ /* 0x000f220000300800 */
[----:B------:R-:W-:-:S02]  /*11a8c0*/  F2FP.SATFINITE.E5M2.F32.PACK_AB_MERGE_C R17, R17, R23, RZ ;  /* 0x000000171111723e */ /* 0x000fc400048060ff */
[----:B---3--:R-:W-:Y:S01]  /*11a8d0*/  F2FP.SATFINITE.E5M2.F32.PACK_AB_MERGE_C R7, R7, R8, RZ ;  /* 0x000000080707723e */ /* 0x008fe200048060ff */
[----:B----4-:R2:W-:Y:S04]  /*11a8e0*/  STL.64 [R1+0x5ef0], R10 ;  /* 0x005ef00a01007387 */ /* 0x0105e80000100a00 */
[----:B------:R-:W3:Y:S04]  /*11a8f0*/  LDL.LU R9, [R1+0xb8c] ;  /* 0x000b8c0001097983 */ /* 0x000ee80000300800 */
[----:B------:R-:W4:Y:S01]  /*11a900*/  LDL.LU R12, [R1+0xb90] ;  /* 0x000b9000010c7983 */ /* 0x000f220000300800 */
[----:B--2---:R-:W-:-:S03]  /*11a910*/  IADD3 R10, P6, R29, R3, RZ ;  /* 0x000000031d0a7210 */ /* 0x004fc60007fde0ff */
[----:B------:R-:W4:Y:S02]  /*11a920*/  LDL.LU R13, [R1+0xb94] ;  /* 0x000b9400010d7983 */ /* 0x000f240000300800 */
[----:B------:R-:W-:-:S05]  /*11a930*/  IMAD.X R11, R4, 0x1, R2, P6 ;  /* 0x00000001040b7824 */ /* 0x000fca00030e0602 */
[----:B------:R0:W-:Y:S02]  /*11a940*/  STL.64 [R1+0x1158], R10 ;  /* 0x0011580a01007387 */ /* 0x0001e40000100a00 */
[----:B0-----:R-:W-:Y:S02]  /*11a950*/  F2FP.SATFINITE.E5M2.F32.PACK_AB_MERGE_C R10, R16, R18, RZ ;  /* 0x00000012100a723e */ /* 0x001fe400048060ff */
[----:B------:R-:W2:Y:S04]  /*11a960*/  LDL.LU R18, [R1+0xb9c] ;  /* 0x000b9c0001127983 */ /* 0x000ea80000300800 */
[----:B------:R0:W-:Y:S04]  /*11a970*/  STL [R1+0x220], R10 ;  /* 0x0002200a01007387 */ /* 0x0001e80000100800 */
[----:B------:R-:W2:Y:S01]  /*11a980*/  LDL.LU R16, [R1+0xe04] ;  /* 0x000e040001107983 */ /* 0x000ea20000300800 */
[----:B0-----:R-:W-:-:S03]  /*11a990*/  IADD3 R10, P6, R29, R0, RZ ;  /* 0x000000001d0a7210 */ /* 0x001fc60007fde0ff */
[----:B------:R-:W-:Y:S02]  /*11a9a0*/  STL [R1+0x200], R17 ;  /* 0x0002001101007387 */ /* 0x000fe40000100800 */
[----:B------:R-:W-:-:S05]  /*11a9b0*/  IMAD.X R11, R4, 0x1, R21, P6 ;  /* 0x00000001040b7824 */ /* 0x000fca00030e0615 */
[----:B------:R0:W-:Y:S02]  /*11a9c0*/  STL.64 [R1+0x1148], R10 ;  /* 0x0011480a01007387 */ /* 0x0001e40000100a00 */
[----:B0-----:R-:W-:Y:S02]  /*11a9d0*/  F2FP.SATFINITE.E5M2.F32.PACK_AB_MERGE_C R11, R15, R20, RZ ;  /* 0x000000140f0b723e */ /* 0x001fe400048060ff */
[----:B------:R-:W-:-:S03]  /*11a9e0*/  F2FP.SATFINITE.E5M2.F32.PACK_AB_MERGE_C R10, R26, R28, RZ ;  /* 0x0000001c1a0a723e */ /* 0x000fc600048060ff */
[----:B------:R-:W-:Y:S04]  /*11a9f0*/  STL [R1+0x204], R11 ;  /* 0x0002040b01007387 */ /* 0x000fe80000100800 */
[----:B------:R-:W2:Y:S04]  /*11aa00*/  LDL.LU R27, [R1+0xe08] ;  /* 0x000e0800011b7983 */ /* 0x000ea80000300800 */
[----:B------:R0:W-:Y:S04]  /*11aa10*/  STL [R1+0x1e8], R10 ;  /* 0x0001e80a01007387 */ /* 0x0001e80000100800 */
[----:B------:R-:W2:Y:S04]  /*11aa20*/  LDL.LU R23, [R1+0xe0c] ;  /* 0x000e0c0001177983 */ /* 0x000ea80000300800 */
[----:B------:R-:W2:Y:S01]  /*11aa30*/  LDL.LU R17, [R1+0xdf0] ;  /* 0x000df00001117983 */ /* 0x000ea20000300800 */
[----:B0-----:R-:W-:-:S03]  /*11aa40*/  IADD3 R10, P6, R29, R5, RZ ;  /* 0x000000051d0a7210 */ /* 0x001fc60007fde0ff */
[----:B------:R-:W2:Y:S02]  /*11aa50*/  LDL.LU R20, [R1+0xdf4] ;  /* 0x000df40001147983 */ /* 0x000ea40000300800 */
[----:B------:R-:W-:Y:S02]  /*11aa60*/  IMAD.X R11, R4, 0x1, R6, P6 ;  /* 0x00000001040b7824 */ /* 0x000fe400030e0606 */
[----:B------:R-:W2:Y:S04]  /*11aa70*/  LDL.LU R15, [R1+0xdf8] ;  /* 0x000df800010f7983 */ /* 0x000ea80000300800 */
[----:B------:R-:W2:Y:S04]  /*11aa80*/  LDL.LU R28, [R1+0xdfc] ;  /* 0x000dfc00011c7983 */ /* 0x000ea80000300800 */
[----:B------:R-:W2:Y:S04]  /*11aa90*/  LDL R26, [R1+0x58] ;  /* 0x00005800011a7983 */ /* 0x000ea80000100800 */
[----:B------:R0:W-:Y:S04]  /*11aaa0*/  STL.64 [R1+0x1130], R10 ;  /* 0x0011300a01007387 */ /* 0x0001e80000100a00 */
[----:B0-----:R-:W3:Y:S04]  /*11aab0*/  LDL.LU.64 R10, [R1+0x5ef0] ;  /* 0x005ef000010a7983 */ /* 0x001ee80000300a00 */
[----:B------:R-:W4:Y:S04]  /*11aac0*/  LDL.LU R8, [R1+0x5eec] ;  /* 0x005eec0001087983 */ /* 0x000f280000300800 */
[----:B------:R0:W-:Y:S04]  /*11aad0*/  STL [R1+0x1e4], R7 ;  /* 0x0001e40701007387 */ /* 0x0001e80000100800 */
[----:B0-----:R-:W2:Y:S01]  /*11aae0*/  LDL.LU R7, [R1+0x5ee8] ;  /* 0x005ee80001077983 */ /* 0x001ea20000300800 */
[----:B---3--:R-:W-:-:S05]  /*11aaf0*/  F2FP.SATFINITE.E5M2.F32.PACK_AB_MERGE_C R11, R11, R10, RZ ;  /* 0x0000000a0b0b723e */ /* 0x008fca00048060ff */
[----:B------:R4:W-:Y:S01]  /*11ab00*/  STL [R1+0x1c8], R11 ;  /* 0x0001c80b01007387 */ /* 0x0009e20000100800 */
[----:B--2---:R-:W-:-:S03]  /*11ab10*/  IADD3 R10, P6, R29, R7, RZ ;  /* 0x000000071d0a7210 */ /* 0x004fc60007fde0ff */
[----:B------:R0:W-:Y:S02]  /*11ab20*/  STL.64 [R1+0x5ec0], R6 ;  /* 0x005ec00601007387 */ /* 0x0001e40000100a00 */
[----:B----4-:R-:W-:Y:S02]  /*11ab30*/  IMAD.X R11, R4, 0x1, R8, P6 ;  /* 0x00000001040b7824 */ /* 0x010fe400030e0608 */
[----:B0-----:R-:W2:Y:S04]  /*11ab40*/  LDL.LU R6, [R1+0xb98] ;  /* 0x000b980001067983 */ /* 0x001ea80000300800 */
[----:B------:R-:W3:Y:S04]  /*11ab50*/  LDL.LU R7, [R1+0xe00] ;  /* 0x000e000001077983 */ /* 0x000ee80000300800 */
[----:B------:R0:W-:Y:S04]  /*11ab60*/  STL.64 [R1+0x1140], R10 ;  /* 0x0011400a01007387 */ /* 0x0001e80000100a00 */
[----:B0-----:R-:W4:Y:S02]  /*11ab70*/  LDL.LU.64 R10, [R1+0x5ee0] ;  /* 0x005ee000010a7983 */ /* 0x001f240000300a00 */
[----:B----4-:R-:W-:-:S02]  /*11ab80*/  F2FP.SATFINITE.E5M2.F32.PACK_AB_MERGE_C R9, R9, R10, RZ ;  /* 0x0000000a0909723e */ /* 0x010fc400048060ff */
[----:B------:R-:W4:Y:S04]  /*11ab90*/  LDL.LU R10, [R1+0x5edc] ;  /* 0x005edc00010a7983 */ /* 0x000f280000300800 */
[----:B------:R0:W-:Y:S04]  /*11aba0*/  STL [R1+0x1cc], R9 ;  /* 0x0001cc0901007387 */ /* 0x0001e80000100800 */
[----:B0-----:R-:W2:Y:S01]  /*11abb0*/  LDL.LU R9, [R1+0x5ed8] ;  /* 0x005ed80001097983 */ /* 0x001ea20000300800 */
[----:B------:R-:W-:-:S05]  /*11abc0*/  F2FP.SATFINITE.E5M2.F32.PACK_AB_MERGE_C R13, R13, R12, RZ ;  /* 0x0000000c0d0d723e */ /* 0x000fca00048060ff */
[----:B------:R4:W-:Y:S01]  /*11abd0*/  STL [R1+0x148], R13 ;  /* 0x0001480d01007387 */ /* 0x0009e20000100800 */
[----:B--2---:R-:W-:-:S03]  /*11abe0*/  IADD3 R12, P6, R29, R9, RZ ;  /* 0x000000091d0c7210 */ /* 0x004fc60007fde0ff */
[----:B------:R-:W-:Y:S02]  /*11abf0*/  STL.64 [R1+0x5eb8], R8 ;  /* 0x005eb80801007387 */ /* 0x000fe40000100a00 */
[----:B----4-:R-:W-:-:S05]  /*11ac00*/  IMAD.X R13, R4, 0x1, R10, P6 ;  /* 0x00000001040d7824 */ /* 0x010fca00030e060a */
[----:B------:R0:W-:Y:S04]  /*11ac10*/  STL.64 [R1+0x1128], R12 ;  /* 0x0011280c01007387 */ /* 0x0001e80000100a00 */
[----:B0-----:R-:W2:Y:S01]  /*11ac20*/  LDL.LU.64 R12, [R1+0x5ed0] ;  /* 0x005ed000010c7983 */ /* 0x001ea20000300a00 */
[----:B------:R-:W-:-:S05]  /*11ac30*/  F2FP.SATFINITE.E5M2.F32.PACK_AB_MERGE_C R6, R18, R6, RZ ;  /* 0x000000061206723e */ /* 0x000fca00048060ff */
[----:B------:R0:W-:Y:S01]  /*11ac40*/  STL [R1+0x144], R6 ;  /* 0x0001440601007387 */ /* 0x0001e20000100800 */
[----:B---3--:R-:W-:-:S03]  /*11ac50*/  F2FP.SATFINITE.E5M2.F32.PACK_AB_MERGE_C R16, R16, R7, RZ ;  /* 0x000000071010723e */ /* 0x008fc600048060ff */
[----:B------:R-:W3:Y:S01]  /*11ac60*/  LDL.LU R18, [R1+0xdec] ;  /* 0x000dec0001127983 */ /* 0x000ee20000300800 */
[----:B0-----:R-:W-:-:S03]  /*11ac70*/  IADD3 R6, P6, R29, R11, RZ ;  /* 0x0000000b1d067210 */ /* 0x001fc60007fde0ff */
[----:B------:R0:W-:Y:S04]  /*11ac80*/  STL [R1+0x5c00], R16 ;  /* 0x005c001001007387 */ /* 0x0001e80000100800 */
[----:B0-----:R-:W3:Y:S01]  /*11ac90*/  LDL.LU R16, [R1+0xde8] ;  /* 0x000de80001107983 */ /* 0x001ee20000300800 */
[----:B--2---:R-:W-:-:S05]  /*11aca0*/  IMAD.X R7, R4, 0x1, R13, P6 ;  /* 0x0000000104077824 */ /* 0x004fca00030e060d */
[----:B------:R0:W-:Y:S02]  /*11acb0*/  STL.64 [R1+0x1120], R6 ;  /* 0x0011200601007387 */ /* 0x0001e40000100a00 */
[----:B0-----:R-:W-:Y:S02]  /*11acc0*/  IADD3 R6, P6, R29, R12, RZ ;  /* 0x0000000c1d067210 */ /* 0x001fe40007fde0ff */
[----:B------:R-:W2:Y:S04]  /*11acd0*/  LDL.LU R29, [R1+0x5ecc] ;  /* 0x005ecc00011d7983 */ /* 0x000ea80000300800 */
[----:B------:R0:W-:Y:S01]  /*11ace0*/  STL.64 [R1+0x5eb0], R12 ;  /* 0x005eb00c01007387 */ /* 0x0001e20000100a00 */
[----:B------:R-:W-:-:S03]  /*11acf0*/  IMAD.X R7, R4, 0x1, R14, P6 ;  /* 0x0000000104077824 */ /* 0x000fc600030e060e */
[----:B0-----:R-:W4:Y:S04]  /*11ad00*/  LDL.LU R12, [R1+0xde0] ;  /* 0x000de000010c7983 */ /* 0x001f280000300800 */
[----:B------:R-:W4:Y:S04]  /*11ad10*/  LDL.LU R13, [R1+0xde4] ;  /* 0x000de400010d7983 */ /* 0x000f280000300800 */
[----:B------:R-:W3:Y:S01]  /*11ad20*/  LDL.LU R4, [R1+0x5ec8] ;  /* 0x005ec80001047983 */ /* 0x000ee20000300800 */
[----:B------:R-:W-:-:S03]  /*11ad30*/  F2FP.SATFINITE.E5M2.F32.PACK_AB_MERGE_C R8, R20, R17, RZ ;  /* 0x000000111408723e */ /* 0x000fc600048060ff */
[----:B------:R0:W-:Y:S02]  /*11ad40*/  STL.64 [R1+0x1138], R6 ;  /* 0x0011380601007387 */ /* 0x0001e40000100a00 */
[----:B0-----:R-:W-:Y:S02]  /*11ad50*/  F2FP.SATFINITE.E5M2.F32.PACK_AB_MERGE_C R7, R23, R27, RZ ;  /* 0x0000001b1707723e */ /* 0x001fe400048060ff */
[----:B------:R-:W-:-:S03]  /*11ad60*/  F2FP.SATFINITE.E5M2.F32.PACK_AB_MERGE_C R6, R28, R15, RZ ;  /* 0x0000000f1c06723e */ /* 0x000fc600048060ff */
[----:B------:R0:W-:Y:S04]  /*11ad70*/  STL [R1+0x124], R7 ;  /* 0x0001240701007387 */ /* 0x0001e80000100800 */
[----:B------:R-:W-:Y:S04]  /*11ad80*/  STL [R1+0x120], R8 ;  /* 0x0001200801007387 */ /* 0x000fe80000100800 */
[----:B------:R-:W4:Y:S01]  /*11ad90*/  LDL.LU R28, [R1+0xdd4] ;  /* 0x000dd400011c7983 */ /* 0x000f220000300800 */
[----:B0-----:R-:W-:-:S03]  /*11ada0*/  SHF.R.S32.HI R7, RZ, 0x1f, R26 ;  /* 0x0000001fff077819 */ /* 0x001fc6000001141a */
[----:B------:R0:W-:Y:S04]  /*11adb0*/  STL [R1+0x11c], R6 ;  /* 0x00011c0601007387 */ /* 0x0001e80000100800 */
[----:B0-----:R-:W4:Y:S04]  /*11adc0*/  LDL.LU R6, [R1+0xdd8] ;  /* 0x000dd80001067983 */ /* 0x001f280000300800 */
[----:B------:R0:W-:Y:S04]  /*11add0*/  STL [R1+0xc], R7 ;  /* 0x00000c0701007387 */ /* 0x0001e80000100800 */
[----:B0-----:R-:W4:Y:S04]  /*11ade0*/  LDL.LU R7, [R1+0xddc] ;  /* 0x000ddc0001077983 */ /* 0x001f280000300800 */
[----:B------:R-:W4:Y:S04]  /*11adf0*/  LDL.LU R17, [R1+0xdc0] ;  /* 0x000dc00001117983 */ /* 0x000f280000300800 */
[----:B------:R-:W4:Y:S04]  /*11ae00*/  LDL.LU R20, [R1+0xdc4] ;  /* 0x000dc40001147983 */ /* 0x000f280000300800 */
[----:B------:R-:W4:Y:S04]  /*11ae10*/  LDL.LU R8, [R1+0xdc8] ;  /* 0x000dc80001087983 */ /* 0x000f280000300800 */
[----:B------:R-:W4:Y:S01]  /*11ae20*/  LDL.LU R9, [R1+0xdcc] ;  /* 0x000dcc0001097983 */ /* 0x000f220000300800 */
[----:B---3--:R-:W-:-:S03]  /*11ae30*/  IADD3 R26, P6, R26, R4, RZ ;  /* 0x000000041a1a7210 */ /* 0x008fc60007fde0ff */
[----:B------:R0:W-:Y:S04]  /*11ae40*/  STL [R1+0x5ea8], R4 ;  /* 0x005ea80401007387 */ /* 0x0001e80000100800 */
[----:B0-----:R-:W2:Y:S02]  /*11ae50*/  LDL.LU R4, [R1+0xc] ;  /* 0x00000c0001047983 */ /* 0x001ea40000300800 */
[----:B--2---:R-:W-:-:S05]  /*11ae60*/  IMAD.X R27, R4, 0x1, R29, P6 ;  /* 0x00000001041b7824 */ /* 0x004fca00030e061d */
[----:B------:R0:W-:Y:S04]  /*11ae70*/  STL.64 [R1+0x1118], R26 ;  /* 0x0011181a01007387 */ /* 0x0001e80000100a00 */
[----:B0-----:R-:W2:Y:S04]  /*11ae80*/  LDL.LU R27, [R1+0xd84] ;  /* 0x000d8400011b7983 */ /* 0x001ea80000300800 */
[----:B------:R-:W3:Y:S04]  /*11ae90*/  LDL.LU R23, [R1+0xd88] ;  /* 0x000d880001177983 */ /* 0x000ee80000300800 */
[----:B------:R-:W3:Y:S04]  /*11aea0*/  LDL.LU R15, [R1+0xd8c] ;  /* 0x000d8c00010f7983 */ /* 0x000ee80000300800 */
[----:B------:R0:W-:Y:S04]  /*11aeb0*/  STL [R1+0x5eac], R29 ;  /* 0x005eac1d01007387 */ /* 0x0001e80000100800 */
[----:B0-----:R-:W2:Y:S01]  /*11aec0*/  LDL.LU R29, [R1+0x58] ;  /* 0x00005800011d7983 */ /* 0x001ea20000300800 */
[----:B----4-:R-:W-:-:S03]  /*11aed0*/  F2FP.SATFINITE.E5M2.F32.PACK_AB_MERGE_C R12, R13, R12, RZ ;  /* 0x0000000c0d0c723e */ /* 0x010fc600048060ff */
[----:B------:R-:W4:Y:S04]  /*11aee0*/  LDL.LU R26, [R1+0x5c] ;  /* 0x00005c00011a7983 */ /* 0x000f280000300800 */
[----:B------:R2:W-:Y:S01]  /*11aef0*/  STL [R1+0xfc], R12 ;  /* 0x0000fc0c01007387 */ /* 0x0005e20000100800 */
[----:B------:R-:W-:-:S05]  /*11af00*/  F2FP.SATFINITE.E5M2.F32.PACK_AB_MERGE_C R16, R18, R16, RZ ;  /* 0x000000101210723e */ /* 0x000fca00048060ff */
[----:B------:R-:W-:Y:S01]  /*11af10*/  STL [R1+0x108], R16 ;  /* 0x0001081001007387 */ /* 0x000fe20000100800 */
[----:B--2---:R-:W-:-:S05]  /*11af20*/  IADD3 R12, P6, R29, R3, RZ ;  /* 0x000000031d0c7210 */ /* 0x004fca0007fde0ff */
[----:B------:R-:W-:-:S05]  /*11af30*/  IMAD.X R13, R4, 0x1, R2, P6 ;  /* 0x00000001040d7824 */ /* 0x000fca00030e0602 */
[----:B------:R0:W-:Y:S04]  /*11af40*/  STL.64 [R1+0x1110], R12 ;  /* 0x0011100c01007387 */ /* 0x0001e80000100a00 */
[----:B0-----:R-:W2:Y:S04]  /*11af50*/  LDL.LU R12, [R1+0xc80] ;  /* 0x000c8000010c7983 */ /* 0x001ea80000300800 */
[----:B------:R-:W2:Y:S04]  /*11af60*/  LDL.LU R13, [R1+0xc84] ;  /* 0x000c8400010d7983 */ /* 0x000ea80000300800 */
[----:B------:R-:W4:Y:S04]  /*11af70*/  LDL.LU R16, [R1+0xc88] ;  /* 0x000c880001107983 */ /* 0x000f280000300800 */
[----:B------:R-:W4:Y:S04]  /*11af80*/  LDL.LU R18, [R1+0xc8c] ;  /* 0x000c8c0001127983 */ /* 0x000f280000300800 */
[----:B------:R0:W-:Y:S04]  /*11af90*/  STL.64 [R1+0x5ea0], R2 ;  /* 0x005ea00201007387 */ /* 0x0001e80000100a00 */
[----:B0-----:R-:W3:Y:S04]  /*11afa0*/  LDL.LU R2, [R1+0xdd0] ;  /* 0x000dd00001027983 */ /* 0x001ee80000300800 */
[----:B------:R-:W2:Y:S01]  /*11afb0*/  LDL.LU R3, [R1+0xd80] ;  /* 0x000d800001037983 */ /* 0x000ea20000300800 */
[----:B---3--:R-:W-:-:S02]  /*11afc0*/  F2FP.SATFINITE.E5M2.F32.PACK_AB_MERGE_C R28, R28, R2, RZ ;  /* 0x000000021c1c723e */ /* 0x008fc400048060ff */
[----:B------:R-:W-:Y:S02]  /*11afd0*/  F2FP.SATFINITE.E5M2.F32.PACK_AB_MERGE_C R2, R7, R6, RZ ;  /* 0x000000060702723e */ /* 0x000fe400048060ff */
[----:B------:R-:W-:Y:S01]  /*11afe0*/  IADD3 R6, P6, R29, R0, RZ ;  /* 0x000000001d067210 */ /* 0x000fe20007fde0ff */
[----:B------:R-:W-:Y:S04]  /*11aff0*/  STL [R1+0x5840], R28 ;  /* 0x0058401c01007387 */ /* 0x000fe80000100800 */
[----:B------:R-:W-:Y:S01]  /*11b000*/  IMAD.X R7, R4, 0x1, R21, P6 ;  /* 0x0000000104077824 */ /* 0x000fe200030e0615 */
[----:B------:R-:W-:Y:S04]  /*11b010*/  STL [R1+0x2724], R2 ;  /* 0x0027240201007387 */ /* 0x000fe80000100800 */
[----:B------:R0:W-:Y:S04]  /*11b020*/  STL.64 [R1+0x1100], R6 ;  /* 0x0011000601007387 */ /* 0x0001e80000100a00 */
[----:B0-----:R-:W3:Y:S01]  /*11b030*/  LDL.LU.64 R6, [R1+0x5ec0] ;  /* 0x005ec00001067983 */ /* 0x001ee20000300a00 */
[----:B------:R-:W-:-:S03]  /*11b040*/  F2FP.SATFINITE.E5M2.F32.PACK_AB_MERGE_C R2, R20, R17, RZ ;  /* 0x000000111402723e */ /* 0x000fc600048060ff */
[----:B------:R-:W4:Y:S04]  /*11b050*/  LDL.LU R17, [R1+0xc68] ;  /* 0x000c680001117983 */ /* 0x000f280000300800 */
[----:B------:R-:W4:Y:S04]  /*11b060*/  LDL.LU R20, [R1+0xc6c] ;  /* 0x000c6c0001147983 */ /* 0x000f280000300800 */
[----:B------:R0:W-:Y:S02]  /*11b070*/  STL [R1+0x286c], R2 ;  /* 0x00286c0201007387 */ /* 0x0001e40000100800 */
[----:B0-----:R-:W-:-:S02]  /*11b080*/  F2FP.SATFINITE.E5M2.F32.PACK_AB_MERGE_C R2, R9, R8, RZ ;  /* 0x000000080902723e */ /* 0x001fc400048060ff */
[----:B------:R-:W-:Y:S01]  /*11b090*/  IADD3 R8, P6, R29, R5, RZ ;  /* 0x000000051d087210 */ /* 0x000fe20007fde0ff */
[----:B------:R0:W-:Y:S04]  /*11b0a0*/  STL [R1+0x5e88], R5 ;  /* 0x005e880501007387 */ /* 0x0001e80000100800 */
[----:B------:R-:W-:Y:S04]  /*11b0b0*/  STL [R1+0x2870], R2 ;  /* 0x0028700201007387 */ /* 0x000fe80000100800 */
[----:B0-----:R-:W4:Y:S01]  /*11b0c0*/  LDL.LU R5, [R1+0xc64] ;  /* 0x000c640001057983 */ /* 0x001f220000300800 */
[----:B---3--:R-:W-:-:S05]  /*11b0d0*/  IMAD.X R9, R4, 0x1, R6, P6 ;  /* 0x0000000104097824 */ /* 0x008fca00030e0606 */
[----:B------:R0:W-:Y:S04]  /*11b0e0*/  STL.64 [R1+0x1108], R8 ;  /* 0x0011080801007387 */ /* 0x0001e80000100a00 */
[----:B0-----:R-:W3:Y:S01]  /*11b0f0*/  LDL.LU.64 R8, [R1+0x5eb8] ;  /* 0x005eb80001087983 */ /* 0x001ee20000300a00 */
[----:B------:R-:W-:Y:S02]  /*11b100*/  IADD3 R2, P6, R29, R7, RZ ;  /* 0x000000071d027210 */ /* 0x000fe40007fde0ff */
[----:B--2---:R-:W-:Y:S02]  /*11b110*/  F2FP.SATFINITE.E5M2.F32.PACK_AB_MERGE_C R27, R27, R3, RZ ;  /* 0x000000031b1b723e */ /* 0x004fe400048060ff */
[----:B------:R-:W-:-:S03]  /*11b120*/  F2FP.SATFINITE.E5M2.F32.PACK_AB_MERGE_C R15, R15, R23, RZ ;  /* 0x000000170f0f723e */ /* 0x000fc600048060ff */
[----:B------:R-:W-:Y:S04]  /*11b130*/  STL [R1+0x2834], R27 ;  /* 0x0028341b01007387 */ /* 0x000fe80000100800 */
[----:B------:R0:W-:Y:S04]  /*11b140*/  STL.64 [R1+0x5e90], R6 ;  /* 0x005e900601007387 */ /* 0x0001e80000100a00 */
[----:B------:R-:W-:Y:S01]  /*11b150*/  STL [R1+0x283c], R15 ;  /* 0x00283c0f01007387 */ /* 0x000fe20000100800 */
[----:B------:R-:W-:-:S03]  /*11b160*/  F2FP.SATFINITE.E5M2.F32.PACK_AB_MERGE_C R12, R13, R12, RZ ;  /* 0x0000000c0d0c723e */ /* 0x000fc600048060ff */
[----:B0-----:R-:W2:Y:S01]  /*11b170*/  LDL.LU R7, [R1+0xc60] ;  /* 0x000c600001077983 */ /* 0x001ea20000300800 */
[----:B----4-:R-:W-:Y:S01]  /*11b180*/  F2FP.SATFINITE.E5M2.F32.PACK_AB_MERGE_C R6, R18, R16, RZ ;  /* 0x000000101206723e */ /* 0x010fe200048060ff */
[----:B---3--:R-:W-:-:S05]  /*11b190*/  IMAD.X R3, R4, 0x1, R8, P6 ;  /* 0x0000000104037824 */ /* 0x008fca00030e0608 */
[----:B------:R0:W-:Y:S04]  /*11b1a0*/  STL.64 [R1+0x10f8], R2 ;  /* 0x0010f80201007387 */ /* 0x0001e80000100a00 */
[----:B0-----:R-:W3:Y:S04]  /*11b1b0*/  LDL.LU R2, [R1+0xc74] ;  /* 0x000c740001027983 */ /* 0x001ee80000300800 */
[----:B------:R-:W4:Y:S04]  /*11b1c0*/  LDL.LU R3, [R1+0xc78] ;  /* 0x000c780001037983 */ /* 0x000f280000300800 */
[----:B------:R-:W4:Y:S04]  /*11b1d0*/  LDL.LU R27, [R1+0xc7c] ;  /* 0x000c7c00011b7983 */ /* 0x000f280000300800 */
[----:B------:R-:W4:Y:S04]  /*11b1e0*/  LDL.LU R23, [R1+0x6e0] ;  /* 0x0006e00001177983 */ /* 0x000f280000300800 */
[----:B------:R-:W4:Y:S04]  /*11b1f0*/  LDL.LU R15, [R1+0x6e4] ;  /* 0x0006e400010f7983 */ /* 0x000f280000300800 */
[----:B------:R-:W4:Y:S04]  /*11b200*/  LDL.LU R28, [R1+0x6ec] ;  /* 0x0006ec00011c7983 */ /* 0x000f280000300800 */
[----:B------:R0:W-:Y:S04]  /*11b210*/  STL [R1+0x27fc], R12 ;  /* 0x0027fc0c01007387 */ /* 0x0001e80000100800 */
[----:B------:R-:W4:Y:S01]  /*11b220*/  LDL.LU R16, [R1+0xc90] ;  /* 0x000c900001107983 */ /* 0x000f220000300800 */
[----:B0-----:R-:W-:-:S03]  /*11b230*/  IADD3 R12, P6, R29, R9, RZ ;  /* 0x000000091d0c7210 */ /* 0x001fc60007fde0ff */
[----:B------:R-:W-:Y:S04]  /*11b240*/  STL [R1+0x27f8], R6 ;  /* 0x0027f80601007387 */ /* 0x000fe80000100800 */
[----:B------:R-:W4:Y:S01]  /*11b250*/  LDL.LU R18, [R1+0xc94] ;  /* 0x000c940001127983 */ /* 0x000f220000300800 */
[----:B------:R-:W-:-:S03]  /*11b260*/  IMAD.X R13, R4, 0x1, R10, P6 ;  /* 0x00000001040d7824 */ /* 0x000fc600030e060a */
[----:B------:R0:W-:Y:S04]  /*11b270*/  STL [R1+0x5e78], R9 ;  /* 0x005e780901007387 */ /* 0x0001e80000100800 */
[----:B0-----:R-:W4:Y:S04]  /*11b280*/  LDL.LU R9, [R1+0x6e8] ;  /* 0x0006e80001097983 */ /* 0x001f280000300800 */
[----:B------:R0:W-:Y:S04]  /*11b290*/  STL [R1+0x5e98], R8 ;  /* 0x005e980801007387 */ /* 0x0001e80000100800 */
[----:B0-----:R-:W3:Y:S04]  /*11b2a0*/  LDL.LU R8, [R1+0xc70] ;  /* 0x000c700001087983 */ /* 0x001ee80000300800 */
[----:B------:R0:W-:Y:S04]  /*11b2b0*/  STL.64 [R1+0x10f0], R12 ;  /* 0x0010f00c01007387 */ /* 0x0001e80000100a00 */
[----:B0-----:R-:W4:Y:S01]  /*11b2c0*/  LDL.LU.64 R12, [R1+0x5eb0] ;  /* 0x005eb000010c7983 */ /* 0x001f220000300a00 */
[----:B--2---:R-:W-:-:S02]  /*11b2d0*/  F2FP.SATFINITE.E5M2.F32.PACK_AB_MERGE_C R6, R5, R7, RZ ;  /* 0x000000070506723e */ /* 0x004fc400048060ff */
[----:B------:R-:W-:Y:S02]  /*11b2e0*/  F2FP.SATFINITE.E5M2.F32.PACK_AB_MERGE_C R5, R20, R17, RZ ;  /* 0x000000111405723e */ /* 0x000fe400048060ff */
[----:B------:R-:W2:Y:S04]  /*11b2f0*/  LDL.LU R17, [R1+0xc98] ;  /* 0x000c980001117983 */ /* 0x000ea80000300800 */
[----:B------:R0:W-:Y:S04]  /*11b300*/  STL [R1+0x27cc], R6 ;  /* 0x0027cc0601007387 */ /* 0x0001e80000100800 */
[----:B------:R-:W2:Y:S01]  /*11b310*/  LDL.LU R20, [R1+0xc9c] ;  /* 0x000c9c0001147983 */ /* 0x000ea20000300800 */
[----:B0-----:R-:W-:-:S03]  /*11b320*/  IADD3 R6, P6, R29, R11, RZ ;  /* 0x0000000b1d067210 */ /* 0x001fc60007fde0ff */
[----:B------:R-:W-:Y:S04]  /*11b330*/  STL [R1+0x27d4], R5 ;  /* 0x0027d40501007387 */ /* 0x000fe80000100800 */
[----:B------:R-:W-:Y:S01]  /*11b340*/  STL.64 [R1+0x5e80], R10 ;  /* 0x005e800a01007387 */ /* 0x000fe20000100a00 */
[----:B----4-:R-:W-:-:S05]  /*11b350*/  IMAD.X R7, R4, 0x1, R13, P6 ;  /* 0x0000000104077824 */ /* 0x010fca00030e060d */
[----:B------:R0:W-:Y:S02]  /*11b360*/  STL.64 [R1+0x10e8], R6 ;  /* 0x0010e80601007387 */ /* 0x0001e40000100a00 */
[----:B0-----:R-:W-:Y:S02]  /*11b370*/  IADD3 R6, P6, R29, R12, RZ ;  /* 0x0000000c1d067210 */ /* 0x001fe40007fde0ff */
[----:B------:R-:W4:Y:S03]  /*11b380*/  LDL.LU R29, [R1+0x5eac] ;  /* 0x005eac00011d7983 */ /* 0x000f260000300800 */
[----:B------:R-:W-:Y:S02]  /*11b390*/  IMAD.X R7, R4, 0x1, R14, P6 ;  /* 0x0000000104077824 */ /* 0x000fe400030e060e */
[----:B------:R-:W2:Y:S01]  /*11b3a0*/  LDL.LU R4, [R1+0x5ea8] ;  /* 0x005ea80001047983 */ /* 0x000ea20000300800 */
[----:B---3--:R-:W-:-:S03]  /*11b3b0*/  F2FP.SATFINITE.E5M2.F32.PACK_AB_MERGE_C R8, R2, R8, RZ ;  /* 0x000000080208723e */ /* 0x008fc600048060ff */
[----:B------:R0:W-:Y:S01]  /*11b3c0*/  STL.64 [R1+0x10e0], R6 ;  /* 0x0010e00601007387 */ /* 0x0001e20000100a00 */
[----:B------:R-:W-:Y:S02]  /*11b3d0*/  F2FP.SATFINITE.E5M2.F32.PACK_AB_MERGE_C R3, R27, R3, RZ ;  /* 0x000000031b03723e */ /* 0x000fe400048060ff */
[----:B------:R-:W-:Y:S01]  /*11b3e0*/  F2FP.SATFINITE.E5M2.F32.PACK_AB_MERGE_C R2, R15, R23, RZ ;  /* 0x000000170f02723e */ /* 0x000fe200048060ff */
[----:B0-----:R-:W3:Y:S04]  /*11b3f0*/  LDL.LU R6, [R1+0xca0] ;  /* 0x000ca00001067983 */ /* 0x001ee80000300800 */
[----:B------:R-:W3:Y:S04]  /*11b400*/  LDL.LU R7, [R1+0xca4] ;  /* 0x000ca40001077983 */ /* 0x000ee80000300800 */
[----:B------:R-:W3:Y:S04]  /*11b410*/  LDL.LU R5, [R1+0xca8] ;  /* 0x000ca80001057983 */ /* 0x000ee80000300800 */
[----:B------:R-:W3:Y:S04]  /*11b420*/  LDL.LU R10, [R1+0xcb0] ;  /* 0x000cb000010a7983 */ /* 0x000ee80000300800 */
[----:B------:R-:W3:Y:S01]  /*11b430*/  LDL.LU R11, [R1+0xcb4] ;  /* 0x000cb400010b7983 */ /* 0x000ee20000300800 */
[----:B------:R-:W-:-:S03]  /*11b440*/  SHF.R.S32.HI R27, RZ, 0x1f, R26 ;  /* 0x0000001fff1b7819 */ /* 0x000fc6000001141a */
[----:B------:R-:W-:Y:S04]  /*11b450*/  STL [R1+0xec], R8 ;  /* 0x0000ec0801007387 */ /* 0x000fe80000100800 */
[----:B------:R-:W-:Y:S04]  /*11b460*/  STL [R1+0x2708], R3 ;  /* 0x0027080301007387 */ /* 0x000fe80000100800 */
[----:B------:R2:W-:Y:S02]  /*11b470*/  STL [R1+0xd8], R2 ;  /* 0x0000d80201007387 */ /* 0x0005e40000100800 */
[----:B--2---:R-:W-:-:S05]  /*11b480*/  IADD3 R2, P6, R26, R4, RZ ;  /* 0x000000041a027210 */ /* 0x004fca0007fde0ff */
[----:B----4-:R-:W-:-:S05]  /*11b490*/  IMAD.X R3, R27, 0x1, R29, P6 ;  /* 0x000000011b037824 */ /* 0x010fca00030e061d */
[----:B------:R0:W-:Y:S04]  /*11b4a0*/  STL.64 [R1+0x10d8], R2 ;  /* 0x0010d80201007387 */ /* 0x0001e80000100a00 */
[----:B0-----:R-:W2:Y:S01]  /*11b4b0*/  LDL.LU.64 R2, [R1+0x5ea0] ;  /* 0x005ea00001027983 */ /* 0x001ea20000300a00 */
[----:B------:R-:W-:-:S03]  /*11b4c0*/  F2FP.SATFINITE.E5M2.F32.PACK_AB_MERGE_C R8, R28, R9, RZ ;  /* 0x000000091c08723e */ /* 0x000fc600048060ff */
[----:B------:R-:W4:Y:S01]  /*11b4d0*/  LDL.LU R23, [R1+0xcbc] ;  /* 0x000cbc0001177983 */ /* 0x000f220000300800 */
[----:B------:R-:W-:-:S03]  /*11b4e0*/  F2FP.SATFINITE.E5M2.F32.PACK_AB_MERGE_C R16, R18, R16, RZ ;  /* 0x000000101210723e */ /* 0x000fc600048060ff */
[----:B------:R-:W4:Y:S04]  /*11b4f0*/  LDL.LU R15, [R1+0xcc0] ;  /* 0x000cc000010f7983 */ /* 0x000f280000300800 */
[----:B------:R-:W4:Y:S04]  /*11b500*/  LDL.LU R29, [R1+0xcc4] ;  /* 0x000cc400011d7983 */ /* 0x000f280000300800 */
[----:B------:R-:W4:Y:S04]  /*11b510*/  LDL.LU R18, [R1+0x60] ;  /* 0x0000600001127983 */ /* 0x000f280000300800 */
[----:B------:R2:W-:Y:S04]  /*11b520*/  STL [R1+0xe0], R8 ;  /* 0x0000e00801007387 */ /* 0x0005e80000100800 */
[----:B------:R-:W-:Y:S01]  /*11b530*/  STL [R1+0x214], R16 ;  /* 0x0002141001007387 */ /* 0x000fe20000100800 */
[----:B--2---:R-:W-:-:S05]  /*11b540*/  IADD3 R8, P6, R26, R3, RZ ;  /* 0x000000031a087210 */ /* 0x004fca0007fde0ff */
[----:B------:R-:W-:-:S05]  /*11b550*/  IMAD.X R9, R27, 0x1, R2, P6 ;  /* 0x000000011b097824 */ /* 0x000fca00030e0602 */
[----:B------:R0:W-:Y:S04]  /*11b560*/  STL.64 [R1+0x10d0], R8 ;  /* 0x0010d00801007387 */ /* 0x0001e80000100a00 */
[----:B0-----:R-:W2:Y:S04]  /*11b570*/  LDL.LU R8, [R1+0x5e98] ;  /* 0x005e980001087983 */ /* 0x001ea80000300800 */
[----:B------:R0:W-:Y:S04]  /*11b580*/  STL.64 [R1+0x5e60], R2 ;  /* 0x005e600201007387 */ /* 0x0001e80000100a00 */
[----:B0-----:R-:W4:Y:S01]  /*11b590*/  LDL.LU R2, [R1+0xcac] ;  /* 0x000cac0001027983 */ /* 0x001f220000300800 */
[----:B------:R-:W-:-:S03]  /*11b5a0*/  F2FP.SATFINITE.E5M2.F32.PACK_AB_MERGE_C R16, R20, R17, RZ ;  /* 0x000000111410723e */ /* 0x000fc600048060ff */
[----:B------:R-:W2:Y:S01]  /*11b5b0*/  LDL.LU R3, [R1+0xcb8] ;  /* 0x000cb80001037983 */ /* 0x000ea20000300800 */
[----:B---3--:R-:W-:-:S03]  /*11b5c0*/  F2FP.SATFINITE.E5M2.F32.PACK_AB_MERGE_C R7, R7, R6, RZ ;  /* 0x000000060707723e */ /* 0x008fc600048060ff */
[----:B------:R-:W3:Y:S01]  /*11b5d0*/  LDL.LU R9, [R1+0xcc8] ;  /* 0x000cc80001097983 */ /* 0x000ee20000300800 */
[----:B------:R-:W-:-:S03]  /*11b5e0*/  IADD3 R6, P6, R26, R0, RZ ;  /* 0x000000001a067210 */ /* 0x000fc60007fde0ff */
[----:B------:R-:W3:Y:S04]  /*11b5f0*/  LDL.LU R17, [R1+0xccc] ;  /* 0x000ccc0001117983 */ /* 0x000ee80000300800 */
[----:B------:R0:W-:Y:S04]  /*11b600*/  STL [R1+0x308], R16 ;  /* 0x0003081001007387 */ /* 0x0001e80000100800 */
[----:B------:R-:W3:Y:S04]  /*11b610*/  LDL.LU R28, [R1+0xcdc] ;  /* 0x000cdc00011c7983 */ /* 0x000ee80000300800 */
[----:B0-----:R-:W3:Y:S04]  /*11b620*/  LDL.LU R16, [R1+0xce0] ;  /* 0x000ce00001107983 */ /* 0x001ee80000300800 */
[----:B------:R-:W3:Y:S04]  /*11b630*/  LDL.LU R20, [R1+0xce4] ;  /* 0x000ce40001147983 */ /* 0x000ee80000300800 */
[----:B------:R0:W-:Y:S02]  /*11b640*/  STL [R1+0x1f0], R7 ;  /* 0x0001f00701007387 */ /* 0x0001e40000100800 */
[----:B0-----:R-:W-:-:S05]  /*11b650*/  IMAD.X R7, R27, 0x1, R21, P6 ;  /* 0x000000011b077824 */ /* 0x001fca00030e0615 */
[----:B------:R0:W-:Y:S04]  /*11b660*/  STL.64 [R1+0x10c8], R6 ;  /* 0x0010c80601007387 */ /* 0x0001e80000100a00 */
[----:B0-----:R-:W3:Y:S01]  /*11b670*/  LDL.LU.64 R6, [R1+0x5e90] ;  /* 0x005e900001067983 */ /* 0x001ee20000300a00 */
[----:B----4-:R-:W-:-:S03]  /*11b680*/  F2FP.SATFINITE.E5M2.F32.PACK_AB_MERGE_C R2, R2, R5, RZ ;  /* 0x000000050202723e */ /* 0x010fc600048060ff */
[----:B------:R-:W4:Y:S04]  /*11b690*/  LDL.LU R5, [R1+0x5e88] ;  /* 0x005e880001057983 */ /* 0x000f280000300800 */
[----:B------:R0:W-:Y:S02]  /*11b6a0*/  STL [R1+0x1f8], R2 ;  /* 0x0001f80201007387 */ /* 0x0001e40000100800 */
[----:B0-----:R-:W-:-:S05]  /*11b6b0*/  F2FP.SATFINITE.E5M2.F32.PACK_AB_MERGE_C R2, R11, R10, RZ ;  /* 0x0000000a0b02723e */ /* 0x001fca00048060ff */
[----:B------:R0:W-:Y:S01]  /*11b6c0*/  STL [R1+0x1d0], R2 ;  /* 0x0001d00201007387 */ /* 0x0001e20000100800 */
[----:B--2---:R-:W-:Y:S02]  /*11b6d0*/  F2FP.SATFINITE.E5M2.F32.PACK_AB_MERGE_C R23, R23, R3, RZ ;  /* 0x000000031717723e */ /* 0x004fe400048060ff */
[----:B---3--:R-:W-:Y:S02]  /*11b6e0*/  F2FP.SATFINITE.E5M2.F32.PACK_AB_MERGE_C R17, R17, R9, RZ ;  /* 0x000000091111723e */ /* 0x008fe400048060ff */
[C---:B----4-:R-:W-:Y:S01]  /*11b6f0*/  IADD3 R10, P6, R26.reuse, R5, RZ ;  /* 0x000000051a0a7210 */ /* 0x050fe20007fde0ff */
[----:B------:R1:W-:Y:S04]  /*11b700*/  STL [R1+0x5e50], R5 ;  /* 0x005e500501007387 */ /* 0x0003e80000100800 */
[----:B------:R-:W-:Y:S01]  /*11b710*/  IMAD.X R11, R27, 0x1, R6, P6 ;  /* 0x000000011b0b7824 */ /* 0x000fe200030e0606 */
[----:B0-----:R-:W-:-:S04]  /*11b720*/  IADD3 R2, P6, R26, R7, RZ ;  /* 0x000000071a027210 */ /* 0x001fc80007fde0ff */
[----:B------:R0:W-:Y:S01]  /*11b730*/  STL.64 [R1+0x10c0], R10 ;  /* 0x0010c00a01007387 */ /* 0x0001e20000100a00 */
[----:B-1----:R-:W-:Y:S01]  /*11b740*/  F2FP.SATFINITE.E5M2.F32.PACK_AB_MERGE_C R5, R29, R15, RZ ;  /* 0x0000000f1d05723e */ /* 0x002fe200048060ff */
[----:B------:R-:W-:Y:S02]  /*11b750*/  IMAD.X R3, R27, 0x1, R8, P6 ;  /* 0x000000011b037824 */ /* 0x000fe400030e0608 */
[----:B0-----:R-:W2:Y:S04]  /*11b760*/  LDL.LU.64 R10, [R1+0x5e80] ;  /* 0x005e8000010a7983 */ /* 0x001ea80000300a00 */
[----:B------:R0:W-:Y:S04]  /*11b770*/  STL.64 [R1+0x5e70], R24 ;  /* 0x005e701801007387 */ /* 0x0001e80000100a00 */
[----:B0-----:R-:W3:Y:S04]  /*11b780*/  LDL.LU R24, [R1+0xcd0] ;  /* 0x000cd00001187983 */ /* 0x001ee80000300800 */
[----:B------:R-:W3:Y:S04]  /*11b790*/  LDL.LU R25, [R1+0xcd4] ;  /* 0x000cd40001197983 */ /* 0x000ee80000300800 */
[----:B------:R0:W-:Y:S04]  /*11b7a0*/  STL [R1+0x5e54], R6 ;  /* 0x005e540601007387 */ /* 0x0001e80000100800 */
[----:B0-----:R-:W4:Y:S04]  /*11b7b0*/  LDL.LU R6, [R1+0xcd8] ;  /* 0x000cd80001067983 */ /* 0x001f280000300800 */
[----:B------:R-:W-:Y:S04]  /*11b7c0*/  STL [R1+0x1d8], R23 ;  /* 0x0001d81701007387 */ /* 0x000fe80000100800 */
[----:B------:R0:W-:Y:S04]  /*11b7d0*/  STL [R1+0x1ac], R5 ;  /* 0x0001ac0501007387 */ /* 0x0001e80000100800 */
[----:B0-----:R-:W2:Y:S04]  /*11b7e0*/  LDL.LU R5, [R1+0xce8] ;  /* 0x000ce80001057983 */ /* 0x001ea80000300800 */
[----:B------:R0:W-:Y:S04]  /*11b7f0*/  STL.64 [R1+0x10b8], R2 ;  /* 0x0010b80201007387 */ /* 0x0001e80000100a00 */
[----:B0-----:R-:W2:Y:S04]  /*11b800*/  LDL.LU R2, [R1+0xcec] ;  /* 0x000cec0001027983 */ /* 0x001ea80000300800 */
[----:B------:R-:W2:Y:S04]  /*11b810*/  LDL.LU R3, [R1+0xcf0] ;  /* 0x000cf00001037983 */ /* 0x000ea80000300800 */
[----:B------:R-:W2:Y:S04]  /*11b820*/  LDL.LU R23, [R1+0xcf4] ;  /* 0x000cf40001177983 */ /* 0x000ea80000300800 */
[----:B------:R-:W2:Y:S04]  /*11b830*/  LDL.LU R15, [R1+0xcf8] ;  /* 0x000cf800010f7983 */ /* 0x000ea80000300800 */
[----:B------:R-:W2:Y:S04]  /*11b840*/  LDL.LU R29, [R1+0xcfc] ;  /* 0x000cfc00011d7983 */ /* 0x000ea80000300800 */
[----:B------:R-:W2:Y:S04]  /*11b850*/  LDL.LU R9, [R1+0x5e78] ;  /* 0x005e780001097983 */ /* 0x000ea80000300800 */
[----:B------:R3:W-:Y:S01]  /*11b860*/  STL [R1+0x5b68], R17 ;  /* 0x005b681101007387 */ /* 0x0007e20000100800 */
[----:B------:R-:W-:-:S02]  /*11b870*/  F2FP.SATFINITE.E5M2.F32.PACK_AB_MERGE_C R20, R20, R16, RZ ;  /* 0x000000101414723e */ /* 0x000fc400048060ff */
[----:B---3--:R-:W-:Y:S02]  /*11b880*/  F2FP.SATFINITE.E5M2.F32.PACK_AB_MERGE_C R17, R25, R24, RZ ;  /* 0x000000181911723e */ /* 0x008fe400048060ff */
[----:B----4-:R-:W-:Y:S02]  /*11b890*/  F2FP.SATFINITE.E5M2.F32.PACK_AB_MERGE_C R6, R28, R6, RZ ;  /* 0x000000061c06723e */ /* 0x010fe400048060ff */
[C---:B--2---:R-:W-:Y:S01]  /*11b8a0*/  IADD3 R24, P6, R26.reuse, R9, RZ ;  /* 0x000000091a187210 */ /* 0x044fe20007fde0ff */
[----:B------:R-:W-:Y:S04]  /*11b8b0*/  STL.64 [R1+0x5e48], R8 ;  /* 0x005e480801007387 */ /* 0x000fe80000100a00 */
[----:B------:R-:W-:Y:S01]  /*11b8c0*/  IMAD.X R25, R27, 0x1, R10, P6 ;  /* 0x000000011b197824 */ /* 0x000fe200030e060a */
[----:B------:R-:W-:Y:S04]  /*11b8d0*/  STL [R1+0x194], R17 ;  /* 0x0001941101007387 */ /* 0x000fe80000100800 */
[----:B------:R0:W-:Y:S04]  /*11b8e0*/  STL.64 [R1+0x10b0], R24 ;  /* 0x0010b01801007387 */ /* 0x0001e80000100a00 */
[----:B0-----:R-:W2:Y:S04]  /*11b8f0*/  LDL.LU.64 R24, [R1+0x5e70] ;  /* 0x005e700001187983 */ /* 0x001ea80000300a00 */
[----:B------:R0:W-:Y:S04]  /*11b900*/  STL [R1+0x5bb8], R20 ;  /* 0x005bb81401007387 */ /* 0x0001e80000100800 */
[----:B------:R-:W-:Y:S04]  /*11b910*/  STL [R1+0x1a0], R6 ;  /* 0x0001a00601007387 */ /* 0x000fe80000100800 */
[----:B0-----:R-:W3:Y:S01]  /*11b920*/  LDL R20, [R1+0x4] ;  /* 0x0000040001147983 */ /* 0x001ee20000100800 */
[----:B------:R-:W-:-:S03]  /*11b930*/  IADD3 R8, P6, R26, R11, RZ ;  /* 0x0000000b1a087210 */ /* 0x000fc60007fde0ff */
[----:B------:R0:W-:Y:S02]  /*11b940*/  STL.64 [R1+0x5e58], R10 ;  /* 0x005e580a01007387 */ /* 0x0001e40000100a00 */
[----:B------:R-:W-:Y:S01]  /*11b950*/  IMAD.X R9, R27, 0x1, R13, P6 ;  /* 0x000000011b097824 */ /* 0x000fe200030e060d */
[----:B------:R-:W-:Y:S01]  /*11b960*/  F2FP.SATFINITE.E5M2.F32.PACK_AB_MERGE_C R5, R2, R5, RZ ;  /* 0x000000050205723e */ /* 0x000fe200048060ff */
[----:B0-----:R-:W4:Y:S04]  /*11b970*/  LDL.LU R10, [R1+0xd08] ;  /* 0x000d0800010a7983 */ /* 0x001f280000300800 */
[----:B------:R-:W4:Y:S04]  /*11b980*/  LDL.LU R11, [R1+0xd0c] ;  /* 0x000d0c00010b7983 */ /* 0x000f280000300800 */
[----:B------:R0:W-:Y:S04]  /*11b990*/  STL.64 [R1+0x10a0], R8 ;  /* 0x0010a00801007387 */ /* 0x0001e80000100a00 */
[----:B------:R-:W2:Y:S04]  /*11b9a0*/  LDL.LU R17, [R1+0xd10] ;  /* 0x000d100001117983 */ /* 0x000ea80000300800 */
[----:B------:R-:W2:Y:S01]  /*11b9b0*/  LDL.LU R28, [R1+0xd14] ;  /* 0x000d1400011c7983 */ /* 0x000ea20000300800 */
[----:B0-----:R-:W-:-:S03]  /*11b9c0*/  IADD3 R8, P6, R26, R12, RZ ;  /* 0x0000000c1a087210 */ /* 0x001fc60007fde0ff */
[----:B------:R-:W2:Y:S01]  /*11b9d0*/  LDL.LU R16, [R1+0xd18] ;  /* 0x000d180001107983 */ /* 0x000ea20000300800 */
[----:B------:R-:W-:-:S03]  /*11b9e0*/  F2FP.SATFINITE.E5M2.F32.PACK_AB_MERGE_C R2, R23, R3, RZ ;  /* 0x000000031702723e */ /* 0x000fc600048060ff */
[----:B------:R-:W2:Y:S01]  /*11b9f0*/  LDL.LU R26, [R1+0xd1c] ;  /* 0x000d1c00011a7983 */ /* 0x000ea20000300800 */
[----:B------:R-:W-:-:S03]  /*11ba00*/  IMAD.X R9, R27, 0x1, R14, P6 ;  /* 0x000000011b097824 */ /* 0x000fc600030e060e */
[----:B------:R0:W-:Y:S01]  /*11ba10*/  STL.64 [R1+0x5e40], R12 ;  /* 0x005e400c01007387 */ /* 0x0001e20000100a00 */
[----:B------:R-:W-:Y:S02]  /*11ba20*/  F2FP.SATFINITE.E5M2.F32.PACK_AB_MERGE_C R23, R29, R15, RZ ;  /* 0x0000000f1d17723e */ /* 0x000fe400048060ff */
[----:B------:R-:W-:Y:S01]  /*11ba30*/  SHF.R.S32.HI R15, RZ, 0x1f, R18 ;  /* 0x0000001fff0f7819 */ /* 0x000fe20000011412 */
[----:B0-----:R-:W2:Y:S04]  /*11ba40*/  LDL.LU R12, [R1+0xd00] ;  /* 0x000d0000010c7983 */ /* 0x001ea80000300800 */
[----:B------:R-:W2:Y:S04]  /*11ba50*/  LDL.LU R13, [R1+0xd04] ;  /* 0x000d0400010d7983 */ /* 0x000ea80000300800 */
[----:B------:R-:W2:Y:S04]  /*11ba60*/  LDL.LU R27, [R1+0x5e68] ;  /* 0x005e6800011b7983 */ /* 0x000ea80000300800 */
[----:B------:R-:W-:Y:S04]  /*11ba70*/  STL.64 [R1+0x10a8], R8 ;  /* 0x0010a80801007387 */ /* 0x000fe80000100a00 */
[----:B------:R0:W-:Y:S04]  /*11ba80*/  STL [R1+0x130], R5 ;  /* 0x0001300501007387 */ /* 0x0001e80000100800 */
[----:B------:R-:W2:Y:S04]  /*11ba90*/  LDL.LU R6, [R1+0xd20] ;  /* 0x000d200001067983 */ /* 0x000ea80000300800 */
[----:B------:R1:W-:Y:S04]  /*11baa0*/  STL [R1+0x114], R2 ;  /* 0x0001140201007387 */ /* 0x0003e80000100800 */
[----:B0-----:R-:W2:Y:S04]  /*11bab0*/  LDL.LU R5, [R1+0xd24] ;  /* 0x000d240001057983 */ /* 0x001ea80000300800 */
[----:B------:R-:W2:Y:S01]  /*11bac0*/  LDL.LU R8, [R1+0xd28] ;  /* 0x000d280001087983 */ /* 0x000ea20000300800 */
[----:B-1----:R-:W-:-:S03]  /*11bad0*/  IADD3 R2, P6, R18, R4, RZ ;  /* 0x0000000412027210 */ /* 0x002fc60007fde0ff */
[----:B------:R-:W2:Y:S04]  /*11bae0*/  LDL.LU R9, [R1+0xd2c] ;  /* 0x000d2c0001097983 */ /* 0x000ea80000300800 */
[----:B------:R-:W2:Y:S04]  /*11baf0*/  LDL.LU R29, [R1+0xd3c] ;  /* 0x000d3c00011d7983 */ /* 0x000ea80000300800 */
[----:B------:R-:W-:Y:S04]  /*11bb00*/  STL [R1+0x5bec], R23 ;  /* 0x005bec1701007387 */ /* 0x000fe80000100800 */
[----:B------:R-:W-:Y:S01]  /*11bb10*/  STL [R1+0x5e30], R4 ;  /* 0x005e300401007387 */ /* 0x000fe20000100800 */
[----:B---3--:R-:W-:-:S05]  /*11bb20*/  IMAD.X R3, R15, 0x1, R20, P6 ;  /* 0x000000010f037824 */ /* 0x008fca00030e0614 */
[----:B------:R0:W-:Y:S04]  /*11bb30*/  STL.64 [R1+0x1098], R2 ;  /* 0x0010980201007387 */ /* 0x0001e80000100a00 */
[----:B0-----:R-:W3:Y:S01]  /*11bb40*/  LDL.LU.64 R2, [R1+0x5e60] ;  /* 0x005e600001027983 */ /* 0x001ee20000300a00 */
[----:B----4-:R-:W-:-:S03]  /*11bb50*/  F2FP.SATFINITE.E5M2.F32.PACK_AB_MERGE_C R10, R11, R10, RZ ;  /* 0x0000000a0b0a723e */ /* 0x010fc600048060ff */
[----:B------:R0:W-:Y:S04]  /*11bb60*/  STL [R1+0x5e34], R20 ;  /* 0x005e341401007387 */ /* 0x0001e80000100800 */
[----:B0-----:R-:W4:Y:S04]  /*11bb70*/  LDL.LU R20, [R1+0xd40] ;  /* 0x000d400001147983 */ /* 0x001f280000300800 */
[----:B------:R-:W4:Y:S01]  /*11bb80*/  LDL.LU R4, [R1+0xd44] ;  /* 0x000d440001047983 */ /* 0x000f220000300800 */
[----:B--2---:R-:W-:-:S05]  /*11bb90*/  F2FP.SATFINITE.E5M2.F32.PACK_AB_MERGE_C R12, R13, R12, RZ ;  /* 0x0000000c0d0c723e */ /* 0x004fca00048060ff */
[----:B------:R0:W-:Y:S04]  /*11bba0*/  STL [R1+0xf8], R12 ;  /* 0x0000f80c01007387 */ /* 0x0001e80000100800 */
[----:B0-----:R-:W2:Y:S04]  /*11bbb0*/  LDL.LU R12, [R1+0xd48] ;  /* 0x000d4800010c7983 */ /* 0x001ea80000300800 */
[----:B------:R-:W2:Y:S04]  /*11bbc0*/  LDL.LU R13, [R1+0xd4c] ;  /* 0x000d4c00010d7983 */ /* 0x000ea80000300800 */
[----:B------:R3:W-:Y:S01]  /*11bbd0*/  STL [R1+0xf4], R10 ;  /* 0x0000f40a01007387 */ /* 0x0007e20000100800 */
[----:B------:R-:W-:-:S02]  /*11bbe0*/  F2FP.SATFINITE.E5M2.F32.PACK_AB_MERGE_C R26, R26, R16, RZ ;  /* 0x000000101a1a723e */ /* 0x000fc400048060ff */
[----:B------:R-:W-:Y:S02]  /*11bbf0*/  F2FP.SATFINITE.E5M2.F32.PACK_AB_MERGE_C R5, R5, R6, RZ ;  /* 0x000000060505723e */ /* 0x000fe400048060ff */
[----:B---3--:R-:W-:Y:S01]  /*11bc00*/  IADD3 R10, P6, R18, R3, RZ ;  /* 0x00000003120a7210 */ /* 0x008fe20007fde0ff */
[----:B------:R0:W-:Y:S04]  /*11bc10*/  STL [R1+0x5e38], R3 ;  /* 0x005e380301007387 */ /* 0x0001e80000100800 */
[----:B------:R-:W-:Y:S01]  /*11bc20*/  IMAD.X R11, R15, 0x1, R2, P6 ;  /* 0x000000010f0b7824 */ /* 0x000fe200030e0602 */
[----:B0-----:R-:W3:Y:S04]  /*11bc30*/  LDL.LU R3, [R1+0xd38] ;  /* 0x000d380001037983 */ /* 0x001ee80000300800 */
[----:B------:R0:W-:Y:S02]  /*11bc40*/  STL.64 [R1+0x1090], R10 ;  /* 0x0010900a01007387 */ /* 0x0001e40000100a00 */
[----:B0-----:R-:W-:-:S05]  /*11bc50*/  F2FP.SATFINITE.E5M2.F32.PACK_AB_MERGE_C R10, R28, R17, RZ ;  /* 0x000000111c0a723e */ /* 0x001fca00048060ff */
[----:B------:R0:W-:Y:S04]  /*11bc60*/  STL [R1+0xd0], R10 ;  /* 0x0000d00a01007387 */ /* 0x0001e80000100800 */
[----:B------:R-:W2:Y:S04]  /*11bc70*/  LDL.LU R23, [R1+0xd50] ;  /* 0x000d500001177983 */ /* 0x000ea80000300800 */
[----:B------:R-:W2:Y:S01]  /*11bc80*/  LDL.LU R17, [R1+0xd54] ;  /* 0x000d540001117983 */ /* 0x000ea20000300800 */
[----:B0-----:R-:W-:-:S03]  /*11bc90*/  IADD3 R10, P6, R18, R0, RZ ;  /* 0x00000000120a7210 */ /* 0x001fc60007fde0ff */
[----:B------:R-:W2:Y:S02]  /*11bca0*/  LDL.LU R28, [R1+0xd58] ;  /* 0x000d5800011c7983 */ /* 0x000ea40000300800 */
[----:B------:R-:W-:Y:S02]  /*11bcb0*/  IMAD.X R11, R15, 0x1, R21, P6 ;  /* 0x000000010f0b7824 */ /* 0x000fe400030e0615 */
[----:B------:R-:W2:Y:S04]  /*11bcc0*/  LDL.LU R16, [R1+0xd5c] ;  /* 0x000d5c0001107983 */ /* 0x000ea80000300800 */
[----:B------:R0:W-:Y:S04]  /*11bcd0*/  STL [R1+0x5c38], R26 ;  /* 0x005c381a01007387 */ /* 0x0001e80000100800 */
[----:B0-----:R-:W4:Y:S04]  /*11bce0*/  LDL.LU R26, [R1+0xd34] ;  /* 0x000d3400011a7983 */ /* 0x001f280000300800 */
[----:B------:R0:W-:Y:S04]  /*11bcf0*/  STL [R1+0x5df4], R27 ;  /* 0x005df41b01007387 */ /* 0x0001e80000100800 */
[----:B0-----:R-:W4:Y:S04]  /*11bd00*/  LDL.LU R27, [R1+0xd30] ;  /* 0x000d3000011b7983 */ /* 0x001f280000300800 */
[----:B------:R0:W-:Y:S04]  /*11bd10*/  STL.64 [R1+0x1080], R10 ;  /* 0x0010800a01007387 */ /* 0x0001e80000100a00 */
[----:B0-----:R-:W2:Y:S04]  /*11bd20*/  LDL.LU.64 R10, [R1+0x5e58] ;  /* 0x005e5800010a7983 */ /* 0x001ea80000300a00 */
[----:B------:R-:W3:Y:S04]  /*11bd30*/  LDL.LU R6, [R1+0x5e54] ;  /* 0x005e540001067983 */ /* 0x000ee80000300800 */
[----:B------:R0:W-:Y:S04]  /*11bd40*/  STL [R1+0x1c54], R5 ;  /* 0x001c540501007387 */ /* 0x0001e80000100800 */
[----:B0-----:R-:W4:Y:S01]  /*11bd50*/  LDL.LU R5, [R1+0x5e50] ;  /* 0x005e500001057983 */ /* 0x001f220000300800 */
[----:B------:R-:W-:-:S05]  /*11bd60*/  F2FP.SATFINITE.E5M2.F32.PACK_AB_MERGE_C R9, R9, R8, RZ ;  /* 0x000000080909723e */ /* 0x000fca00048060ff */
[----:B------:R3:W-:Y:S01]  /*11bd70*/  STL [R1+0x2704], R9 ;  /* 0x0027040901007387 */ /* 0x0007e20000100800 */
[----:B----4-:R-:W-:-:S05]  /*11bd80*/  IADD3 R8, P6, R18, R5, RZ ;  /* 0x0000000512087210 */ /* 0x010fca0007fde0ff */
[----:B---3--:R-:W-:-:S05]  /*11bd90*/  IMAD.X R9, R15, 0x1, R6, P6 ;  /* 0x000000010f097824 */ /* 0x008fca00030e0606 */
[----:B------:R0:W-:Y:S04]  /*11bda0*/  STL.64 [R1+0x1088], R8 ;  /* 0x0010880801007387 */ /* 0x0001e80000100a00 */
[----:B0-----:R-:W3:Y:S01]  /*11bdb0*/  LDL.LU.64 R8, [R1+0x5e48] ;  /* 0x005e480001087983 */ /* 0x001ee20000300a00 */
[----:B------:R-:W-:Y:S02]  /*11bdc0*/  F2FP.SATFINITE.E5M2.F32.PACK_AB_MERGE_C R29, R29, R3, RZ ;  /* 0x000000031d1d723e */ /* 0x000fe400048060ff */
[----:B------:R-:W-:-:S03]  /*11bdd0*/  F2FP.SATFINITE.E5M2.F32.PACK_AB_MERGE_C R26, R26, R27, RZ ;  /* 0x0000001b1a1a723e */ /* 0x000fc600048060ff */
[----:B------:R-:W-:Y:S04]  /*11bde0*/  STL [R1+0x5704], R29 ;  /* 0x0057041d01007387 */ /* 0x000fe80000100800 */
[----:B------:R0:W-:Y:S01]  /*11bdf0*/  STL [R1+0x2858], R26 ;  /* 0x0028581a01007387 */ /* 0x0001e20000100800 */
[----:B------:R-:W-:Y:S02]  /*11be00*/  F2FP.SATFINITE.E5M2.F32.PACK_AB_MERGE_C R4, R4, R20, RZ ;  /* 0x000000140404723e */ /* 0x000fe400048060ff */
[----:B0-----:R-:W-:Y:S01]  /*11be10*/  IADD3 R26, P6, R18, R7, RZ ;  /* 0x00000007121a7210 */ /* 0x001fe20007fde0ff */
[----:B------:R-:W-:Y:S01]  /*11be20*/  STL [R1+0x5e28], R7 ;  /* 0x005e280701007387 */ /* 0x000fe20000100800 */
[----:B--2---:R-:W-:-:S03]  /*11be30*/  F2FP.SATFINITE.E5M2.F32.PACK_AB_MERGE_C R3, R13, R12, RZ ;  /* 0x0000000c0d03723e */ /* 0x004fc600048060ff */
[----:B---3--:R-:W-:Y:S01]  /*11be40*/  IMAD.X R27, R15, 0x1, R8, P6 ;  /* 0x000000010f1b7824 */ /* 0x008fe200030e0608 */
[----:B------:R-:W-:Y:S01]  /*11be50*/  STL [R1+0x5e2c], R8 ;  /* 0x005e2c0801007387 */ /* 0x000fe20000100800 */
[----:B------:R-:W-:-:S03]  /*11be60*/  IADD3 R12, P6, R18, R9, RZ ;  /* 0x00000009120c7210 */ /* 0x000fc60007fde0ff */
[----:B------:R-:W-:Y:S04]  /*11be70*/  STL.64 [R1+0x1078], R26 ;  /* 0x0010781a01007387 */ /* 0x000fe80000100a00 */
[----:B------:R-:W-:Y:S01]  /*11be80*/  STL [R1+0x281c], R4 ;  /* 0x00281c0401007387 */ /* 0x000fe20000100800 */
[----:B------:R-:W-:-:S03]  /*11be90*/  IMAD.X R13, R15, 0x1, R10, P6 ;  /* 0x000000010f0d7824 */ /* 0x000fc600030e060a */
[----:B------:R-:W-:Y:S04]  /*11bea0*/  STL [R1+0x5e3c], R19 ;  /* 0x005e3c1301007387 */ /* 0x000fe80000100800 */
[----:B------:R0:W-:Y:S04]  /*11beb0*/  STL [R1+0x2830], R3 ;  /* 0x0028300301007387 */ /* 0x0001e80000100800 */
[----:B0-----:R-:W2:Y:S04]  /*11bec0*/  LDL.LU R3, [R1+0xd60] ;  /* 0x000d600001037983 */ /* 0x001ea80000300800 */
[----:B------:R-:W2:Y:S04]  /*11bed0*/  LDL.LU R20, [R1+0xd64] ;  /* 0x000d640001147983 */ /* 0x000ea80000300800 */
[----:B------:R-:W3:Y:S04]  /*11bee0*/  LDL.LU R4, [R1+0xd68] ;  /* 0x000d680001047983 */ /* 0x000ee80000300800 */
[----:B------:R-:W4:Y:S04]  /*11bef0*/  LDL.LU R27, [R1+0xd74] ;  /* 0x000d7400011b7983 */ /* 0x000f280000300800 */
[----:B------:R-:W-:Y:S04]  /*11bf00*/  STL [R1+0x5e18], R9 ;  /* 0x005e180901007387 */ /* 0x000fe80000100800 */
[----:B------:R0:W-:Y:S04]  /*11bf10*/  STL.64 [R1+0x1070], R12 ;  /* 0x0010700c01007387 */ /* 0x0001e80000100a00 */
[----:B0-----:R-:W2:Y:S01]  /*11bf20*/  LDL.LU.64 R12, [R1+0x5e40] ;  /* 0x005e4000010c7983 */ /* 0x001ea20000300a00 */
[----:B------:R-:W-:-:S02]  /*11bf30*/  F2FP.SATFINITE.E5M2.F32.PACK_AB_MERGE_C R17, R17, R23, RZ ;  /* 0x000000171111723e */ /* 0x000fc400048060ff */
[----:B------:R-:W-:Y:S01]  /*11bf40*/  F2FP.SATFINITE.E5M2.F32.PACK_AB_MERGE_C R19, R16, R28, RZ ;  /* 0x0000001c1013723e */ /* 0x000fe200048060ff */
[----:B------:R-:W4:Y:S01]  /*11bf50*/  LDL.LU R8, [R1+0xd78] ;  /* 0x000d780001087983 */ /* 0x000f220000300800 */
[----:B------:R-:W-:-:S03]  /*11bf60*/  IADD3 R16, P6, R18, R11, RZ ;  /* 0x0000000b12107210 */ /* 0x000fc60007fde0ff */
[----:B------:R-:W4:Y:S04]  /*11bf70*/  LDL.LU R7, [R1+0xd7c] ;  /* 0x000d7c0001077983 */ /* 0x000f280000300800 */
[----:B------:R-:W4:Y:S04]  /*11bf80*/  LDL.LU R9, [R1+0x6a4] ;  /* 0x0006a40001097983 */ /* 0x000f280000300800 */
[----:B------:R-:W-:Y:S04]  /*11bf90*/  STL [R1+0x27e0], R17 ;  /* 0x0027e01101007387 */ /* 0x000fe80000100800 */
[----:B------:R-:W-:Y:S04]  /*11bfa0*/  STL [R1+0x27e8], R19 ;  /* 0x0027e81301007387 */ /* 0x000fe80000100800 */
[----:B------:R0:W-:Y:S04]  /*11bfb0*/  STL.64 [R1+0x5e20], R10 ;  /* 0x005e200a01007387 */ /* 0x0001e80000100a00 */
[----:B0-----:R-:W4:Y:S04]  /*11bfc0*/  LDL.LU R10, [R1+0xd70] ;  /* 0x000d7000010a7983 */ /* 0x001f280000300800 */
[----:B------:R-:W4:Y:S04]  /*11bfd0*/  LDL R11, [R1+0x64] ;  /* 0x00006400010b7983 */ /* 0x000f280000100800 */
[----:B------:R-:W4:Y:S04]  /*11bfe0*/  LDL.LU R29, [R1+0x6a8] ;  /* 0x0006a800011d7983 */ /* 0x000f280000300800 */
[----:B------:R-:W4:Y:S01]  /*11bff0*/  LDL.LU R26, [R1+0x6ac] ;  /* 0x0006ac00011a7983 */ /* 0x000f220000300800 */
[----:B--2---:R-:W-:Y:S01]  /*11c000*/  IMAD.X R17, R15, 0x1, R13, P6 ;  /* 0x000000010f117824 */ /* 0x004fe200030e060d */
[----:B------:R-:W-:-:S04]  /*11c010*/  IADD3 R18, P6, R18, R12, RZ ;  /* 0x0000000c12127210 */ /* 0x000fc80007fde0ff */
[----:B------:R0:W-:Y:S04]  /*11c020*/  STL.64 [R1+0x1060], R16 ;  /* 0x0010601001007387 */ /* 0x0001e80000100a00 */
[----:B------:R-:W2:Y:S04]  /*11c030*/  LDL.LU R23, [R1+0xd90] ;  /* 0x000d900001177983 */ /* 0x000ea80000300800 */
[----:B0-----:R-:W2:Y:S04]  /*11c040*/  LDL.LU R17, [R1+0xd94] ;  /* 0x000d940001117983 */ /* 0x001ea80000300800 */
[----:B------:R0:W-:Y:S04]  /*11c050*/  STL.64 [R1+0x5e10], R12 ;  /* 0x005e100c01007387 */ /* 0x0001e80000100a00 */
[----:B0-----:R-:W3:Y:S01]  /*11c060*/  LDL.LU R12, [R1+0xd6c] ;  /* 0x000d6c00010c7983 */ /* 0x001ee20000300800 */
[----:B------:R-:W-:-:S03]  /*11c070*/  IMAD.X R19, R15, 0x1, R14, P6 ;  /* 0x000000010f137824 */ /* 0x000fc600030e060e */
[----:B------:R-:W2:Y:S01]  /*11c080*/  LDL.LU R13, [R1+0x6a0] ;  /* 0x0006a000010d7983 */ /* 0x000ea20000300800 */
[----:B------:R-:W-:-:S03]  /*11c090*/  F2FP.SATFINITE.E5M2.F32.PACK_AB_MERGE_C R20, R20, R3, RZ ;  /* 0x000000031414723e */ /* 0x000fc600048060ff */
[----:B------:R0:W-:Y:S04]  /*11c0a0*/  STL.64 [R1+0x1068], R18 ;  /* 0x0010681201007387 */ /* 0x0001e80000100a00 */
[----:B0-----:R-:W2:Y:S04]  /*11c0b0*/  LDL.LU R19, [R1+0x5e3c] ;  /* 0x005e3c0001137983 */ /* 0x001ea80000300800 */
[----:B------:R-:W2:Y:S04]  /*11c0c0*/  LDL.LU R28, [R1+0xd98] ;  /* 0x000d9800011c7983 */ /* 0x000ea80000300800 */
[----:B------:R-:W2:Y:S04]  /*11c0d0*/  LDL.LU R16, [R1+0xd9c] ;  /* 0x000d9c0001107983 */ /* 0x000ea80000300800 */
[----:B------:R-:W2:Y:S04]  /*11c0e0*/  LDL.LU R18, [R1+0xda0] ;  /* 0x000da00001127983 */ /* 0x000ea80000300800 */
[----:B------:R-:W2:Y:S04]  /*11c0f0*/  LDL.LU R15, [R1+0xda4] ;  /* 0x000da400010f7983 */ /* 0x000ea80000300800 */
[----:B------:R-:W2:Y:S04]  /*11c100*/  LDL.LU R3, [R1+0x5e38] ;  /* 0x005e380001037983 */ /* 0x000ea80000300800 */
[----:B------:R0:W-:Y:S04]  /*11c110*/  STL [R1+0x27c4], R20 ;  /* 0x0027c41401007387 */ /* 0x0001e80000100800 */
[----:B0-----:R-:W2:Y:S01]  /*11c120*/  LDL.LU R20, [R1+0x5e34] ;  /* 0x005e340001147983 */ /* 0x001ea20000300800 */
[----:B---3--:R-:W-:-:S03]  /*11c130*/  F2FP.SATFINITE.E5M2.F32.PACK_AB_MERGE_C R12, R12, R4, RZ ;  /* 0x000000040c0c723e */ /* 0x008fc600048060ff */
[----:B------:R-:W3:Y:S01]  /*11c140*/  LDL.LU R4, [R1+0x5e30] ;  /* 0x005e300001047983 */ /* 0x000ee20000300800 */
[----:B----4-:R-:W-:-:S03]  /*11c150*/  F2FP.SATFINITE.E5M2.F32.PACK_AB_MERGE_C R10, R27, R10, RZ ;  /* 0x0000000a1b0a723e */ /* 0x010fc600048060ff */
[----:B------:R-:W-:Y:S04]  /*11c160*/  STL [R1+0x27c8], R12 ;  /* 0x0027c80c01007387 */ /* 0x000fe80000100800 */
[----:B------:R3:W-:Y:S01]  /*11c170*/  STL [R1+0x1c3c], R10 ;  /* 0x001c3c0a01007387 */ /* 0x0007e20000100800 */
[----:B------:R-:W-:Y:S02]  /*11c180*/  SHF.R.S32.HI R27, RZ, 0x1f, R11 ;  /* 0x0000001fff1b7819 */ /* 0x000fe4000001140b */
[----:B---3--:R-:W-:Y:S01]  /*11c190*/  IADD3 R10, P6, R11, R4, RZ ;  /* 0x000000040b0a7210 */ /* 0x008fe20007fde0ff */
[----:B------:R0:W-:Y:S04]  /*11c1a0*/  STL [R1+0x5e08], R4 ;  /* 0x005e080401007387 */ /* 0x0001e80000100800 */
[----:B0-----:R-:W3:Y:S01]  /*11c1b0*/  LDL.LU R4, [R1+0x64] ;  /* 0x0000640001047983 */ /* 0x001ee20000300800 */
[----:B--2---:R-:W-:-:S05]  /*11c1c0*/  IMAD.X R11, R27, 0x1, R20, P6 ;  /* 0x000000011b0b7824 */ /* 0x004fca00030e0614 */
[----:B------:R0:W-:Y:S02]  /*11c1d0*/  STL.64 [R1+0x1058], R10 ;  /* 0x0010580a01007387 */ /* 0x0001e40000100a00 */
[----:B0-----:R-:W-:Y:S02]  /*11c1e0*/  F2FP.SATFINITE.E5M2.F32.PACK_AB_MERGE_C R10, R7, R8, RZ ;  /* 0x00000008070a723e */ /* 0x001fe400048060ff */
[----:B------:R-:W2:Y:S04]  /*11c1f0*/  LDL.LU R8, [R1+0xda8] ;  /* 0x000da80001087983 */ /* 0x000ea80000300800 */
[----:B------:R-:W2:Y:S01]  /*11c200*/  LDL.LU R7, [R1+0xdac] ;  /* 0x000dac0001077983 */ /* 0x000ea20000300800 */
[----:B------:R-:W-:-:S03]  /*11c210*/  F2FP.SATFINITE.E5M2.F32.PACK_AB_MERGE_C R9, R9, R13, RZ ;  /* 0x0000000d0909723e */ /* 0x000fc600048060ff */
[----:B------:R0:W-:Y:S04]  /*11c220*/  STL [R1+0x2784], R10 ;  /* 0x0027840a01007387 */ /* 0x0001e80000100800 */
[----:B0-----:R-:W4:Y:S04]  /*11c230*/  LDL.LU R10, [R1+0xdb0] ;  /* 0x000db000010a7983 */ /* 0x001f280000300800 */
[----:B------:R-:W4:Y:S04]  /*11c240*/  LDL.LU R11, [R1+0xdb4] ;  /* 0x000db400010b7983 */ /* 0x000f280000300800 */
[----:B------:R0:W-:Y:S04]  /*11c250*/  STL [R1+0x44], R9 ;  /* 0x0000440901007387 */ /* 0x0001e80000100800 */
[----:B0-----:R-:W4:Y:S01]  /*11c260*/  LDL.LU R9, [R1+0xdb8] ;  /* 0x000db80001097983 */ /* 0x001f220000300800 */
[----:B------:R-:W-:-:S02]  /*11c270*/  F2FP.SATFINITE.E5M2.F32.PACK_AB_MERGE_C R17, R17, R23, RZ ;  /* 0x000000171111723e */ /* 0x000fc400048060ff */
[----:B---3--:R-:W-:-:S05]  /*11c280*/  IADD3 R12, P6, R4, R3, RZ ;  /* 0x00000003040c7210 */ /* 0x008fca0007fde0ff */
[----:B------:R-:W-:-:S05]  /*11c290*/  IMAD.X R13, R27, 0x1, R2, P6 ;  /* 0x000000011b0d7824 */ /* 0x000fca00030e0602 */
[----:B------:R0:W-:Y:S04]  /*11c2a0*/  STL.64 [R1+0x1050], R12 ;  /* 0x0010500c01007387 */ /* 0x0001e80000100a00 */
[----:B0-----:R-:W3:Y:S04]  /*11c2b0*/  LDL.LU R12, [R1+0xc30] ;  /* 0x000c3000010c7983 */ /* 0x001ee80000300800 */
[----:B------:R-:W3:Y:S04]  /*11c2c0*/  LDL.LU R13, [R1+0xc34] ;  /* 0x000c3400010d7983 */ /* 0x000ee80000300800 */
[----:B------:R0:W-:Y:S02]  /*11c2d0*/  STL.64 [R1+0x5e00], R2 ;  /* 0x005e000201007387 */ /* 0x0001e40000100a00 */
[----:B0-----:R-:W-:-:S02]  /*11c2e0*/  F2FP.SATFINITE.E5M2.F32.PACK_AB_MERGE_C R2, R26, R29, RZ ;  /* 0x0000001d1a02723e */ /* 0x001fc400048060ff */
[----:B------:R-:W3:Y:S04]  /*11c2f0*/  LDL.LU R29, [R1+0xc3c] ;  /* 0x000c3c00011d7983 */ /* 0x000ee80000300800 */
[----:B------:R0:W-:Y:S02]  /*11c300*/  STL [R1+0x48], R2 ;  /* 0x0000480201007387 */ /* 0x0001e40000100800 */
[----:B0-----:R-:W-:Y:S02]  /*11c310*/  IADD3 R2, P6, R4, R0, RZ ;  /* 0x0000000004027210 */ /* 0x001fe40007fde0ff */
[----:B------:R-:W-:Y:S03]  /*11c320*/  STL [R1+0x1c0], R17 ;  /* 0x0001c01101007387 */ /* 0x000fe60000100800 */
[----:B------:R-:W-:-:S05]  /*11c330*/  IMAD.X R3, R27, 0x1, R21, P6 ;  /* 0x000000011b037824 */ /* 0x000fca00030e0615 */
[----:B------:R0:W-:Y:S02]  /*11c340*/  STL.64 [R1+0x1048], R2 ;  /* 0x0010480201007387 */ /* 0x0001e40000100a00 */
[----:B0-----:R-:W-:Y:S02]  /*11c350*/  F2FP.SATFINITE.E5M2.F32.PACK_AB_MERGE_C R2, R16, R28, RZ ;  /* 0x0000001c1002723e */ /* 0x001fe400048060ff */
[----:B------:R-:W-:Y:S02]  /*11c360*/  IADD3 R16, P6, R4, R5, RZ ;  /* 0x0000000504107210 */ /* 0x000fe40007fde0ff */
[----:B------:R-:W-:Y:S01]  /*11c370*/  F2FP.SATFINITE.E5M2.F32.PACK_AB_MERGE_C R3, R15, R18, RZ ;  /* 0x000000120f03723e */ /* 0x000fe200048060ff */
[----:B------:R0:W-:Y:S02]  /*11c380*/  STL [R1+0x1c4], R2 ;  /* 0x0001c40201007387 */ /* 0x0001e40000100800 */
[----:B------:R-:W-:Y:S01]  /*11c390*/  IMAD.X R17, R27, 0x1, R6, P6 ;  /* 0x000000011b117824 */ /* 0x000fe200030e0606 */
[----:B--2---:R-:W-:Y:S01]  /*11c3a0*/  F2FP.SATFINITE.E5M2.F32.PACK_AB_MERGE_C R7, R7, R8, RZ ;  /* 0x000000080707723e */ /* 0x004fe200048060ff */
[----:B0-----:R-:W2:Y:S04]  /*11c3b0*/  LDL.LU R2, [R1+0xbc0] ;  /* 0x000bc00001027983 */ /* 0x001ea80000300800 */
[----:B------:R0:W-:Y:S04]  /*11c3c0*/  STL [R1+0x1a4], R3 ;  /* 0x0001a40301007387 */ /* 0x0001e80000100800 */
[----:B0-----:R-:W2:Y:S04]  /*11c3d0*/  LDL.LU R3, [R1+0xbc4] ;  /* 0x000bc40001037983 */ /* 0x001ea80000300800 */
[----:B------:R-:W2:Y:S04]  /*11c3e0*/  LDL.LU R26, [R1+0xbc8] ;  /* 0x000bc800011a7983 */ /* 0x000ea80000300800 */
[----:B------:R-:W2:Y:S04]  /*11c3f0*/  LDL.LU R23, [R1+0xbcc] ;  /* 0x000bcc0001177983 */ /* 0x000ea80000300800 */
[----:B------:R0:W-:Y:S04]  /*11c400*/  STL.64 [R1+0x1040], R16 ;  /* 0x0010401001007387 */ /* 0x0001e80000100a00 */
[----:B0-----:R-:W2:Y:S04]  /*11c410*/  LDL.LU R17, [R1+0xb40] ;  /* 0x000b400001117983 */ /* 0x001ea80000300800 */
[----:B------:R-:W2:Y:S04]  /*11c420*/  LDL.LU R28, [R1+0xb44] ;  /* 0x000b4400011c7983 */ /* 0x000ea80000300800 */
[----:B------:R-:W2:Y:S04]  /*11c430*/  LDL.LU R16, [R1+0xb48] ;  /* 0x000b480001107983 */ /* 0x000ea80000300800 */
[----:B------:R-:W2:Y:S04]  /*11c440*/  LDL.LU R18, [R1+0xb4c] ;  /* 0x000b4c0001127983 */ /* 0x000ea80000300800 */
[----:B------:R-:W2:Y:S04]  /*11c450*/  LDL R15, [R1+0x68] ;  /* 0x00006800010f7983 */ /* 0x000ea80000100800 */
[----:B------:R-:W3:Y:S04]  /*11c460*/  LDL.LU R8, [R1+0x5e2c] ;  /* 0x005e2c0001087983 */ /* 0x000ee80000300800 */
[----:B------:R0:W-:Y:S04]  /*11c470*/  STL [R1+0x1a8], R7 ;  /* 0x0001a80701007387 */ /* 0x0001e80000100800 */
[----:B0-----:R-:W2:Y:S01]  /*11c480*/  LDL.LU R7, [R1+0x5e28] ;  /* 0x005e280001077983 */ /* 0x001ea20000300800 */
[----:B----4-:R-:W-:-:S05]  /*11c490*/  F2FP.SATFINITE.E5M2.F32.PACK_AB_MERGE_C R11, R11, R10, RZ ;  /* 0x0000000a0b0b723e */ /* 0x010fca00048060ff */
[----:B------:R3:W-:Y:S01]  /*11c4a0*/  STL [R1+0x18c], R11 ;  /* 0x00018c0b01007387 */ /* 0x0007e20000100800 */
[----:B--2---:R-:W-:-:S03]  /*11c4b0*/  IADD3 R10, P6, R4, R7, RZ ;  /* 0x00000007040a7210 */ /* 0x004fc60007fde0ff */
[----:B------:R0:W-:Y:S02]  /*11c4c0*/  STL [R1+0x5de8], R7 ;  /* 0x005de80701007387 */ /* 0x0001e40000100800 */
[----:B---3--:R-:W-:Y:S02]  /*11c4d0*/  IMAD.X R11, R27, 0x1, R8, P6 ;  /* 0x000000011b0b7824 */ /* 0x008fe400030e0608 */
[----:B0-----:R-:W2:Y:S04]  /*11c4e0*/  LDL.LU R7, [R1+0xc38] ;  /* 0x000c380001077983 */ /* 0x001ea80000300800 */
[----:B------:R0:W-:Y:S04]  /*11c4f0*/  STL.64 [R1+0x1018], R10 ;  /* 0x0010180a01007387 */ /* 0x0001e80000100a00 */
[----:B0-----:R-:W3:Y:S04]  /*11c500*/  LDL.LU.64 R10, [R1+0x5e20] ;  /* 0x005e2000010a7983 */ /* 0x001ee80000300a00 */
[----:B------:R0:W-:Y:S04]  /*11c510*/  STL [R1+0x5dec], R8 ;  /* 0x005dec0801007387 */ /* 0x0001e80000100800 */
[----:B0-----:R-:W4:Y:S02]  /*11c520*/  LDL.LU R8, [R1+0xdbc] ;  /* 0x000dbc0001087983 */ /* 0x001f240000300800 */
[----:B----4-:R-:W-:-:S02]  /*11c530*/  F2FP.SATFINITE.E5M2.F32.PACK_AB_MERGE_C R8, R8, R9, RZ ;  /* 0x000000090808723e */ /* 0x010fc400048060ff */
[----:B------:R-:W4:Y:S04]  /*11c540*/  LDL.LU R9, [R1+0x5e18] ;  /* 0x005e180001097983 */ /* 0x000f280000300800 */
[----:B------:R0:W-:Y:S02]  /*11c550*/  STL [R1+0x190], R8 ;  /* 0x0001900801007387 */ /* 0x0001e40000100800 */
[----:B0-----:R-:W-:Y:S02]  /*11c560*/  F2FP.SATFINITE.E5M2.F32.PACK_AB_MERGE_C R8, R13, R12, RZ ;  /* 0x0000000c0d08723e */ /* 0x001fe400048060ff */
[----:B----4-:R-:W-:Y:S01]  /*11c570*/  IADD3 R12, P6, R4, R9, RZ ;  /* 0x00000009040c7210 */ /* 0x010fe20007fde0ff */
[----:B------:R-:W-:Y:S04]  /*11c580*/  STL [R1+0x5dd8], R9 ;  /* 0x005dd80901007387 */ /* 0x000fe80000100800 */
[----:B---3--:R-:W-:Y:S01]  /*11c590*/  IMAD.X R13, R27, 0x1, R10, P6 ;  /* 0x000000011b0d7824 */ /* 0x008fe200030e060a */
[----:B------:R-:W-:Y:S04]  /*11c5a0*/  STL [R1+0x180], R8 ;  /* 0x0001800801007387 */ /* 0x000fe80000100800 */
[----:B------:R0:W-:Y:S04]  /*11c5b0*/  STL.64 [R1+0x1010], R12 ;  /* 0x0010100c01007387 */ /* 0x0001e80000100a00 */
[----:B0-----:R-:W3:Y:S01]  /*11c5c0*/  LDL.LU.64 R12, [R1+0x5e10] ;  /* 0x005e1000010c7983 */ /* 0x001ee20000300a00 */
[----:B--2---:R-:W-:-:S02]  /*11c5d0*/  F2FP.SATFINITE.E5M2.F32.PACK_AB_MERGE_C R7, R29, R7, RZ ;  /* 0x000000071d07723e */ /* 0x004fc400048060ff */
[----:B------:R-:W-:Y:S01]  /*11c5e0*/  F2FP.SATFINITE.E5M2.F32.PACK_AB_MERGE_C R2, R3, R2, RZ ;  /* 0x000000020302723e */ /* 0x000fe200048060ff */
[----:B------:R-:W-:Y:S04]  /*11c5f0*/  STL [R1+0x5ddc], R10 ;  /* 0x005ddc0a01007387 */ /* 0x000fe80000100800 */
[----:B------:R-:W2:Y:S04]  /*11c600*/  LDL.LU R9, [R1+0x1630] ;  /* 0x0016300001097983 */ /* 0x000ea80000300800 */
[----:B------:R-:W2:Y:S04]  /*11c610*/  LDL.LU R8, [R1+0x1634] ;  /* 0x0016340001087983 */ /* 0x000ea80000300800 */
[----:B------:R0:W-:Y:S04]  /*11c620*/  STL [R1+0x17c], R7 ;  /* 0x00017c0701007387 */ /* 0x0001e80000100800 */
[----:B0-----:R-:W4:Y:S04]  /*11c630*/  LDL.LU R7, [R1+0x1638] ;  /* 0x0016380001077983 */ /* 0x001f280000300800 */
[----:B------:R-:W4:Y:S04]  /*11c640*/  LDL.LU R29, [R1+0x163c] ;  /* 0x00163c00011d7983 */ /* 0x000f280000300800 */
[----:B------:R0:W-:Y:S02]  /*11c650*/  STL [R1+0x104], R2 ;  /* 0x0001040201007387 */ /* 0x0001e40000100800 */
[----:B0-----:R-:W-:-:S02]  /*11c660*/  IADD3 R2, P6, R4, R11, RZ ;  /* 0x0000000b04027210 */ /* 0x001fc40007fde0ff */
[----:B------:R-:W-:-:S03]  /*11c670*/  F2FP.SATFINITE.E5M2.F32.PACK_AB_MERGE_C R10, R23, R26, RZ ;  /* 0x0000001a170a723e */ /* 0x000fc600048060ff */
[----:B---3--:R-:W-:-:S05]  /*11c680*/  IMAD.X R3, R27, 0x1, R13, P6 ;  /* 0x000000011b037824 */ /* 0x008fca00030e060d */
[----:B------:R0:W-:Y:S02]  /*11c690*/  STL.64 [R1+0xed0], R2 ;  /* 0x000ed00201007387 */ /* 0x0001e40000100a00 */
[----:B0-----:R-:W-:Y:S02]  /*11c6a0*/  IADD3 R2, P6, R4, R12, RZ ;  /* 0x0000000c04027210 */ /* 0x001fe40007fde0ff */
[----:B------:R-:W3:Y:S03]  /*11c6b0*/  LDL.LU R4, [R1+0x5e08] ;  /* 0x005e080001047983 */ /* 0x000ee60000300800 */
        /* <DEDUP_REMOVED lines=8> */
[----:B------:R-:W2:Y:S04]  /*11c740*/  LDL.LU R17, [R1+0x1620] ;  /* 0x0016200001117983 */ /* 0x000ea80000300800 */
[----:B------:R3:W-:Y:S04]  /*11c750*/  STL [R1+0xe4], R12 ;  /* 0x0000e40c01007387 */ /* 0x0007e80000100800 */
[----:B------:R-:W2:Y:S01]  /*11c760*/  LDL.LU R16, [R1+0x1624] ;  /* 0x0016240001107983 */ /* 0x000ea20000300800 */
[----:B0-----:R-:W-:-:S05]  /*11c770*/  SHF.R.S32.HI R10, RZ, 0x1f, R15 ;  /* 0x0000001fff0a7819 */ /* 0x001fca000001140f */
[----:B------:R-:W-:Y:S01]  /*11c780*/  STL [R1+0xc], R10 ;  /* 0x00000c0a01007387 */ /* 0x000fe20000100800 */
[----:B---3--:R-:W-:-:S03]  /*11c790*/  IADD3 R12, P6, R15, R4, RZ ;  /* 0x000000040f0c7210 */ /* 0x008fc60007fde0ff */
[----:B--2---:R-:W-:Y:S04]  /*11c7a0*/  STL.64 [R1+0x5df8], R16 ;  /* 0x005df81001007387 */ /* 0x004fe80000100a00 */
[----:B------:R-:W2:Y:S04]  /*11c7b0*/  LDL.LU R27, [R1+0x1628] ;  /* 0x00162800011b7983 */ /* 0x000ea80000300800 */
[----:B------:R-:W2:Y:S04]  /*11c7c0*/  LDL.LU R26, [R1+0x162c] ;  /* 0x00162c00011a7983 */ /* 0x000ea80000300800 */
[----:B------:R-:W3:Y:S04]  /*11c7d0*/  LDL.LU R23, [R1+0x1610] ;  /* 0x0016100001177983 */ /* 0x000ee80000300800 */
[----:B------:R-:W3:Y:S04]  /*11c7e0*/  LDL.LU R28, [R1+0x1614] ;  /* 0x00161400011c7983 */ /* 0x000ee80000300800 */
[----:B------:R-:W3:Y:S04]  /*11c7f0*/  LDL.LU R18, [R1+0x1618] ;  /* 0x0016180001127983 */ /* 0x000ee80000300800 */
[----:B------:R-:W3:Y:S04]  /*11c800*/  LDL.LU R15, [R1+0x161c] ;  /* 0x00161c00010f7983 */ /* 0x000ee80000300800 */
[----:B------:R0:W-:Y:S04]  /*11c810*/  STL [R1+0x5dc8], R4 ;  /* 0x005dc80401007387 */ /* 0x0001e80000100800 */
[----:B0-----:R-:W2:Y:S01]  /*11c820*/  LDL.LU R4, [R1+0xc] ;  /* 0x00000c0001047983 */ /* 0x001ea20000300800 */
[----:B------:R-:W-:-:S02]  /*11c830*/  F2FP.SATFINITE.E5M2.F32.PACK_AB_MERGE_C R8, R8, R9, RZ ;  /* 0x000000090808723e */ /* 0x000fc400048060ff */
[----:B----4-:R-:W-:Y:S01]  /*11c840*/  F2FP.SATFINITE.E5M2.F32.PACK_AB_MERGE_C R7, R29, R7, RZ ;  /* 0x000000071d07723e */ /* 0x010fe200048060ff */
[----:B------:R0:W-:Y:S01]  /*11c850*/  STL [R1+0x5dcc], R20 ;  /* 0x005dcc1401007387 */ /* 0x0001e20000100800 */
[----:B--2---:R-:W-:-:S03]  /*11c860*/  IMAD.X R13, R4, 0x1, R20, P6 ;  /* 0x00000001040d7824 */ /* 0x004fc600030e0614 */
[----:B0-----:R-:W2:Y:S04]  /*11c870*/  LDL.LU R20, [R1+0x68] ;  /* 0x0000680001147983 */ /* 0x001ea80000300800 */
[----:B------:R-:W-:Y:S04]  /*11c880*/  STL.64 [R1+0xec8], R12 ;  /* 0x000ec80c01007387 */ /* 0x000fe80000100a00 */
[----:B------:R0:W-:Y:S04]  /*11c890*/  STL [R1+0x5c], R8 ;  /* 0x00005c0801007387 */ /* 0x0001e80000100800 */
[----:B------:R-:W-:Y:S04]  /*11c8a0*/  STL [R1+0x5df0], R22 ;  /* 0x005df01601007387 */ /* 0x000fe80000100800 */
[----:B------:R1:W-:Y:S04]  /*11c8b0*/  STL [R1+0x60], R7 ;  /* 0x0000600701007387 */ /* 0x0003e80000100800 */
[----:B0-----:R-:W4:Y:S04]  /*11c8c0*/  LDL.LU R8, [R1+0x1600] ;  /* 0x0016000001087983 */ /* 0x001f280000300800 */
[----:B-1----:R-:W4:Y:S04]  /*11c8d0*/  LDL.LU R7, [R1+0x1604] ;  /* 0x0016040001077983 */ /* 0x002f280000300800 */
[----:B------:R-:W3:Y:S01]  /*11c8e0*/  LDL.LU R10, [R1+0x15f0] ;  /* 0x0015f000010a7983 */ /* 0x000ee20000300800 */
[----:B--2---:R-:W-:-:S05]  /*11c8f0*/  IADD3 R16, P6, R20, R3, RZ ;  /* 0x0000000314107210 */ /* 0x004fca0007fde0ff */
[----:B------:R-:W-:Y:S01]  /*11c900*/  IMAD.X R17, R4, 0x1, R2, P6 ;  /* 0x0000000104117824 */ /* 0x000fe200030e0602 */
[----:B---3--:R0:W-:Y:S04]  /*11c910*/  STL.64 [R1+0x5de0], R10 ;  /* 0x005de00a01007387 */ /* 0x0081e80000100a00 */
[----:B0-----:R-:W2:Y:S04]  /*11c920*/  LDL.LU R10, [R1+0x1608] ;  /* 0x00160800010a7983 */ /* 0x001ea80000300800 */
[----:B------:R-:W2:Y:S04]  /*11c930*/  LDL.LU R11, [R1+0x160c] ;  /* 0x00160c00010b7983 */ /* 0x000ea80000300800 */
[----:B------:R-:W3:Y:S04]  /*11c940*/  LDL.LU R9, [R1+0x15f4] ;  /* 0x0015f40001097983 */ /* 0x000ee80000300800 */
[----:B------:R-:W3:Y:S04]  /*11c950*/  LDL.LU R12, [R1+0x15f8] ;  /* 0x0015f800010c7983 */ /* 0x000ee80000300800 */
[----:B------:R-:W3:Y:S04]  /*11c960*/  LDL.LU R13, [R1+0x15fc] ;  /* 0x0015fc00010d7983 */ /* 0x000ee80000300800 */
[----:B------:R0:W-:Y:S04]  /*11c970*/  STL.64 [R1+0xec0], R16 ;  /* 0x000ec01001007387 */ /* 0x0001e80000100a00 */
[----:B0-----:R-:W4:Y:S02]  /*11c980*/  LDL.LU.64 R16, [R1+0x5df8] ;  /* 0x005df80001107983 */ /* 0x001f240000300a00 */
[----:B----4-:R-:W-:-:S02]  /*11c990*/  F2FP.SATFINITE.E5M2.F32.PACK_AB_MERGE_C R22, R16, R17, RZ ;  /* 0x000000111016723e */ /* 0x010fc400048060ff */
[----:B------:R-:W4:Y:S04]  /*11c9a0*/  LDL.LU R17, [R1+0x15e8] ;  /* 0x0015e80001117983 */ /* 0x000f280000300800 */
[----:B------:R-:W4:Y:S04]  /*11c9b0*/  LDL.LU R16, [R1+0x15ec] ;  /* 0x0015ec0001107983 */ /* 0x000f280000300800 */
[----:B------:R0:W-:Y:S02]  /*11c9c0*/  STL [R1+0x50], R22 ;  /* 0x0000501601007387 */ /* 0x0001e40000100800 */
[----:B0-----:R-:W-:-:S02]  /*11c9d0*/  F2FP.SATFINITE.E5M2.F32.PACK_AB_MERGE_C R22, R26, R27, RZ ;  /* 0x0000001b1a16723e */ /* 0x001fc400048060ff */
[----:B------:R-:W-:-:S05]  /*11c9e0*/  IADD3 R26, P6, R20, R0, RZ ;  /* 0x00000000141a7210 */ /* 0x000fca0007fde0ff */
[----:B------:R-:W-:Y:S01]  /*11c9f0*/  IMAD.X R27, R4, 0x1, R21, P6 ;  /* 0x00000001041b7824 */ /* 0x000fe200030e0615 */
[----:B------:R-:W-:Y:S04]  /*11ca00*/  STL [R1+0x4c], R22 ;  /* 0x00004c1601007387 */ /* 0x000fe80000100800 */
[----:B------:R0:W-:Y:S04]  /*11ca10*/  STL.64 [R1+0xeb0], R26 ;  /* 0x000eb01a01007387 */ /* 0x0001e80000100a00 */
[----:B0-----:R-:W2:Y:S01]  /*11ca20*/  LDL.LU R27, [R1+0x5df4] ;  /* 0x005df400011b7983 */ /* 0x001ea20000300800 */
[----:B------:R-:W-:-:S02]  /*11ca30*/  F2FP.SATFINITE.E5M2.F32.PACK_AB_MERGE_C R22, R28, R23, RZ ;  /* 0x000000171c16723e */ /* 0x000fc400048060ff */
[----:B------:R-:W-:Y:S02]  /*11ca40*/  F2FP.SATFINITE.E5M2.F32.PACK_AB_MERGE_C R26, R15, R18, RZ ;  /* 0x000000120f1a723e */ /* 0x000fe400048060ff */
[----:B------:R-:W4:Y:S04]  /*11ca50*/  LDL.LU R18, [R1+0x15d8] ;  /* 0x0015d80001127983 */ /* 0x000f280000300800 */
[----:B------:R0:W-:Y:S04]  /*11ca60*/  STL [R1+0x34], R22 ;  /* 0x0000341601007387 */ /* 0x0001e80000100800 */
[----:B------:R-:W4:Y:S04]  /*11ca70*/  LDL.LU R15, [R1+0x15dc] ;  /* 0x0015dc00010f7983 */ /* 0x000f280000300800 */
[----:B------:R-:W4:Y:S01]  /*11ca80*/  LDL R28, [R1+0x6c] ;  /* 0x00006c00011c7983 */ /* 0x000f220000100800 */
[----:B0-----:R-:W-:-:S05]  /*11ca90*/  IADD3 R22, P6, R20, R5, RZ ;  /* 0x0000000514167210 */ /* 0x001fca0007fde0ff */
[----:B------:R-:W-:Y:S01]  /*11caa0*/  IMAD.X R23, R4, 0x1, R6, P6 ;  /* 0x0000000104177824 */ /* 0x000fe200030e0606 */
[----:B------:R-:W-:Y:S01]  /*11cab0*/  F2FP.SATFINITE.E5M2.F32.PACK_AB_MERGE_C R7, R7, R8, RZ ;  /* 0x000000080707723e */ /* 0x000fe200048060ff */
[----:B--2---:R0:W-:Y:S04]  /*11cac0*/  STL.64 [R1+0x5c48], R26 ;  /* 0x005c481a01007387 */ /* 0x0041e80000100a00 */
[----:B0-----:R-:W2:Y:S04]  /*11cad0*/  LDL.LU R26, [R1+0x15d0] ;  /* 0x0015d000011a7983 */ /* 0x001ea80000300800 */
[----:B------:R-:W2:Y:S04]  /*11cae0*/  LDL.LU R27, [R1+0x15d4] ;  /* 0x0015d400011b7983 */ /* 0x000ea80000300800 */
[----:B------:R0:W-:Y:S04]  /*11caf0*/  STL.64 [R1+0xeb8], R22 ;  /* 0x000eb81601007387 */ /* 0x0001e80000100a00 */
[----:B0-----:R-:W2:Y:S04]  /*11cb00*/  LDL.LU R22, [R1+0x5df0] ;  /* 0x005df00001167983 */ /* 0x001ea80000300800 */
[----:B------:R-:W2:Y:S04]  /*11cb10*/  LDL.LU R29, [R1+0x16a0] ;  /* 0x0016a000011d7983 */ /* 0x000ea80000300800 */
[----:B------:R-:W2:Y:S04]  /*11cb20*/  LDL.LU R23, [R1+0x16a4] ;  /* 0x0016a40001177983 */ /* 0x000ea80000300800 */
[----:B------:R-:W3:Y:S04]  /*11cb30*/  LDL.LU R8, [R1+0x5dec] ;  /* 0x005dec0001087983 */ /* 0x000ee80000300800 */
[----:B------:R0:W-:Y:S04]  /*11cb40*/  STL [R1+0x1600], R7 ;  /* 0x0016000701007387 */ /* 0x0001e80000100800 */
[----:B0-----:R-:W4:Y:S01]  /*11cb50*/  LDL.LU R7, [R1+0x5de8] ;  /* 0x005de80001077983 */ /* 0x001f220000300800 */
[----:B------:R-:W-:-:S05]  /*11cb60*/  F2FP.SATFINITE.E5M2.F32.PACK_AB_MERGE_C R11, R11, R10, RZ ;  /* 0x0000000a0b0b723e */ /* 0x000fca00048060ff */
[----:B------:R3:W-:Y:S01]  /*11cb70*/  STL [R1+0x1604], R11 ;  /* 0x0016040b01007387 */ /* 0x0007e20000100800 */
[----:B----4-:R-:W-:-:S03]  /*11cb80*/  IADD3 R10, P6, R20, R7, RZ ;  /* 0x00000007140a7210 */ /* 0x010fc60007fde0ff */
[----:B------:R0:W-:Y:S02]  /*11cb90*/  STL [R1+0x5db8], R7 ;  /* 0x005db80701007387 */ /* 0x0001e40000100800 */
[----:B---3--:R-:W-:Y:S02]  /*11cba0*/  IMAD.X R11, R4, 0x1, R8, P6 ;  /* 0x00000001040b7824 */ /* 0x008fe400030e0608 */
[----:B0-----:R-:W3:Y:S04]  /*11cbb0*/  LDL.LU R7, [R1+0x15e4] ;  /* 0x0015e40001077983 */ /* 0x001ee80000300800 */
        /* <DEDUP_REMOVED lines=9> */
[----:B------:R0:W-:Y:S02]  /*11cc50*/  STL.64 [R1+0x5dc0], R8 ;  /* 0x005dc00801007387 */ /* 0x0001e40000100a00 */
[----:B----4-:R-:W-:Y:S02]  /*11cc60*/  IMAD.X R13, R4, 0x1, R10, P6 ;  /* 0x00000001040d7824 */ /* 0x010fe400030e060a */
[----:B0-----:R-:W3:Y:S04]  /*11cc70*/  LDL.LU R9, [R1+0x15e0] ;  /* 0x0015e00001097983 */ /* 0x001ee80000300800 */
[----:B------:R0:W-:Y:S04]  /*11cc80*/  STL.64 [R1+0xea0], R12 ;  /* 0x000ea00c01007387 */ /* 0x0001e80000100a00 */
[----:B0-----:R-:W2:Y:S01]  /*11cc90*/  LDL.LU.64 R12, [R1+0x5dd0] ;  /* 0x005dd000010c7983 */ /* 0x001ea20000300a00 */
[----:B------:R-:W-:-:S02]  /*11cca0*/  F2FP.SATFINITE.E5M2.F32.PACK_AB_MERGE_C R8, R16, R17, RZ ;  /* 0x000000111008723e */ /* 0x000fc400048060ff */
[----:B---3--:R-:W-:Y:S02]  /*11ccb0*/  F2FP.SATFINITE.E5M2.F32.PACK_AB_MERGE_C R9, R7, R9, RZ ;  /* 0x000000090709723e */ /* 0x008fe400048060ff */
[----:B------:R-:W3:Y:S04]  /*11ccc0*/  LDL.LU R7, [R1+0x16a8] ;  /* 0x0016a80001077983 */ /* 0x000ee80000300800 */
[----:B------:R-:W-:Y:S04]  /*11ccd0*/  STL [R1+0x27dc], R9 ;  /* 0x0027dc0901007387 */ /* 0x000fe80000100800 */
[----:B------:R-:W3:Y:S04]  /*11cce0*/  LDL.LU R16, [R1+0x16ac] ;  /* 0x0016ac0001107983 */ /* 0x000ee80000300800 */
[----:B------:R0:W-:Y:S02]  /*11ccf0*/  STL [R1+0x27e4], R8 ;  /* 0x0027e40801007387 */ /* 0x0001e40000100800 */
[----:B0-----:R-:W-:-:S02]  /*11cd00*/  IADD3 R8, P6, R20, R11, RZ ;  /* 0x0000000b14087210 */ /* 0x001fc40007fde0ff */
[----:B------:R0:W-:Y:S03]  /*11cd10*/  STL.64 [R1+0x5db0], R10 ;  /* 0x005db00a01007387 */ /* 0x0001e60000100a00 */
[----:B--2---:R-:W-:-:S05]  /*11cd20*/  IMAD.X R9, R4, 0x1, R13, P6 ;  /* 0x0000000104097824 */ /* 0x004fca00030e060d */
[----:B------:R1:W-:Y:S01]  /*11cd30*/  STL.64 [R1+0xe90], R8 ;  /* 0x000e900801007387 */ /* 0x0003e20000100a00 */
[----:B0-----:R-:W-:-:S05]  /*11cd40*/  IADD3 R10, P6, R20, R12, RZ ;  /* 0x0000000c140a7210 */ /* 0x001fca0007fde0ff */
[----:B------:R-:W-:Y:S01]  /*11cd50*/  IMAD.X R11, R4, 0x1, R14, P6 ;  /* 0x00000001040b7824 */ /* 0x000fe200030e060e */
[----:B-1----:R-:W2:Y:S04]  /*11cd60*/  LDL.LU R8, [R1+0x1690] ;  /* 0x0016900001087983 */ /* 0x002ea80000300800 */
[----:B------:R-:W2:Y:S04]  /*11cd70*/  LDL.LU R17, [R1+0x1694] ;  /* 0x0016940001117983 */ /* 0x000ea80000300800 */
[----:B------:R-:W4:Y:S04]  /*11cd80*/  LDL.LU R20, [R1+0x5dcc] ;  /* 0x005dcc0001147983 */ /* 0x000f280000300800 */
[----:B------:R-:W-:Y:S04]  /*11cd90*/  STL.64 [R1+0x5da8], R12 ;  /* 0x005da80c01007387 */ /* 0x000fe80000100a00 */
[----:B------:R-:W3:Y:S01]  /*11cda0*/  LDL.LU R4, [R1+0x5dc8] ;  /* 0x005dc80001047983 */ /* 0x000ee20000300800 */
[----:B------:R-:W-:-:S03]  /*11cdb0*/  F2FP.SATFINITE.E5M2.F32.PACK_AB_MERGE_C R9, R15, R18, RZ ;  /* 0x000000120f09723e */ /* 0x000fc600048060ff */
[----:B------:R0:W-:Y:S04]  /*11cdc0*/  STL.64 [R1+0xe98], R10 ;  /* 0x000e980a01007387 */ /* 0x0001e80000100a00 */
[----:B------:R-:W2:Y:S01]  /*11cdd0*/  LDL.LU R18, [R1+0x1698] ;  /* 0x0016980001127983 */ /* 0x000ea20000300800 */
[----:B0-----:R-:W-:-:S05]  /*11cde0*/  F2FP.SATFINITE.E5M2.F32.PACK_AB_MERGE_C R10, R27, R26, RZ ;  /* 0x0000001a1b0a723e */ /* 0x001fca00048060ff */
[----:B------:R0:W-:Y:S04]  /*11cdf0*/  STL [R1+0x1614], R10 ;  /* 0x0016140a01007387 */ /* 0x0001e80000100800 */
[----:B------:R-:W2:Y:S04]  /*11ce00*/  LDL.LU R15, [R1+0x169c] ;  /* 0x00169c00010f7983 */ /* 0x000ea80000300800 */
[----:B------:R1:W-:Y:S01]  /*11ce10*/  STL [R1+0x1610], R9 ;  /* 0x0016100901007387 */ /* 0x0003e20000100800 */
[----:B0-----:R-:W-:Y:S02]  /*11ce20*/  F2FP.SATFINITE.E5M2.F32.PACK_AB_MERGE_C R10, R23, R29, RZ ;  /* 0x0000001d170a723e */ /* 0x001fe400048060ff */
[----:B-1----:R-:W-:-:S03]  /*11ce30*/  SHF.R.S32.HI R9, RZ, 0x1f, R28 ;  /* 0x0000001fff097819 */ /* 0x002fc6000001141c */
[----:B------:R-:W-:Y:S04]  /*11ce40*/  STL [R1+0x15fc], R10 ;  /* 0x0015fc0a01007387 */ /* 0x000fe80000100800 */
[----:B------:R0:W-:Y:S04]  /*11ce50*/  STL [R1+0xc], R9 ;  /* 0x00000c0901007387 */ /* 0x0001e80000100800 */
[----:B0-----:R-:W2:Y:S04]  /*11ce60*/  LDL.LU R9, [R1+0x15c0] ;  /* 0x0015c00001097983 */ /* 0x001ea80000300800 */
[----:B------:R-:W2:Y:S04]  /*11ce70*/  LDL.LU R26, [R1+0x15c4] ;  /* 0x0015c400011a7983 */ /* 0x000ea80000300800 */
[----:B------:R-:W2:Y:S04]  /*11ce80*/  LDL.LU R27, [R1+0x15c8] ;  /* 0x0015c800011b7983 */ /* 0x000ea80000300800 */
[----:B------:R-:W2:Y:S04]  /*11ce90*/  LDL.LU R29, [R1+0x15cc] ;  /* 0x0015cc00011d7983 */ /* 0x000ea80000300800 */
[----:B------:R-:W2:Y:S01]  /*11cea0*/  LDL.LU R23, [R1+0x1680] ;  /* 0x0016800001177983 */ /* 0x000ea20000300800 */
[----:B---3--:R-:W-:-:S03]  /*11ceb0*/  IADD3 R10, P6, R28, R4, RZ ;  /* 0x000000041c0a7210 */ /* 0x008fc60007fde0ff */
[----:B------:R-:W3:Y:S04]  /*11cec0*/  LDL.LU R28, [R1+0x1684] ;  /* 0x00168400011c7983 */ /* 0x000ee80000300800 */
[----:B------:R0:W-:Y:S04]  /*11ced0*/  STL [R1+0x5d98], R4 ;  /* 0x005d980401007387 */ /* 0x0001e80000100800 */
[----:B0-----:R-:W2:Y:S04]  /*11cee0*/  LDL.LU R4, [R1+0xc] ;  /* 0x00000c0001047983 */ /* 0x001ea80000300800 */
[----:B----4-:R0:W-:Y:S01]  /*11cef0*/  STL [R1+0x5d9c], R20 ;  /* 0x005d9c1401007387 */ /* 0x0101e20000100800 */
[----:B--2---:R-:W-:-:S03]  /*11cf00*/  IMAD.X R11, R4, 0x1, R20, P6 ;  /* 0x00000001040b7824 */ /* 0x004fc600030e0614 */
[----:B0-----:R-:W2:Y:S04]  /*11cf10*/  LDL.LU R20, [R1+0x6c] ;  /* 0x00006c0001147983 */ /* 0x001ea80000300800 */
[----:B------:R0:W-:Y:S02]  /*11cf20*/  STL.64 [R1+0xe88], R10 ;  /* 0x000e880a01007387 */ /* 0x0001e40000100a00 */
[----:B0-----:R-:W-:Y:S02]  /*11cf30*/  F2FP.SATFINITE.E5M2.F32.PACK_AB_MERGE_C R11, R16, R7, RZ ;  /* 0x00000007100b723e */ /* 0x001fe400048060ff */
[----:B------:R-:W4:Y:S04]  /*11cf40*/  LDL.LU R7, [R1+0x1688] ;  /* 0x0016880001077983 */ /* 0x000f280000300800 */
[----:B------:R-:W4:Y:S01]  /*11cf50*/  LDL.LU R10, [R1+0x168c] ;  /* 0x00168c00010a7983 */ /* 0x000f220000300800 */
[----:B------:R-:W-:-:S03]  /*11cf60*/  F2FP.SATFINITE.E5M2.F32.PACK_AB_MERGE_C R8, R17, R8, RZ ;  /* 0x000000081108723e */ /* 0x000fc600048060ff */
[----:B------:R0:W-:Y:S04]  /*11cf70*/  STL [R1+0x1608], R11 ;  /* 0x0016080b01007387 */ /* 0x0001e80000100800 */
[----:B0-----:R-:W4:Y:S04]  /*11cf80*/  LDL.LU R11, [R1+0x1670] ;  /* 0x00167000010b7983 */ /* 0x001f280000300800 */
[----:B------:R-:W4:Y:S04]  /*11cf90*/  LDL.LU R16, [R1+0x1674] ;  /* 0x0016740001107983 */ /* 0x000f280000300800 */
[----:B------:R0:W-:Y:S01]  /*11cfa0*/  STL [R1+0x30], R8 ;  /* 0x0000300801007387 */ /* 0x0001e20000100800 */
[----:B------:R-:W-:-:S02]  /*11cfb0*/  F2FP.SATFINITE.E5M2.F32.PACK_AB_MERGE_C R26, R26, R9, RZ ;  /* 0x000000091a1a723e */ /* 0x000fc400048060ff */
[----:B--2---:R-:W-:-:S05]  /*11cfc0*/  IADD3 R12, P6, R20, R3, RZ ;  /* 0x00000003140c7210 */ /* 0x004fca0007fde0ff */
[----:B------:R-:W-:-:S05]  /*11cfd0*/  IMAD.X R13, R4, 0x1, R2, P6 ;  /* 0x00000001040d7824 */ /* 0x000fca00030e0602 */
[----:B------:R1:W-:Y:S01]  /*11cfe0*/  STL.64 [R1+0xe80], R12 ;  /* 0x000e800c01007387 */ /* 0x0003e20000100a00 */
[----:B0-----:R-:W-:-:S03]  /*11cff0*/  IADD3 R8, P6, R20, R0, RZ ;  /* 0x0000000014087210 */ /* 0x001fc60007fde0ff */
[----:B-1----:R-:W2:Y:S04]  /*11d000*/  LDL.LU R12, [R1+0x1660] ;  /* 0x00166000010c7983 */ /* 0x002ea80000300800 */
[----:B------:R-:W2:Y:S04]  /*11d010*/  LDL.LU R13, [R1+0x1664] ;  /* 0x00166400010d7983 */ /* 0x000ea80000300800 */
[----:B------:R0:W-:Y:S01]  /*11d020*/  STL.64 [R1+0x5da0], R2 ;  /* 0x005da00201007387 */ /* 0x0001e20000100a00 */
[----:B------:R-:W-:Y:S01]  /*11d030*/  IMAD.X R9, R4, 0x1, R21, P6 ;  /* 0x0000000104097824 */ /* 0x000fe200030e0615 */
[----:B0-----:R-:W-:-:S02]  /*11d040*/  F2FP.SATFINITE.E5M2.F32.PACK_AB_MERGE_C R3, R15, R18, RZ ;  /* 0x000000120f03723e */ /* 0x001fc400048060ff */
[----:B------:R-:W2:Y:S04]  /*11d050*/  LDL.LU R2, [R1+0x167c] ;  /* 0x00167c0001027983 */ /* 0x000ea80000300800 */
[----:B------:R0:W-:Y:S04]  /*11d060*/  STL [R1+0x15d4], R3 ;  /* 0x0015d40301007387 */ /* 0x0001e80000100800 */
[----:B0-----:R-:W2:Y:S04]  /*11d070*/  LDL.LU R3, [R1+0x1668] ;  /* 0x0016680001037983 */ /* 0x001ea80000300800 */
[----:B------:R-:W2:Y:S04]  /*11d080*/  LDL.LU R18, [R1+0x166c] ;  /* 0x00166c0001127983 */ /* 0x000ea80000300800 */
[----:B------:R-:W2:Y:S04]  /*11d090*/  LDL.LU R17, [R1+0x1650] ;  /* 0x0016500001117983 */ /* 0x000ea80000300800 */
[----:B------:R-:W2:Y:S04]  /*11d0a0*/  LDL.LU R15, [R1+0x1654] ;  /* 0x00165400010f7983 */ /* 0x000ea80000300800 */
[----:B------:R0:W-:Y:S04]  /*11d0b0*/  STL [R1+0x5c80], R26 ;  /* 0x005c801a01007387 */ /* 0x0001e80000100800 */
[----:B0-----:R-:W2:Y:S04]  /*11d0c0*/  LDL.LU R26, [R1+0x1678] ;  /* 0x00167800011a7983 */ /* 0x001ea80000300800 */
[----:B------:R0:W-:Y:S02]  /*11d0d0*/  STL.64 [R1+0xe78], R8 ;  /* 0x000e780801007387 */ /* 0x0001e40000100a00 */
[----:B0-----:R-:W-:-:S02]  /*11d0e0*/  F2FP.SATFINITE.E5M2.F32.PACK_AB_MERGE_C R9, R29, R27, RZ ;  /* 0x0000001b1d09723e */ /* 0x001fc400048060ff */
[----:B---3--:R-:W-:Y:S01]  /*11d0f0*/  F2FP.SATFINITE.E5M2.F32.PACK_AB_MERGE_C R8, R28, R23, RZ ;  /* 0x000000171c08723e */ /* 0x008fe200048060ff */
[----:B------:R-:W3:Y:S04]  /*11d100*/  LDL.LU R27, [R1+0x1640] ;  /* 0x00164000011b7983 */ /* 0x000ee80000300800 */
[----:B------:R-:W-:Y:S04]  /*11d110*/  STL [R1+0x24], R9 ;  /* 0x0000240901007387 */ /* 0x000fe80000100800 */
[----:B------:R-:W3:Y:S04]  /*11d120*/  LDL.LU R29, [R1+0x1644] ;  /* 0x00164400011d7983 */ /* 0x000ee80000300800 */
[----:B------:R0:W-:Y:S01]  /*11d130*/  STL [R1+0x198], R8 ;  /* 0x0001980801007387 */ /* 0x0001e20000100800 */
[----:B----4-:R-:W-:-:S03]  /*11d140*/  F2FP.SATFINITE.E5M2.F32.PACK_AB_MERGE_C R10, R10, R7, RZ ;  /* 0x000000070a0a723e */ /* 0x010fc600048060ff */
[----:B------:R-:W4:Y:S04]  /*11d150*/  LDL.LU R23, [R1+0x1648] ;  /* 0x0016480001177983 */ /* 0x000f280000300800 */
[----:B------:R-:W4:Y:S01]  /*11d160*/  LDL.LU R28, [R1+0x164c] ;  /* 0x00164c00011c7983 */ /* 0x000f220000300800 */
[----:B0-----:R-:W-:-:S05]  /*11d170*/  IADD3 R8, P6, R20, R5, RZ ;  /* 0x0000000514087210 */ /* 0x001fca0007fde0ff */
[----:B------:R-:W-:-:S05]  /*11d180*/  IMAD.X R9, R4, 0x1, R6, P6 ;  /* 0x0000000104097824 */ /* 0x000fca00030e0606 */
[----:B------:R0:W-:Y:S04]  /*11d190*/  STL.64 [R1+0xe70], R8 ;  /* 0x000e700801007387 */ /* 0x0001e80000100a00 */
[----:B0-----:R-:W2:Y:S04]  /*11d1a0*/  LDL.LU.64 R8, [R1+0x5dc0] ;  /* 0x005dc00001087983 */ /* 0x001ea80000300a00 */
[----:B------:R-:W3:Y:S01]  /*11d1b0*/  LDL.LU R7, [R1+0x5db8] ;  /* 0x005db80001077983 */ /* 0x000ee20000300800 */
[----:B------:R-:W-:-:S03]  /*11d1c0*/  F2FP.SATFINITE.E5M2.F32.PACK_AB_MERGE_C R11, R16, R11, RZ ;  /* 0x0000000b100b723e */ /* 0x000fc600048060ff */
[----:B------:R-:W4:Y:S04]  /*11d1d0*/  LDL R16, [R1+0x70] ;  /* 0x0000700001107983 */ /* 0x000f280000100800 */
[----:B------:R3:W-:Y:S04]  /*11d1e0*/  STL [R1+0x19c], R10 ;  /* 0x00019c0a01007387 */ /* 0x0007e80000100800 */
[----:B------:R2:W-:Y:S01]  /*11d1f0*/  STL [R1+0x184], R11 ;  /* 0x0001840b01007387 */ /* 0x0005e20000100800 */
[----:B---3--:R-:W-:-:S03]  /*11d200*/  IADD3 R10, P6, R20, R7, RZ ;  /* 0x00000007140a7210 */ /* 0x008fc60007fde0ff */
[----:B------:R0:W-:Y:S02]  /*11d210*/  STL.64 [R1+0x5d90], R6 ;  /* 0x005d900601007387 */ /* 0x0001e40000100a00 */
[----:B--2---:R-:W-:Y:S02]  /*11d220*/  IMAD.X R11, R4, 0x1, R8, P6 ;  /* 0x00000001040b7824 */ /* 0x004fe400030e0608 */
[----:B0-----:R-:W2:Y:S04]  /*11d230*/  LDL.LU R6, [R1+0x165c] ;  /* 0x00165c0001067983 */ /* 0x001ea80000300800 */
[----:B------:R0:W-:Y:S04]  /*11d240*/  STL.64 [R1+0xe68], R10 ;  /* 0x000e680a01007387 */ /* 0x0001e80000100a00 */
[----:B0-----:R-:W3:Y:S01]  /*11d250*/  LDL.LU.64 R10, [R1+0x5db0] ;  /* 0x005db000010a7983 */ /* 0x001ee20000300a00 */
[----:B------:R-:W-:-:S02]  /*11d260*/  F2FP.SATFINITE.E5M2.F32.PACK_AB_MERGE_C R7, R2, R26, RZ ;  /* 0x0000001a0207723e */ /* 0x000fc400048060ff */
[----:B------:R-:W-:Y:S02]  /*11d270*/  F2FP.SATFINITE.E5M2.F32.PACK_AB_MERGE_C R2, R13, R12, RZ ;  /* 0x0000000c0d02723e */ /* 0x000fe400048060ff */
[----:B------:R-:W-:Y:S01]  /*11d280*/  IADD3 R12, P6, R20, R9, RZ ;  /* 0x00000009140c7210 */ /* 0x000fe20007fde0ff */
[----:B------:R-:W-:Y:S04]  /*11d290*/  STL [R1+0x188], R7 ;  /* 0x0001880701007387 */ /* 0x000fe80000100800 */
[----:B------:R0:W-:Y:S04]  /*11d2a0*/  STL.64 [R1+0x5d88], R8 ;  /* 0x005d880801007387 */ /* 0x0001e80000100a00 */
[----:B------:R-:W-:Y:S04]  /*11d2b0*/  STL [R1+0x174], R2 ;  /* 0x0001740201007387 */ /* 0x000fe80000100800 */
[----:B0-----:R-:W2:Y:S01]  /*11d2c0*/  LDL.LU R9, [R1+0x1658] ;  /* 0x0016580001097983 */ /* 0x001ea20000300800 */
[----:B---3--:R-:W-:-:S05]  /*11d2d0*/  IMAD.X R13, R4, 0x1, R10, P6 ;  /* 0x00000001040d7824 */ /* 0x008fca00030e060a */
[----:B------:R0:W-:Y:S04]  /*11d2e0*/  STL.64 [R1+0xe60], R12 ;  /* 0x000e600c01007387 */ /* 0x0001e80000100a00 */
[----:B0-----:R-:W3:Y:S01]  /*11d2f0*/  LDL.LU.64 R12, [R1+0x5da8] ;  /* 0x005da800010c7983 */ /* 0x001ee20000300a00 */
[----:B------:R-:W-:Y:S02]  /*11d300*/  F2FP.SATFINITE.E5M2.F32.PACK_AB_MERGE_C R2, R18, R3, RZ ;  /* 0x000000031202723e */ /* 0x000fe400048060ff */
[----:B------:R-:W-:-:S03]  /*11d310*/  F2FP.SATFINITE.E5M2.F32.PACK_AB_MERGE_C R17, R15, R17, RZ ;  /* 0x000000110f11723e */ /* 0x000fc600048060ff */
[----:B------:R0:W-:Y:S04]  /*11d320*/  STL [R1+0x178], R2 ;  /* 0x0001780201007387 */ /* 0x0001e80000100800 */
[----:B------:R-:W4:Y:S04]  /*11d330*/  LDL.LU R7, [R1+0x1740] ;  /* 0x0017400001077983 */ /* 0x000f280000300800 */
[----:B------:R-:W4:Y:S01]  /*11d340*/  LDL.LU R18, [R1+0x1744] ;  /* 0x0017440001127983 */ /* 0x000f220000300800 */
[----:B0-----:R-:W-:-:S03]  /*11d350*/  IADD3 R2, P6, R20, R11, RZ ;  /* 0x0000000b14027210 */ /* 0x001fc60007fde0ff */
[----:B------:R-:W-:Y:S04]  /*11d360*/  STL [R1+0x5b88], R17 ;  /* 0x005b881101007387 */ /* 0x000fe80000100800 */
[----:B------:R0:W-:Y:S01]  /*11d370*/  STL.64 [R1+0x5d80], R10 ;  /* 0x005d800a01007387 */ /* 0x0001e20000100a00 */
[----:B---3--:R-:W-:Y:S01]  /*11d380*/  IMAD.X R3, R4, 0x1, R13, P6 ;  /* 0x0000000104037824 */ /* 0x008fe200030e060d */
[----:B0-----:R-:W-:-:S04]  /*11d390*/  IADD3 R10, P6, R20, R12, RZ ;  /* 0x0000000c140a7210 */ /* 0x001fc80007fde0ff */
[----:B------:R0:W-:Y:S01]  /*11d3a0*/  STL.64 [R1+0xe58], R2 ;  /* 0x000e580201007387 */ /* 0x0001e20000100a00 */
[----:B------:R-:W-:-:S03]  /*11d3b0*/  IMAD.X R11, R4, 0x1, R14, P6 ;  /* 0x00000001040b7824 */ /* 0x000fc600030e060e */
[----:B0-----:R-:W3:Y:S04]  /*11d3c0*/  LDL.LU.64 R2, [R1+0x5da0] ;  /* 0x005da00001027983 */ /* 0x001ee80000300a00 */
[----:B------:R-:W3:Y:S04]  /*11d3d0*/  LDL.LU R26, [R1+0x1748] ;  /* 0x00174800011a7983 */ /* 0x000ee80000300800 */
[----:B------:R-:W3:Y:S04]  /*11d3e0*/  LDL.LU R15, [R1+0x174c] ;  /* 0x00174c00010f7983 */ /* 0x000ee80000300800 */
[----:B------:R-:W3:Y:S04]  /*11d3f0*/  LDL.LU R20, [R1+0x5d9c] ;  /* 0x005d9c0001147983 */ /* 0x000ee80000300800 */
[----:B------:R-:W3:Y:S01]  /*11d400*/  LDL.LU R4, [R1+0x5d98] ;  /* 0x005d980001047983 */ /* 0x000ee20000300800 */
[----:B--2---:R-:W-:-:S02]  /*11d410*/  F2FP.SATFINITE.E5M2.F32.PACK_AB_MERGE_C R8, R6, R9, RZ ;  /* 0x000000090608723e */ /* 0x004fc400048060ff */
[----:B------:R-:W-:Y:S01]  /*11d420*/  F2FP.SATFINITE.E5M2.F32.PACK_AB_MERGE_C R6, R29, R27, RZ ;  /* 0x0000001b1d06723e */ /* 0x000fe200048060ff */
[----:B------:R-:W-:Y:S01]  /*11d430*/  STL.64 [R1+0xe50], R10 ;  /* 0x000e500a01007387 */ /* 0x000fe20000100a00 */
[----:B----4-:R-:W-:-:S03]  /*11d440*/  F2FP.SATFINITE.E5M2.F32.PACK_AB_MERGE_C R17, R28, R23, RZ ;  /* 0x000000171c11723e */ /* 0x010fc600048060ff */
[----:B------:R-:W-:Y:S04]  /*11d450*/  STL [R1+0x6c], R8 ;  /* 0x00006c0801007387 */ /* 0x000fe80000100800 */
[----:B------:R-:W2:Y:S04]  /*11d460*/  LDL.LU R23, [R1+0x1734] ;  /* 0x0017340001177983 */ /* 0x000ea80000300800 */
[----:B------:R0:W-:Y:S04]  /*11d470*/  STL [R1+0x64], R6 ;  /* 0x0000640601007387 */ /* 0x0001e80000100800 */
[----:B------:R-:W4:Y:S04]  /*11d480*/  LDL.LU R27, [R1+0x1738] ;  /* 0x00173800011b7983 */ /* 0x000f280000300800 */
[----:B------:R-:W4:Y:S01]  /*11d490*/  LDL.LU R29, [R1+0x173c] ;  /* 0x00173c00011d7983 */ /* 0x000f220000300800 */
[----:B0-----:R-:W-:-:S03]  /*11d4a0*/  SHF.R.S32.HI R6, RZ, 0x1f, R16 ;  /* 0x0000001fff067819 */ /* 0x001fc60000011410 */
[----:B------:R-:W-:Y:S04]  /*11d4b0*/  STL [R1+0x5b98], R17 ;  /* 0x005b981101007387 */ /* 0x000fe80000100800 */
[----:B------:R-:W4:Y:S04]  /*11d4c0*/  LDL.LU R8, [R1+0x1724] ;  /* 0x0017240001087983 */ /* 0x000f280000300800 */
[----:B------:R-:W-:Y:S01]  /*11d4d0*/  STL [R1+0xc], R6 ;  /* 0x00000c0601007387 */ /* 0x000fe20000100800 */
[----:B---3--:R-:W-:-:S03]  /*11d4e0*/  IADD3 R10, P6, R16, R4, RZ ;  /* 0x00000004100a7210 */ /* 0x008fc60007fde0ff */
[----:B------:R0:W-:Y:S04]  /*11d4f0*/  STL [R1+0x5d70], R4 ;  /* 0x005d700401007387 */ /* 0x0001e80000100800 */
[----:B0-----:R-:W3:Y:S04]  /*11d500*/  LDL.LU R4, [R1+0xc] ;  /* 0x00000c0001047983 */ /* 0x001ee80000300800 */
[----:B------:R-:W2:Y:S04]  /*11d510*/  LDL.LU R9, [R1+0x1728] ;  /* 0x0017280001097983 */ /* 0x000ea80000300800 */
[----:B------:R-:W2:Y:S01]  /*11d520*/  LDL.LU R16, [R1+0x172c] ;  /* 0x00172c0001107983 */ /* 0x000ea20000300800 */
[----:B---3--:R-:W-:-:S05]  /*11d530*/  IMAD.X R11, R4, 0x1, R20, P6 ;  /* 0x00000001040b7824 */ /* 0x008fca00030e0614 */
[----:B------:R0:W-:Y:S04]  /*11d540*/  STL.64 [R1+0xe40], R10 ;  /* 0x000e400a01007387 */ /* 0x0001e80000100a00 */
[----:B------:R-:W3:Y:S04]  /*11d550*/  LDL.LU R17, [R1+0x1710] ;  /* 0x0017100001117983 */ /* 0x000ee80000300800 */
[----:B0-----:R-:W3:Y:S04]  /*11d560*/  LDL.LU R10, [R1+0x1714] ;  /* 0x00171400010a7983 */ /* 0x001ee80000300800 */
[----:B------:R-:W4:Y:S04]  /*11d570*/  LDL.LU R11, [R1+0x1718] ;  /* 0x00171800010b7983 */ /* 0x000f280000300800 */
[----:B------:R-:W4:Y:S04]  /*11d580*/  LDL.LU R28, [R1+0x171c] ;  /* 0x00171c00011c7983 */ /* 0x000f280000300800 */
[----:B------:R0:W-:Y:S04]  /*11d590*/  STL [R1+0x5d74], R20 ;  /* 0x005d741401007387 */ /* 0x0001e80000100800 */
[----:B0-----:R-:W2:Y:S01]  /*11d5a0*/  LDL.LU R20, [R1+0x70] ;  /* 0x0000700001147983 */ /* 0x001ea20000300800 */
[----:B------:R-:W-:-:S02]  /*11d5b0*/  F2FP.SATFINITE.E5M2.F32.PACK_AB_MERGE_C R18, R18, R7, RZ ;  /* 0x000000071212723e */ /* 0x000fc400048060ff */
[----:B------:R-:W-:-:S03]  /*11d5c0*/  F2FP.SATFINITE.E5M2.F32.PACK_AB_MERGE_C R15, R15, R26, RZ ;  /* 0x0000001a0f0f723e */ /* 0x000fc600048060ff */
[----:B------:R0:W-:Y:S04]  /*11d5d0*/  STL [R1+0x5bc8], R18 ;  /* 0x005bc81201007387 */ /* 0x0001e80000100800 */
[----:B0-----:R-:W4:Y:S04]  /*11d5e0*/  LDL.LU R18, [R1+0x1720] ;  /* 0x0017200001127983 */ /* 0x001f280000300800 */
[----:B------:R-:W-:Y:S01]  /*11d5f0*/  STL [R1+0x58], R15 ;  /* 0x0000580f01007387 */ /* 0x000fe20000100800 */
[----:B--2---:R-:W-:-:S05]  /*11d600*/  IADD3 R6, P6, R20, R3, RZ ;  /* 0x0000000314067210 */ /* 0x004fca0007fde0ff */
[----:B------:R-:W-:-:S05]  /*11d610*/  IMAD.X R7, R4, 0x1, R2, P6 ;  /* 0x0000000104077824 */ /* 0x000fca00030e0602 */
[----:B------:R0:W-:Y:S04]  /*11d620*/  STL.64 [R1+0xe38], R6 ;  /* 0x000e380601007387 */ /* 0x0001e80000100a00 */
[----:B0-----:R-:W2:Y:S04]  /*11d630*/  LDL.LU.64 R6, [R1+0x5d90] ;  /* 0x005d900001067983 */ /* 0x001ea80000300a00 */
[----:B------:R-:W2:Y:S04]  /*11d640*/  LDL.LU R26, [R1+0x1708] ;  /* 0x00170800011a7983 */ /* 0x000ea80000300800 */
[----:B------:R-:W2:Y:S04]  /*11d650*/  LDL.LU R15, [R1+0x170c] ;  /* 0x00170c00010f7983 */ /* 0x000ea80000300800 */
[----:B------:R0:W-:Y:S04]  /*11d660*/  STL.64 [R1+0x5d78], R2 ;  /* 0x005d780201007387 */ /* 0x0001e80000100a00 */
[----:B0-----:R-:W4:Y:S01]  /*11d670*/  LDL.LU R3, [R1+0x1730] ;  /* 0x0017300001037983 */ /* 0x001f220000300800 */
[----:B------:R-:W-:-:S02]  /*11d680*/  IADD3 R2, P6, R20, R0, RZ ;  /* 0x0000000014027210 */ /* 0x000fc40007fde0ff */
[----:B------:R-:W-:Y:S02]  /*11d690*/  F2FP.SATFINITE.E5M2.F32.PACK_AB_MERGE_C R16, R16, R9, RZ ;  /* 0x000000091010723e */ /* 0x000fe400048060ff */
[----:B---3--:R-:W-:Y:S02]  /*11d6a0*/  F2FP.SATFINITE.E5M2.F32.PACK_AB_MERGE_C R17, R10, R17, RZ ;  /* 0x000000110a11723e */ /* 0x008fe400048060ff */
[----:B----4-:R-:W-:-:S05]  /*11d6b0*/  F2FP.SATFINITE.E5M2.F32.PACK_AB_MERGE_C R23, R23, R3, RZ ;  /* 0x000000031717723e */ /* 0x010fca00048060ff */
[----:B------:R0:W-:Y:S01]  /*11d6c0*/  STL [R1+0x5c10], R23 ;  /* 0x005c101701007387 */ /* 0x0001e20000100800 */
[----:B------:R-:W-:Y:S01]  /*11d6d0*/  IMAD.X R3, R4, 0x1, R21, P6 ;  /* 0x0000000104037824 */ /* 0x000fe200030e0615 */
[----:B0-----:R-:W-:-:S05]  /*11d6e0*/  F2FP.SATFINITE.E5M2.F32.PACK_AB_MERGE_C R23, R29, R27, RZ ;  /* 0x0000001b1d17723e */ /* 0x001fca00048060ff */
[----:B------:R0:W-:Y:S04]  /*11d6f0*/  STL [R1+0x40], R23 ;  /* 0x0000401701007387 */ /* 0x0001e80000100800 */
[----:B------:R1:W-:Y:S01]  /*11d700*/  STL.64 [R1+0xe48], R2 ;  /* 0x000e480201007387 */ /* 0x0003e20000100a00 */
[----:B0-----:R-:W-:Y:S02]  /*11d710*/  F2FP.SATFINITE.E5M2.F32.PACK_AB_MERGE_C R23, R8, R18, RZ ;  /* 0x000000120817723e */ /* 0x001fe400048060ff */
[----:B------:R-:W-:Y:S01]  /*11d720*/  IADD3 R8, P6, R20, R5, RZ ;  /* 0x0000000514087210 */ /* 0x000fe20007fde0ff */
[----:B-1----:R-:W3:Y:S04]  /*11d730*/  LDL.LU R2, [R1+0x16f0] ;  /* 0x0016f00001027983 */ /* 0x002ee80000300800 */
[----:B--2---:R-:W-:Y:S01]  /*11d740*/  IMAD.X R9, R4, 0x1, R6, P6 ;  /* 0x0000000104097824 */ /* 0x004fe200030e0606 */
[----:B------:R-:W3:Y:S04]  /*11d750*/  LDL.LU R29, [R1+0x16f4] ;  /* 0x0016f400011d7983 */ /* 0x000ee80000300800 */
[----:B------:R-:W2:Y:S04]  /*11d760*/  LDL.LU R3, [R1+0x16f8] ;  /* 0x0016f80001037983 */ /* 0x000ea80000300800 */
[----:B------:R-:W2:Y:S04]  /*11d770*/  LDL.LU R27, [R1+0x16fc] ;  /* 0x0016fc00011b7983 */ /* 0x000ea80000300800 */
[----:B------:R0:W-:Y:S04]  /*11d780*/  STL [R1+0x5c18], R23 ;  /* 0x005c181701007387 */ /* 0x0001e80000100800 */
[----:B0-----:R-:W4:Y:S04]  /*11d790*/  LDL.LU R23, [R1+0x74] ;  /* 0x0000740001177983 */ /* 0x001f280000300800 */
[----:B------:R-:W-:Y:S04]  /*11d7a0*/  STL [R1+0x5c14], R16 ;  /* 0x005c141001007387 */ /* 0x000fe80000100800 */
[----:B------:R0:W-:Y:S04]  /*11d7b0*/  STL.64 [R1+0xe30], R8 ;  /* 0x000e300801007387 */ /* 0x0001e80000100a00 */
[----:B0-----:R-:W2:Y:S01]  /*11d7c0*/  LDL.LU.64 R8, [R1+0x5d88] ;  /* 0x005d880001087983 */ /* 0x001ea20000300a00 */
[----:B------:R-:W-:-:S03]  /*11d7d0*/  F2FP.SATFINITE.E5M2.F32.PACK_AB_MERGE_C R16, R28, R11, RZ ;  /* 0x0000000b1c10723e */ /* 0x000fc600048060ff */
[----:B------:R-:W4:Y:S04]  /*11d7e0*/  LDL.LU R18, [R1+0x17c0] ;  /* 0x0017c00001127983 */ /* 0x000f280000300800 */
[----:B------:R-:W4:Y:S04]  /*11d7f0*/  LDL.LU R28, [R1+0x17c4] ;  /* 0x0017c400011c7983 */ /* 0x000f280000300800 */
[----:B------:R0:W-:Y:S04]  /*11d800*/  STL.64 [R1+0x5c40], R16 ;  /* 0x005c401001007387 */ /* 0x0001e80000100a00 */
[----:B0-----:R-:W4:Y:S04]  /*11d810*/  LDL.LU R16, [R1+0x1700] ;  /* 0x0017000001107983 */ /* 0x001f280000300800 */
[----:B------:R-:W4:Y:S01]  /*11d820*/  LDL.LU R17, [R1+0x1704] ;  /* 0x0017040001117983 */ /* 0x000f220000300800 */
[----:B------:R-:W-:-:S03]  /*11d830*/  IADD3 R10, P6, R20, R7, RZ ;  /* 0x00000007140a7210 */ /* 0x000fc60007fde0ff */
[----:B------:R0:W-:Y:S04]  /*11d840*/  STL.64 [R1+0x5d68], R6 ;  /* 0x005d680601007387 */ /* 0x0001e80000100a00 */
[----:B0-----:R-:W4:Y:S01]  /*11d850*/  LDL.LU R7, [R1+0x16ec] ;  /* 0x0016ec0001077983 */ /* 0x001f220000300800 */
[----:B------:R-:W-:Y:S02]  /*11d860*/  F2FP.SATFINITE.E5M2.F32.PACK_AB_MERGE_C R6, R15, R26, RZ ;  /* 0x0000001a0f06723e */ /* 0x000fe400048060ff */
[----:B---3--:R-:W-:Y:S01]  /*11d870*/  F2FP.SATFINITE.E5M2.F32.PACK_AB_MERGE_C R29, R29, R2, RZ ;  /* 0x000000021d1d723e */ /* 0x008fe200048060ff */
[----:B--2---:R-:W-:-:S05]  /*11d880*/  IMAD.X R11, R4, 0x1, R8, P6 ;  /* 0x00000001040b7824 */ /* 0x004fca00030e0608 */
[----:B------:R0:W-:Y:S04]  /*11d890*/  STL.64 [R1+0xe18], R10 ;  /* 0x000e180a01007387 */ /* 0x0001e80000100a00 */
[----:B0-----:R-:W2:Y:S04]  /*11d8a0*/  LDL.LU.64 R10, [R1+0x5d80] ;  /* 0x005d8000010a7983 */ /* 0x001ea80000300a00 */
[----:B------:R-:W3:Y:S01]  /*11d8b0*/  LDL.LU R26, [R1+0x17c8] ;  /* 0x0017c800011a7983 */ /* 0x000ee20000300800 */
[----:B----4-:R-:W-:-:S05]  /*11d8c0*/  F2FP.SATFINITE.E5M2.F32.PACK_AB_MERGE_C R16, R17, R16, RZ ;  /* 0x000000101110723e */ /* 0x010fca00048060ff */
[----:B------:R0:W-:Y:S04]  /*11d8d0*/  STL [R1+0x15c8], R16 ;  /* 0x0015c81001007387 */ /* 0x0001e80000100800 */
[----:B------:R-:W3:Y:S04]  /*11d8e0*/  LDL.LU R15, [R1+0x17cc] ;  /* 0x0017cc00010f7983 */ /* 0x000ee80000300800 */
[----:B------:R-:W-:Y:S01]  /*11d8f0*/  STL [R1+0x15cc], R6 ;  /* 0x0015cc0601007387 */ /* 0x000fe20000100800 */
[----:B0-----:R-:W-:-:S03]  /*11d900*/  IADD3 R16, P6, R20, R9, RZ ;  /* 0x0000000914107210 */ /* 0x001fc60007fde0ff */
[----:B------:R0:W-:Y:S04]  /*11d910*/  STL.64 [R1+0x5d60], R8 ;  /* 0x005d600801007387 */ /* 0x0001e80000100a00 */
[----:B0-----:R-:W4:Y:S04]  /*11d920*/  LDL.LU R8, [R1+0x16e4] ;  /* 0x0016e40001087983 */ /* 0x001f280000300800 */
[----:B------:R-:W3:Y:S04]  /*11d930*/  LDL.LU R9, [R1+0x16e8] ;  /* 0x0016e80001097983 */ /* 0x000ee80000300800 */
[----:B------:R0:W-:Y:S04]  /*11d940*/  STL [R1+0x5708], R29 ;  /* 0x0057081d01007387 */ /* 0x0001e80000100800 */
[----:B0-----:R-:W4:Y:S01]  /*11d950*/  LDL.LU R29, [R1+0x16e0] ;  /* 0x0016e000011d7983 */ /* 0x001f220000300800 */
[----:B------:R-:W-:Y:S01]  /*11d960*/  F2FP.SATFINITE.E5M2.F32.PACK_AB_MERGE_C R2, R27, R3, RZ ;  /* 0x000000031b02723e */ /* 0x000fe200048060ff */
[----:B--2---:R-:W-:-:S05]  /*11d970*/  IMAD.X R17, R4, 0x1, R10, P6 ;  /* 0x0000000104117824 */ /* 0x004fca00030e060a */
[----:B------:R0:W-:Y:S04]  /*11d980*/  STL.64 [R1+0xe00], R16 ;  /* 0x000e001001007387 */ /* 0x0001e80000100a00 */
[----:B------:R-:W2:Y:S04]  /*11d990*/  LDL.LU R6, [R1+0x17b0] ;  /* 0x0017b00001067983 */ /* 0x000ea80000300800 */
[----:B0-----:R-:W2:Y:S04]  /*11d9a0*/  LDL.LU R16, [R1+0x17b4] ;  /* 0x0017b40001107983 */ /* 0x001ea80000300800 */
[----:B------:R0:W-:Y:S04]  /*11d9b0*/  STL [R1+0x16f4], R2 ;  /* 0x0016f40201007387 */ /* 0x0001e80000100800 */
[----:B------:R-:W2:Y:S04]  /*11d9c0*/  LDL.LU R17, [R1+0x17b8] ;  /* 0x0017b80001117983 */ /* 0x000ea80000300800 */
[----:B------:R-:W2:Y:S01]  /*11d9d0*/  LDL.LU R27, [R1+0x17bc] ;  /* 0x0017bc00011b7983 */ /* 0x000ea20000300800 */
[----:B0-----:R-:W-:-:S03]  /*11d9e0*/  IADD3 R2, P6, R20, R11, RZ ;  /* 0x0000000b14027210 */ /* 0x001fc60007fde0ff */
[----:B------:R0:W-:Y:S02]  /*11d9f0*/  STL.64 [R1+0x5d58], R10 ;  /* 0x005d580a01007387 */ /* 0x0001e40000100a00 */
[----:B------:R-:W-:-:S05]  /*11da00*/  IMAD.X R3, R4, 0x1, R13, P6 ;  /* 0x0000000104037824 */ /* 0x000fca00030e060d */
[----:B------:R1:W-:Y:S01]  /*11da10*/  STL.64 [R1+0xe10], R2 ;  /* 0x000e100201007387 */ /* 0x0003e20000100a00 */
[----:B0-----:R-:W-:-:S05]  /*11da20*/  IADD3 R10, P6, R20, R12, RZ ;  /* 0x0000000c140a7210 */ /* 0x001fca0007fde0ff */
[----:B------:R-:W-:Y:S01]  /*11da30*/  IMAD.X R11, R4, 0x1, R14, P6 ;  /* 0x00000001040b7824 */ /* 0x000fe200030e060e */
[----:B-1----:R-:W2:Y:S04]  /*11da40*/  LDL.LU.64 R2, [R1+0x5d78] ;  /* 0x005d780001027983 */ /* 0x002ea80000300a00 */
[----:B------:R-:W2:Y:S04]  /*11da50*/  LDL.LU R20, [R1+0x5d74] ;  /* 0x005d740001147983 */ /* 0x000ea80000300800 */
[----:B------:R-:W-:Y:S04]  /*11da60*/  STL.64 [R1+0x5d50], R12 ;  /* 0x005d500c01007387 */ /* 0x000fe80000100a00 */
[----:B------:R-:W2:Y:S01]  /*11da70*/  LDL.LU R4, [R1+0x5d70] ;  /* 0x005d700001047983 */ /* 0x000ea20000300800 */
[----:B----4-:R-:W-:-:S02]  /*11da80*/  F2FP.SATFINITE.E5M2.F32.PACK_AB_MERGE_C R8, R8, R29, RZ ;  /* 0x0000001d0808723e */ /* 0x010fc400048060ff */
[----:B---3--:R-:W-:-:S05]  /*11da90*/  F2FP.SATFINITE.E5M2.F32.PACK_AB_MERGE_C R29, R7, R9, RZ ;  /* 0x00000009071d723e */ /* 0x008fca00048060ff */
[----:B------:R-:W-:Y:S04]  /*11daa0*/  STL [R1+0x570c], R29 ;  /* 0x00570c1d01007387 */ /* 0x000fe80000100800 */
[----:B------:R-:W-:Y:S04]  /*11dab0*/  STL.64 [R1+0xe08], R10 ;  /* 0x000e080a01007387 */ /* 0x000fe80000100a00 */
[----:B------:R0:W-:Y:S04]  /*11dac0*/  STL [R1+0x1660], R8 ;  /* 0x0016600801007387 */ /* 0x0001e80000100800 */
[----:B------:R-:W3:Y:S01]  /*11dad0*/  LDL.LU R7, [R1+0x17a0] ;  /* 0x0017a00001077983 */ /* 0x000ee20000300800 */
[----:B0-----:R-:W-:-:S03]  /*11dae0*/  F2FP.SATFINITE.E5M2.F32.PACK_AB_MERGE_C R8, R28, R18, RZ ;  /* 0x000000121c08723e */ /* 0x001fc600048060ff */
[----:B------:R-:W3:Y:S01]  /*11daf0*/  LDL.LU R28, [R1+0x17a4] ;  /* 0x0017a400011c7983 */ /* 0x000ee20000300800 */
[----:B------:R-:W-:-:S03]  /*11db00*/  SHF.R.S32.HI R18, RZ, 0x1f, R23 ;  /* 0x0000001fff127819 */ /* 0x000fc60000011417 */
[----:B------:R2:W-:Y:S01]  /*11db10*/  STL [R1+0x161c], R8 ;  /* 0x00161c0801007387 */ /* 0x0005e20000100800 */
[----:B------:R-:W-:Y:S02]  /*11db20*/  F2FP.SATFINITE.E5M2.F32.PACK_AB_MERGE_C R29, R15, R26, RZ ;  /* 0x0000001a0f1d723e */ /* 0x000fe400048060ff */
[C---:B--2---:R-:W-:Y:S01]  /*11db30*/  IADD3 R8, P6, R23.reuse, R4, RZ ;  /* 0x0000000417087210 */ /* 0x044fe20007fde0ff */
[----:B------:R0:W-:Y:S04]  /*11db40*/  STL [R1+0x5d40], R4 ;  /* 0x005d400401007387 */ /* 0x0001e80000100800 */
[----:B------:R-:W-:Y:S01]  /*11db50*/  IMAD.X R9, R18, 0x1, R20, P6 ;  /* 0x0000000112097824 */ /* 0x000fe200030e0614 */
[----:B------:R-:W-:-:S04]  /*11db60*/  IADD3 R12, P6, R23, R3, RZ ;  /* 0x00000003170c7210 */ /* 0x000fc80007fde0ff */
[----:B------:R1:W-:Y:S01]  /*11db70*/  STL.64 [R1+0xdf0], R8 ;  /* 0x000df00801007387 */ /* 0x0003e20000100a00 */
[----:B0-----:R-:W-:Y:S01]  /*11db80*/  F2FP.SATFINITE.E5M2.F32.PACK_AB_MERGE_C R4, R16, R6, RZ ;  /* 0x000000061004723e */ /* 0x001fe200048060ff */
[----:B------:R-:W-:Y:S02]  /*11db90*/  IMAD.X R13, R18, 0x1, R2, P6 ;  /* 0x00000001120d7824 */ /* 0x000fe400030e0602 */
[----:B-1----:R-:W2:Y:S04]  /*11dba0*/  LDL.LU R8, [R1+0x16d0] ;  /* 0x0016d00001087983 */ /* 0x002ea80000300800 */
[----:B------:R-:W2:Y:S04]  /*11dbb0*/  LDL.LU R9, [R1+0x16d4] ;  /* 0x0016d40001097983 */ /* 0x000ea80000300800 */
[----:B------:R-:W4:Y:S04]  /*11dbc0*/  LDL.LU R10, [R1+0x16d8] ;  /* 0x0016d800010a7983 */ /* 0x000f280000300800 */
[----:B------:R-:W4:Y:S04]  /*11dbd0*/  LDL.LU R11, [R1+0x16dc] ;  /* 0x0016dc00010b7983 */ /* 0x000f280000300800 */
[----:B------:R-:W4:Y:S04]  /*11dbe0*/  LDL.LU R26, [R1+0x1790] ;  /* 0x00179000011a7983 */ /* 0x000f280000300800 */
[----:B------:R-:W4:Y:S04]  /*11dbf0*/  LDL.LU R15, [R1+0x1794] ;  /* 0x00179400010f7983 */ /* 0x000f280000300800 */
[----:B------:R0:W-:Y:S04]  /*11dc00*/  STL [R1+0x5710], R29 ;  /* 0x0057101d01007387 */ /* 0x0001e80000100800 */
[----:B------:R-:W-:Y:S04]  /*11dc10*/  STL [R1+0x15f4], R4 ;  /* 0x0015f40401007387 */ /* 0x000fe80000100800 */
[----:B------:R1:W-:Y:S01]  /*11dc20*/  STL.64 [R1+0x5d48], R2 ;  /* 0x005d480201007387 */ /* 0x0003e20000100a00 */
[----:B0-----:R-:W-:-:S02]  /*11dc30*/  F2FP.SATFINITE.E5M2.F32.PACK_AB_MERGE_C R29, R27, R17, RZ ;  /* 0x000000111b1d723e */ /* 0x001fc400048060ff */
[----:B---3--:R-:W-:Y:S01]  /*11dc40*/  F2FP.SATFINITE.E5M2.F32.PACK_AB_MERGE_C R28, R28, R7, RZ ;  /* 0x000000071c1c723e */ /* 0x008fe200048060ff */
[----:B-1----:R-:W3:Y:S04]  /*11dc50*/  LDL.LU R2, [R1+0x1798] ;  /* 0x0017980001027983 */ /* 0x002ee80000300800 */
[----:B------:R0:W-:Y:S04]  /*11dc60*/  STL.64 [R1+0xdd0], R12 ;  /* 0x000dd00c01007387 */ /* 0x0001e80000100a00 */
[----:B------:R-:W3:Y:S01]  /*11dc70*/  LDL.LU R4, [R1+0x179c] ;  /* 0x00179c0001047983 */ /* 0x000ee20000300800 */
[----:B------:R-:W-:-:S03]  /*11dc80*/  IADD3 R6, P6, R23, R0, RZ ;  /* 0x0000000017067210 */ /* 0x000fc60007fde0ff */
[----:B0-----:R-:W3:Y:S04]  /*11dc90*/  LDL.LU R12, [R1+0x1780] ;  /* 0x00178000010c7983 */ /* 0x001ee80000300800 */
[----:B------:R-:W3:Y:S04]  /*11dca0*/  LDL.LU R13, [R1+0x1784] ;  /* 0x00178400010d7983 */ /* 0x000ee80000300800 */
[----:B------:R-:W3:Y:S04]  /*11dcb0*/  LDL.LU R3, [R1+0x1788] ;  /* 0x0017880001037983 */ /* 0x000ee80000300800 */
[----:B------:R-:W3:Y:S04]  /*11dcc0*/  LDL.LU R16, [R1+0x178c] ;  /* 0x00178c0001107983 */ /* 0x000ee80000300800 */
[----:B------:R-:W3:Y:S04]  /*11dcd0*/  LDL.LU R17, [R1+0x1770] ;  /* 0x0017700001117983 */ /* 0x000ee80000300800 */
[----:B------:R-:W3:Y:S04]  /*11dce0*/  LDL.LU R27, [R1+0x1774] ;  /* 0x00177400011b7983 */ /* 0x000ee80000300800 */
[----:B------:R0:W-:Y:S01]  /*11dcf0*/  STL [R1+0x5714], R29 ;  /* 0x0057141d01007387 */ /* 0x0001e20000100800 */
[----:B------:R-:W-:-:S03]  /*11dd00*/  IMAD.X R7, R18, 0x1, R21, P6 ;  /* 0x0000000112077824 */ /* 0x000fc600030e0615 */
[----:B0-----:R-:W2:Y:S04]  /*11dd10*/  LDL.LU R29, [R1+0x17ac] ;  /* 0x0017ac00011d7983 */ /* 0x001ea80000300800 */
[----:B------:R0:W-:Y:S04]  /*11dd20*/  STL [R1+0x5844], R28 ;  /* 0x0058441c01007387 */ /* 0x0001e80000100800 */
[----:B0-----:R-:W2:Y:S04]  /*11dd30*/  LDL.LU R28, [R1+0x17a8] ;  /* 0x0017a800011c7983 */ /* 0x001ea80000300800 */
[----:B------:R0:W-:Y:S04]  /*11dd40*/  STL.64 [R1+0xde8], R6 ;  /* 0x000de80601007387 */ /* 0x0001e80000100a00 */
[----:B0-----:R-:W4:Y:S01]  /*11dd50*/  LDL.LU.64 R6, [R1+0x5d68] ;  /* 0x005d680001067983 */ /* 0x001f220000300a00 */
[----:B--2---:R-:W-:-:S02]  /*11dd60*/  F2FP.SATFINITE.E5M2.F32.PACK_AB_MERGE_C R29, R29, R28, RZ ;  /* 0x0000001c1d1d723e */ /* 0x004fc400048060ff */
[----:B------:R-:W-:Y:S02]  /*11dd70*/  F2FP.SATFINITE.E5M2.F32.PACK_AB_MERGE_C R28, R9, R8, RZ ;  /* 0x00000008091c723e */ /* 0x000fe400048060ff */
[----:B------:R-:W-:Y:S01]  /*11dd80*/  IADD3 R8, P6, R23, R5, RZ ;  /* 0x0000000517087210 */ /* 0x000fe20007fde0ff */
[----:B------:R0:W-:Y:S04]  /*11dd90*/  STL [R1+0x5718], R29 ;  /* 0x0057181d01007387 */ /* 0x0001e80000100800 */
[----:B0-----:R-:W2:Y:S01]  /*11dda0*/  LDL.LU R29, [R1+0x78] ;  /* 0x00007800011d7983 */ /* 0x001ea20000300800 */
[----:B----4-:R-:W-:-:S03]  /*11ddb0*/  IMAD.X R9, R18, 0x1, R6, P6 ;  /* 0x0000000112097824 */ /* 0x010fc600030e0606 */
[----:B------:R-:W-:Y:S04]  /*11ddc0*/  STL [R1+0x5c70], R28 ;  /* 0x005c701c01007387 */ /* 0x000fe80000100800 */
[----:B------:R0:W-:Y:S04]  /*11ddd0*/  STL.64 [R1+0xdf8], R8 ;  /* 0x000df80801007387 */ /* 0x0001e80000100a00 */
[----:B0-----:R-:W4:Y:S01]  /*11dde0*/  LDL.LU.64 R8, [R1+0x5d60] ;  /* 0x005d600001087983 */ /* 0x001f220000300a00 */
[----:B------:R-:W-:Y:S02]  /*11ddf0*/  F2FP.SATFINITE.E5M2.F32.PACK_AB_MERGE_C R28, R11, R10, RZ ;  /* 0x0000000a0b1c723e */ /* 0x000fe400048060ff */
[----:B------:R-:W-:-:S02]  /*11de00*/  IADD3 R10, P6, R23, R7, RZ ;  /* 0x00000007170a7210 */ /* 0x000fc40007fde0ff */
[----:B------:R-:W-:Y:S01]  /*11de10*/  F2FP.SATFINITE.E5M2.F32.PACK_AB_MERGE_C R15, R15, R26, RZ ;  /* 0x0000001a0f0f723e */ /* 0x000fe200048060ff */
[----:B------:R-:W-:Y:S04]  /*11de20*/  STL [R1+0x18], R28 ;  /* 0x0000181c01007387 */ /* 0x000fe80000100800 */
[----:B------:R-:W-:Y:S04]  /*11de30*/  STL [R1+0x5d30], R7 ;  /* 0x005d300701007387 */ /* 0x000fe80000100800 */
[----:B------:R-:W-:Y:S01]  /*11de40*/  STL [R1+0xb5c], R15 ;  /* 0x000b5c0f01007387 */ /* 0x000fe20000100800 */
[----:B----4-:R-:W-:-:S05]  /*11de50*/  IMAD.X R11, R18, 0x1, R8, P6 ;  /* 0x00000001120b7824 */ /* 0x010fca00030e0608 */
[----:B------:R0:W-:Y:S04]  /*11de60*/  STL.64 [R1+0xde0], R10 ;  /* 0x000de00a01007387 */ /* 0x0001e80000100a00 */
[----:B0-----:R-:W4:Y:S01]  /*11de70*/  LDL.LU.64 R10, [R1+0x5d58] ;  /* 0x005d5800010a7983 */ /* 0x001f220000300a00 */
[----:B---3--:R-:W-:-:S03]  /*11de80*/  F2FP.SATFINITE.E5M2.F32.PACK_AB_MERGE_C R2, R4, R2, RZ ;  /* 0x000000020402723e */ /* 0x008fc600048060ff */
[----:B------:R-:W3:Y:S04]  /*11de90*/  LDL.LU R26, [R1+0x1778] ;  /* 0x00177800011a7983 */ /* 0x000ee80000300800 */
[----:B------:R-:W3:Y:S04]  /*11dea0*/  LDL.LU R15, [R1+0x177c] ;  /* 0x00177c00010f7983 */ /* 0x000ee80000300800 */
[----:B------:R0:W-:Y:S04]  /*11deb0*/  STL [R1+0x5d34], R8 ;  /* 0x005d340801007387 */ /* 0x0001e80000100800 */
[----:B------:R-:W2:Y:S04]  /*11dec0*/  LDL.LU R28, [R1+0x176c] ;  /* 0x00176c00011c7983 */ /* 0x000ea80000300800 */
[----:B------:R1:W-:Y:S04]  /*11ded0*/  STL [R1+0xb58], R2 ;  /* 0x000b580201007387 */ /* 0x0003e80000100800 */
[----:B------:R-:W2:Y:S04]  /*11dee0*/  LDL.LU R4, [R1+0x1760] ;  /* 0x0017600001047983 */ /* 0x000ea80000300800 */
[----:B0-----:R-:W2:Y:S01]  /*11def0*/  LDL.LU R8, [R1+0x1858] ;  /* 0x0018580001087983 */ /* 0x001ea20000300800 */
[----:B-1----:R-:W-:-:S02]  /*11df00*/  F2FP.SATFINITE.E5M2.F32.PACK_AB_MERGE_C R2, R13, R12, RZ ;  /* 0x0000000c0d02723e */ /* 0x002fc400048060ff */
[----:B------:R-:W-:-:S03]  /*11df10*/  IADD3 R12, P6, R23, R9, RZ ;  /* 0x00000009170c7210 */ /* 0x000fc60007fde0ff */
[----:B------:R-:W-:Y:S04]  /*11df20*/  STL [R1+0xb00], R2 ;  /* 0x000b000201007387 */ /* 0x000fe80000100800 */
[----:B------:R-:W2:Y:S04]  /*11df30*/  LDL.LU R7, [R1+0x185c] ;  /* 0x00185c0001077983 */ /* 0x000ea80000300800 */
[----:B------:R-:W-:Y:S01]  /*11df40*/  STL [R1+0x5d24], R9 ;  /* 0x005d240901007387 */ /* 0x000fe20000100800 */
[----:B----4-:R-:W-:-:S05]  /*11df50*/  IMAD.X R13, R18, 0x1, R10, P6 ;  /* 0x00000001120d7824 */ /* 0x010fca00030e060a */
[----:B------:R0:W-:Y:S04]  /*11df60*/  STL.64 [R1+0xdc0], R12 ;  /* 0x000dc00c01007387 */ /* 0x0001e80000100a00 */
[----:B0-----:R-:W4:Y:S01]  /*11df70*/  LDL.LU.64 R12, [R1+0x5d50] ;  /* 0x005d5000010c7983 */ /* 0x001f220000300a00 */
[----:B------:R-:W-:Y:S02]  /*11df80*/  F2FP.SATFINITE.E5M2.F32.PACK_AB_MERGE_C R3, R16, R3, RZ ;  /* 0x000000031003723e */ /* 0x000fe400048060ff */
[----:B------:R-:W-:Y:S01]  /*11df90*/  F2FP.SATFINITE.E5M2.F32.PACK_AB_MERGE_C R2, R27, R17, RZ ;  /* 0x000000111b02723e */ /* 0x000fe200048060ff */
[----:B------:R-:W2:Y:S04]  /*11dfa0*/  LDL.LU R9, [R1+0x1840] ;  /* 0x0018400001097983 */ /* 0x000ea80000300800 */
[----:B------:R-:W-:Y:S04]  /*11dfb0*/  STL [R1+0xa84], R3 ;  /* 0x000a840301007387 */ /* 0x000fe80000100800 */
[----:B------:R-:W2:Y:S04]  /*11dfc0*/  LDL.LU R16, [R1+0x1844] ;  /* 0x0018440001107983 */ /* 0x000ea80000300800 */
[----:B------:R0:W-:Y:S04]  /*11dfd0*/  STL [R1+0x3f4], R2 ;  /* 0x0003f40201007387 */ /* 0x0001e80000100800 */
[----:B------:R-:W2:Y:S04]  /*11dfe0*/  LDL.LU R17, [R1+0x1848] ;  /* 0x0018480001117983 */ /* 0x000ea80000300800 */
[----:B------:R-:W2:Y:S01]  /*11dff0*/  LDL.LU R27, [R1+0x184c] ;  /* 0x00184c00011b7983 */ /* 0x000ea20000300800 */
[----:B0-----:R-:W-:-:S03]  /*11e000*/  IADD3 R2, P6, R23, R11, RZ ;  /* 0x0000000b17027210 */ /* 0x001fc60007fde0ff */
[----:B------:R0:W-:Y:S04]  /*11e010*/  STL.64 [R1+0x5d28], R10 ;  /* 0x005d280a01007387 */ /* 0x0001e80000100a00 */
[----:B0-----:R-:W2:Y:S04]  /*11e020*/  LDL.LU R10, [R1+0x1850] ;  /* 0x00185000010a7983 */ /* 0x001ea80000300800 */
[----:B------:R-:W2:Y:S01]  /*11e030*/  LDL.LU R11, [R1+0x1854] ;  /* 0x00185400010b7983 */ /* 0x000ea20000300800 */
[----:B----4-:R-:W-:-:S05]  /*11e040*/  IMAD.X R3, R18, 0x1, R13, P6 ;  /* 0x0000000112037824 */ /* 0x010fca00030e060d */
[----:B------:R0:W-:Y:S04]  /*11e050*/  STL.64 [R1+0xdd8], R2 ;  /* 0x000dd80201007387 */ /* 0x0001e80000100a00 */
[----:B------:R1:W-:Y:S01]  /*11e060*/  STL.64 [R1+0x5d38], R12 ;  /* 0x005d380c01007387 */ /* 0x0003e20000100a00 */
[----:B0-----:R-:W-:-:S03]  /*11e070*/  IADD3 R2, P6, R23, R12, RZ ;  /* 0x0000000c17027210 */ /* 0x001fc60007fde0ff */
[----:B-1----:R-:W2:Y:S02]  /*11e080*/  LDL.LU R12, [R1+0x1764] ;  /* 0x00176400010c7983 */ /* 0x002ea40000300800 */
[----:B------:R-:W-:Y:S01]  /*11e090*/  IMAD.X R3, R18, 0x1, R14, P6 ;  /* 0x0000000112037824 */ /* 0x000fe200030e060e */
[----:B---3--:R-:W-:Y:S01]  /*11e0a0*/  F2FP.SATFINITE.E5M2.F32.PACK_AB_MERGE_C R15, R15, R26, RZ ;  /* 0x0000001a0f0f723e */ /* 0x008fe200048060ff */
[----:B------:R-:W3:Y:S04]  /*11e0b0*/  LDL.LU R13, [R1+0x1768] ;  /* 0x00176800010d7983 */ /* 0x000ee80000300800 */
[----:B------:R0:W-:Y:S04]  /*11e0c0*/  STL.64 [R1+0xdc8], R2 ;  /* 0x000dc80201007387 */ /* 0x0001e80000100a00 */
[----:B0-----:R-:W4:Y:S04]  /*11e0d0*/  LDL.LU.64 R2, [R1+0x5d48] ;  /* 0x005d480001027983 */ /* 0x001f280000300a00 */
[----:B------:R-:W4:Y:S04]  /*11e0e0*/  LDL.LU R23, [R1+0x1830] ;  /* 0x0018300001177983 */ /* 0x000f280000300800 */
[----:B------:R-:W4:Y:S04]  /*11e0f0*/  LDL.LU R18, [R1+0x1834] ;  /* 0x0018340001127983 */ /* 0x000f280000300800 */
[----:B------:R0:W-:Y:S04]  /*11e100*/  STL [R1+0x84c], R15 ;  /* 0x00084c0f01007387 */ /* 0x0001e80000100800 */
[----:B------:R-:W4:Y:S04]  /*11e110*/  LDL.LU R26, [R1+0x1838] ;  /* 0x00183800011a7983 */ /* 0x000f280000300800 */
[----:B0-----:R-:W4:Y:S01]  /*11e120*/  LDL.LU R15, [R1+0x183c] ;  /* 0x00183c00010f7983 */ /* 0x001f220000300800 */
[----:B--2---:R-:W-:-:S03]  /*11e130*/  F2FP.SATFINITE.E5M2.F32.PACK_AB_MERGE_C R12, R12, R4, RZ ;  /* 0x000000040c0c723e */ /* 0x004fc600048060ff */
[----:B------:R-:W2:Y:S04]  /*11e140*/  LDL.LU R4, [R1+0x5d40] ;  /* 0x005d400001047983 */ /* 0x000ea80000300800 */
[----:B------:R3:W-:Y:S02]  /*11e150*/  STL [R1+0x3d4], R12 ;  /* 0x0003d40c01007387 */ /* 0x0007e40000100800 */
[----:B---3--:R-:W-:Y:S02]  /*11e160*/  F2FP.SATFINITE.E5M2.F32.PACK_AB_MERGE_C R12, R28, R13, RZ ;  /* 0x0000000d1c0c723e */ /* 0x008fe400048060ff */
[----:B------:R-:W-:-:S03]  /*11e170*/  SHF.R.S32.HI R28, RZ, 0x1f, R29 ;  /* 0x0000001fff1c7819 */ /* 0x000fc6000001141d */
[----:B------:R2:W-:Y:S01]  /*11e180*/  STL [R1+0x3e4], R12 ;  /* 0x0003e40c01007387 */ /* 0x0005e20000100800 */
[----:B------:R-:W-:Y:S02]  /*11e190*/  F2FP.SATFINITE.E5M2.F32.PACK_AB_MERGE_C R11, R11, R10, RZ ;  /* 0x0000000a0b0b723e */ /* 0x000fe400048060ff */
[----:B------:R-:W-:Y:S02]  /*11e1a0*/  F2FP.SATFINITE.E5M2.F32.PACK_AB_MERGE_C R10, R7, R8, RZ ;  /* 0x00000008070a723e */ /* 0x000fe400048060ff */
[----:B--2---:R-:W-:-:S05]  /*11e1b0*/  IADD3 R12, P6, R29, R4, RZ ;  /* 0x000000041d0c7210 */ /* 0x004fca0007fde0ff */
[----:B------:R-:W-:-:S05]  /*11e1c0*/  IMAD.X R13, R28, 0x1, R20, P6 ;  /* 0x000000011c0d7824 */ /* 0x000fca00030e0614 */
[----:B------:R4:W-:Y:S04]  /*11e1d0*/  STL.64 [R1+0xdb8], R12 ;  /* 0x000db80c01007387 */ /* 0x0009e80000100a00 */
[----:B------:R-:W-:Y:S04]  /*11e1e0*/  STL [R1+0x3c4], R11 ;  /* 0x0003c40b01007387 */ /* 0x000fe80000100800 */
[----:B------:R-:W2:Y:S04]  /*11e1f0*/  LDL.LU R8, [R1+0x1820] ;  /* 0x0018200001087983 */ /* 0x000ea80000300800 */
[----:B------:R-:W2:Y:S01]  /*11e200*/  LDL.LU R7, [R1+0x1824] ;  /* 0x0018240001077983 */ /* 0x000ea20000300800 */
[----:B----4-:R-:W-:-:S03]  /*11e210*/  IADD3 R12, P6, R29, R3, RZ ;  /* 0x000000031d0c7210 */ /* 0x010fc60007fde0ff */
[----:B------:R0:W-:Y:S02]  /*11e220*/  STL [R1+0x3c8], R10 ;  /* 0x0003c80a01007387 */ /* 0x0001e40000100800 */
[----:B------:R-:W-:Y:S02]  /*11e230*/  IMAD.X R13, R28, 0x1, R2, P6 ;  /* 0x000000011c0d7824 */ /* 0x000fe400030e0602 */
[----:B0-----:R-:W3:Y:S04]  /*11e240*/  LDL.LU R10, [R1+0x1828] ;  /* 0x00182800010a7983 */ /* 0x001ee80000300800 */
[----:B------:R-:W3:Y:S04]  /*11e250*/  LDL.LU R11, [R1+0x182c] ;  /* 0x00182c00010b7983 */ /* 0x000ee80000300800 */
[----:B------:R0:W-:Y:S04]  /*11e260*/  STL [R1+0x5d20], R3 ;  /* 0x005d200301007387 */ /* 0x0001e80000100800 */
[----:B------:R1:W-:Y:S01]  /*11e270*/  STL.64 [R1+0xdb0], R12 ;  /* 0x000db00c01007387 */ /* 0x0003e20000100a00 */
[----:B0-----:R-:W-:-:S03]  /*11e280*/  F2FP.SATFINITE.E5M2.F32.PACK_AB_MERGE_C R3, R16, R9, RZ ;  /* 0x000000091003723e */ /* 0x001fc600048060ff */
[----:B------:R-:W4:Y:S01]  /*11e290*/  LDL.LU R9, [R1+0x1810] ;  /* 0x0018100001097983 */ /* 0x000f220000300800 */
[----:B-1----:R-:W-:-:S03]  /*11e2a0*/  F2FP.SATFINITE.E5M2.F32.PACK_AB_MERGE_C R12, R27, R17, RZ ;  /* 0x000000111b0c723e */ /* 0x002fc600048060ff */
[----:B------:R0:W-:Y:S04]  /*11e2b0*/  STL [R1+0x3ac], R3 ;  /* 0x0003ac0301007387 */ /* 0x0001e80000100800 */
[----:B0-----:R-:W4:Y:S04]  /*11e2c0*/  LDL.LU R3, [R1+0x1808] ;  /* 0x0018080001037983 */ /* 0x001f280000300800 */
[----:B------:R0:W-:Y:S04]  /*11e2d0*/  STL [R1+0x3a8], R12 ;  /* 0x0003a80c01007387 */ /* 0x0001e80000100800 */
[----:B------:R-:W4:Y:S01]  /*11e2e0*/  LDL.LU R27, [R1+0x180c] ;  /* 0x00180c00011b7983 */ /* 0x000f220000300800 */
[----:B0-----:R-:W-:-:S03]  /*11e2f0*/  IADD3 R12, P6, R29, R0, RZ ;  /* 0x000000001d0c7210 */ /* 0x001fc60007fde0ff */
[----:B------:R0:W-:Y:S02]  /*11e300*/  STL [R1+0x5d10], R0 ;  /* 0x005d100001007387 */ /* 0x0001e40000100800 */
[----:B------:R-:W-:Y:S02]  /*11e310*/  IMAD.X R13, R28, 0x1, R21, P6 ;  /* 0x000000011c0d7824 */ /* 0x000fe400030e0615 */
[----:B0-----:R-:W4:Y:S04]  /*11e320*/  LDL.LU R0, [R1+0x1804] ;  /* 0x0018040001007983 */ /* 0x001f280000300800 */
[----:B------:R0:W-:Y:S04]  /*11e330*/  STL [R1+0x5d14], R21 ;  /* 0x005d141501007387 */ /* 0x0001e80000100800 */
[----:B0-----:R-:W4:Y:S04]  /*11e340*/  LDL.LU R21, [R1+0x1800] ;  /* 0x0018000001157983 */ /* 0x001f280000300800 */
[----:B------:R0:W-:Y:S04]  /*11e350*/  STL.64 [R1+0xda0], R12 ;  /* 0x000da00c01007387 */ /* 0x0001e80000100a00 */
[----:B------:R-:W4:Y:S01]  /*11e360*/  LDL.LU R16, [R1+0x17f0] ;  /* 0x0017f00001107983 */ /* 0x000f220000300800 */
[----:B0-----:R-:W-:-:S02]  /*11e370*/  F2FP.SATFINITE.E5M2.F32.PACK_AB_MERGE_C R13, R18, R23, RZ ;  /* 0x00000017120d723e */ /* 0x001fc400048060ff */
[----:B------:R-:W-:-:S03]  /*11e380*/  F2FP.SATFINITE.E5M2.F32.PACK_AB_MERGE_C R12, R15, R26, RZ ;  /* 0x0000001a0f0c723e */ /* 0x000fc600048060ff */
[----:B------:R-:W-:Y:S04]  /*11e390*/  STL [R1+0x3a0], R13 ;  /* 0x0003a00d01007387 */ /* 0x000fe80000100800 */
[----:B------:R-:W4:Y:S04]  /*11e3a0*/  LDL.LU R17, [R1+0x17f4] ;  /* 0x0017f40001117983 */ /* 0x000f280000300800 */
[----:B------:R0:W-:Y:S04]  /*11e3b0*/  STL [R1+0x39c], R12 ;  /* 0x00039c0c01007387 */ /* 0x0001e80000100800 */
[----:B------:R-:W4:Y:S04]  /*11e3c0*/  LDL.LU R23, [R1+0x17f8] ;  /* 0x0017f80001177983 */ /* 0x000f280000300800 */
[----:B------:R-:W4:Y:S01]  /*11e3d0*/  LDL.LU R18, [R1+0x17fc] ;  /* 0x0017fc0001127983 */ /* 0x000f220000300800 */
[----:B0-----:R-:W-:-:S03]  /*11e3e0*/  IADD3 R12, P6, R29, R5, RZ ;  /* 0x000000051d0c7210 */ /* 0x001fc60007fde0ff */
[----:B------:R-:W4:Y:S02]  /*11e3f0*/  LDL.LU R26, [R1+0x1890] ;  /* 0x00189000011a7983 */ /* 0x000f240000300800 */
[----:B------:R-:W-:Y:S02]  /*11e400*/  IMAD.X R13, R28, 0x1, R6, P6 ;  /* 0x000000011c0d7824 */ /* 0x000fe400030e0606 */
[----:B------:R-:W4:Y:S04]  /*11e410*/  LDL.LU R15, [R1+0x1894] ;  /* 0x00189400010f7983 */ /* 0x000f280000300800 */
[----:B------:R0:W-:Y:S04]  /*11e420*/  STL [R1+0x5d00], R5 ;  /* 0x005d000501007387 */ /* 0x0001e80000100800 */
[----:B0-----:R-:W4:Y:S04]  /*11e430*/  LDL.LU R5, [R1+0x181c] ;  /* 0x00181c0001057983 */ /* 0x001f280000300800 */
[----:B------:R0:W-:Y:S04]  /*11e440*/  STL.64 [R1+0xda8], R12 ;  /* 0x000da80c01007387 */ /* 0x0001e80000100a00 */
[----:B0-----:R-:W4:Y:S01]  /*11e450*/  LDL.LU.64 R12, [R1+0x5d38] ;  /* 0x005d3800010c7983 */ /* 0x001f220000300a00 */
[----:B--2---:R-:W-:-:S03]  /*11e460*/  F2FP.SATFINITE.E5M2.F32.PACK_AB_MERGE_C R7, R7, R8, RZ ;  /* 0x000000080707723e */ /* 0x004fc600048060ff */
[----:B------:R-:W2:Y:S04]  /*11e470*/  LDL.LU R8, [R1+0x5d34] ;  /* 0x005d340001087983 */ /* 0x000ea80000300800 */
[----:B------:R0:W-:Y:S04]  /*11e480*/  STL [R1+0x380], R7 ;  /* 0x0003800701007387 */ /* 0x0001e80000100800 */
[----:B0-----:R-:W4:Y:S01]  /*11e490*/  LDL.LU R7, [R1+0x5d30] ;  /* 0x005d300001077983 */ /* 0x001f220000300800 */
[----:B---3--:R-:W-:-:S05]  /*11e4a0*/  F2FP.SATFINITE.E5M2.F32.PACK_AB_MERGE_C R11, R11, R10, RZ ;  /* 0x0000000a0b0b723e */ /* 0x008fca00048060ff */
[----:B------:R-:W-:Y:S04]  /*11e4b0*/  STL [R1+0x37c], R11 ;  /* 0x00037c0b01007387 */ /* 0x000fe80000100800 */
[----:B----4-:R0:W-:Y:S04]  /*11e4c0*/  STL.64 [R1+0x5d08], R6 ;  /* 0x005d080601007387 */ /* 0x0101e80000100a00 */
[----:B0-----:R-:W3:Y:S01]  /*11e4d0*/  LDL.LU R6, [R1+0x1814] ;  /* 0x0018140001067983 */ /* 0x001ee20000300800 */
[----:B------:R-:W-:-:S03]  /*11e4e0*/  IADD3 R10, P6, R29, R7, RZ ;  /* 0x000000071d0a7210 */ /* 0x000fc60007fde0ff */
[----:B------:R-:W4:Y:S02]  /*11e4f0*/  LDL.LU R7, [R1+0x1818] ;  /* 0x0018180001077983 */ /* 0x000f240000300800 */
[----:B--2---:R-:W-:-:S05]  /*11e500*/  IMAD.X R11, R28, 0x1, R8, P6 ;  /* 0x000000011c0b7824 */ /* 0x004fca00030e0608 */
[----:B------:R0:W-:Y:S04]  /*11e510*/  STL.64 [R1+0xd98], R10 ;  /* 0x000d980a01007387 */ /* 0x0001e80000100a00 */
[----:B0-----:R-:W2:Y:S01]  /*11e520*/  LDL.LU.64 R10, [R1+0x5d28] ;  /* 0x005d2800010a7983 */ /* 0x001ea20000300a00 */
[----:B---3--:R-:W-:-:S03]  /*11e530*/  F2FP.SATFINITE.E5M2.F32.PACK_AB_MERGE_C R6, R6, R9, RZ ;  /* 0x000000090606723e */ /* 0x008fc600048060ff */
[----:B------:R-:W3:Y:S01]  /*11e540*/  LDL.LU R9, [R1+0x5d24] ;  /* 0x005d240001097983 */ /* 0x000ee20000300800 */
[----:B----4-:R-:W-:-:S03]  /*11e550*/  F2FP.SATFINITE.E5M2.F32.PACK_AB_MERGE_C R5, R5, R7, RZ ;  /* 0x000000070505723e */ /* 0x010fc600048060ff */
[----:B------:R3:W-:Y:S02]  /*11e560*/  STL [R1+0x338], R6 ;  /* 0x0003380601007387 */ /* 0x0007e40000100800 */
[----:B---3--:R-:W-:Y:S02]  /*11e570*/  IADD3 R6, P6, R29, R9, RZ ;  /* 0x000000091d067210 */ /* 0x008fe40007fde0ff */
[----:B------:R-:W-:Y:S03]  /*11e580*/  STL.64 [R1+0x5cf8], R8 ;  /* 0x005cf80801007387 */ /* 0x000fe60000100a00 */
[----:B--2---:R-:W-:Y:S01]  /*11e590*/  IMAD.X R7, R28, 0x1, R10, P6 ;  /* 0x000000011c077824 */ /* 0x004fe200030e060a */
[----:B------:R0:W-:Y:S02]  /*11e5a0*/  STL [R1+0x340], R5 ;  /* 0x0003400501007387 */ /* 0x0001e40000100800 */
[----:B0-----:R-:W-:-:S02]  /*11e5b0*/  F2FP.SATFINITE.E5M2.F32.PACK_AB_MERGE_C R5, R0, R21, RZ ;  /* 0x000000150005723e */ /* 0x001fc400048060ff */
[----:B------:R-:W-:Y:S02]  /*11e5c0*/  F2FP.SATFINITE.E5M2.F32.PACK_AB_MERGE_C R0, R27, R3, RZ ;  /* 0x000000031b00723e */ /* 0x000fe400048060ff */
[----:B------:R-:W2:Y:S04]  /*11e5d0*/  LDL R27, [R1+0x7c] ;  /* 0x00007c00011b7983 */ /* 0x000ea80000100800 */
[----:B------:R0:W-:Y:S04]  /*11e5e0*/  STL.64 [R1+0xd90], R6 ;  /* 0x000d900601007387 */ /* 0x0001e80000100a00 */
[----:B------:R-:W-:Y:S01]  /*11e5f0*/  STL [R1+0x15e4], R5 ;  /* 0x0015e40501007387 */ /* 0x000fe20000100800 */
[----:B0-----:R-:W-:-:S03]  /*11e600*/  IADD3 R6, P6, R29, R11, RZ ;  /* 0x0000000b1d067210 */ /* 0x001fc60007fde0ff */
[----:B------:R0:W-:Y:S02]  /*11e610*/  STL [R1+0x15e0], R0 ;  /* 0x0015e00001007387 */ /* 0x0001e40000100800 */
[----:B------:R-:W-:Y:S02]  /*11e620*/  IMAD.X R7, R28, 0x1, R13, P6 ;  /* 0x000000011c077824 */ /* 0x000fe400030e060d */
[----:B------:R-:W-:Y:S04]  /*11e630*/  STL.64 [R1+0x5d18], R10 ;  /* 0x005d180a01007387 */ /* 0x000fe80000100a00 */
[----:B------:R1:W-:Y:S01]  /*11e640*/  STL.64 [R1+0xd88], R6 ;  /* 0x000d880601007387 */ /* 0x0003e20000100a00 */
[----:B0-----:R-:W-:-:S03]  /*11e650*/  F2FP.SATFINITE.E5M2.F32.PACK_AB_MERGE_C R0, R17, R16, RZ ;  /* 0x000000101100723e */ /* 0x001fc600048060ff */
[----:B------:R-:W-:Y:S01]  /*11e660*/  STL.64 [R1+0x5cf0], R12 ;  /* 0x005cf00c01007387 */ /* 0x000fe20000100a00 */
[----:B------:R-:W-:-:S03]  /*11e670*/  F2FP.SATFINITE.E5M2.F32.PACK_AB_MERGE_C R5, R18, R23, RZ ;  /* 0x000000171205723e */ /* 0x000fc600048060ff */
[----:B------:R-:W3:Y:S01]  /*11e680*/  LDL.LU R3, [R1+0x1898] ;  /* 0x0018980001037983 */ /* 0x000ee20000300800 */
[----:B-1----:R-:W-:-:S03]  /*11e690*/  IADD3 R6, P6, R29, R12, RZ ;  /* 0x0000000c1d067210 */ /* 0x002fc60007fde0ff */
[----:B------:R-:W3:Y:S02]  /*11e6a0*/  LDL.LU R10, [R1+0x189c] ;  /* 0x00189c00010a7983 */ /* 0x000ee40000300800 */
[----:B------:R-:W-:-:S05]  /*11e6b0*/  IMAD.X R7, R28, 0x1, R14, P6 ;  /* 0x000000011c077824 */ /* 0x000fca00030e060e */
[----:B------:R-:W-:Y:S04]  /*11e6c0*/  STL.64 [R1+0xd80], R6 ;  /* 0x000d800601007387 */ /* 0x000fe80000100a00 */
[----:B------:R0:W-:Y:S04]  /*11e6d0*/  STL [R1+0x16e0], R0 ;  /* 0x0016e00001007387 */ /* 0x0001e80000100800 */
[----:B------:R-:W4:Y:S04]  /*11e6e0*/  LDL.LU R11, [R1+0x1880] ;  /* 0x00188000010b7983 */ /* 0x000f280000300800 */
[----:B------:R-:W4:Y:S01]  /*11e6f0*/  LDL.LU R17, [R1+0x1884] ;  /* 0x0018840001117983 */ /* 0x000f220000300800 */
[----:B0-----:R-:W-:-:S03]  /*11e700*/  F2FP.SATFINITE.E5M2.F32.PACK_AB_MERGE_C R0, R15, R26, RZ ;  /* 0x0000001a0f00723e */ /* 0x001fc600048060ff */
[----:B------:R-:W-:Y:S04]  /*11e710*/  STL [R1+0x16dc], R5 ;  /* 0x0016dc0501007387 */ /* 0x000fe80000100800 */
[----:B------:R0:W-:Y:S04]  /*11e720*/  STL [R1+0x16f8], R0 ;  /* 0x0016f80001007387 */ /* 0x0001e80000100800 */
        /* <DEDUP_REMOVED lines=13> */
[----:B--2---:R-:W-:-:S02]  /*11e800*/  IADD3 R26, P6, R27, R4, RZ ;  /* 0x000000041b1a7210 */ /* 0x004fc40007fde0ff */
[----:B---3--:R-:W-:Y:S01]  /*11e810*/  F2FP.SATFINITE.E5M2.F32.PACK_AB_MERGE_C R10, R10, R3, RZ ;  /* 0x000000030a0a723e */ /* 0x008fe200048060ff */
[----:B----4-:R0:W-:Y:S04]  /*11e820*/  STL [R1+0x5ce8], R23 ;  /* 0x005ce81701007387 */ /* 0x0101e80000100800 */
[----:B------:R1:W-:Y:S01]  /*11e830*/  STL [R1+0x5cec], R4 ;  /* 0x005cec0401007387 */ /* 0x0003e20000100800 */
[----:B0-----:R-:W-:-:S03]  /*11e840*/  SHF.R.S32.HI R23, RZ, 0x1f, R27 ;  /* 0x0000001fff177819 */ /* 0x001fc6000001141b */
[----:B-1----:R-:W2:Y:S02]  /*11e850*/  LDL.LU R4, [R1+0x7c] ;  /* 0x00007c0001047983 */ /* 0x002ea40000300800 */
[----:B------:R-:W-:Y:S02]  /*11e860*/  IMAD.X R27, R23, 0x1, R20, P6 ;  /* 0x00000001171b7824 */ /* 0x000fe400030e0614 */
[----:B------:R-:W3:Y:S04]  /*11e870*/  LDL.LU R16, [R1+0x17e8] ;  /* 0x0017e80001107983 */ /* 0x000ee80000300800 */
[----:B------:R-:W3:Y:S04]  /*11e880*/  LDL.LU R18, [R1+0x17ec] ;  /* 0x0017ec0001127983 */ /* 0x000ee80000300800 */
[----:B------:R0:W-:Y:S04]  /*11e890*/  STL.64 [R1+0xd78], R26 ;  /* 0x000d781a01007387 */ /* 0x0001e80000100a00 */
[----:B0-----:R-:W4:Y:S04]  /*11e8a0*/  LDL.LU R26, [R1+0x17d0] ;  /* 0x0017d000011a7983 */ /* 0x001f280000300800 */
[----:B------:R-:W4:Y:S04]  /*11e8b0*/  LDL.LU R27, [R1+0x17d4] ;  /* 0x0017d400011b7983 */ /* 0x000f280000300800 */
[----:B------:R-:W2:Y:S04]  /*11e8c0*/  LDL.LU R3, [R1+0x5d20] ;  /* 0x005d200001037983 */ /* 0x000ea80000300800 */
[----:B------:R2:W-:Y:S01]  /*11e8d0*/  STL [R1+0x16ec], R10 ;  /* 0x0016ec0a01007387 */ /* 0x0005e20000100800 */
[----:B------:R-:W-:-:S02]  /*11e8e0*/  F2FP.SATFINITE.E5M2.F32.PACK_AB_MERGE_C R17, R17, R11, RZ ;  /* 0x0000000b1111723e */ /* 0x000fc400048060ff */
[----:B------:R-:W-:-:S03]  /*11e8f0*/  F2FP.SATFINITE.E5M2.F32.PACK_AB_MERGE_C R0, R0, R21, RZ ;  /* 0x000000150000723e */ /* 0x000fc600048060ff */
[----:B------:R-:W-:Y:S01]  /*11e900*/  STL [R1+0x1708], R17 ;  /* 0x0017081101007387 */ /* 0x000fe20000100800 */
[----:B--2---:R-:W-:-:S05]  /*11e910*/  IADD3 R10, P6, R4, R3, RZ ;  /* 0x00000003040a7210 */ /* 0x004fca0007fde0ff */
[----:B------:R-:W-:-:S05]  /*11e920*/  IMAD.X R11, R23, 0x1, R2, P6 ;  /* 0x00000001170b7824 */ /* 0x000fca00030e0602 */
[----:B------:R0:W-:Y:S04]  /*11e930*/  STL.64 [R1+0xd70], R10 ;  /* 0x000d700a01007387 */ /* 0x0001e80000100a00 */
[----:B0-----:R-:W2:Y:S04]  /*11e940*/  LDL.LU.64 R10, [R1+0x5d18] ;  /* 0x005d1800010a7983 */ /* 0x001ea80000300a00 */
[----:B------:R-:W2:Y:S04]  /*11e950*/  LDL.LU R17, [R1+0x1754] ;  /* 0x0017540001117983 */ /* 0x000ea80000300800 */
[----:B------:R0:W-:Y:S04]  /*11e960*/  STL.64 [R1+0x5ce0], R2 ;  /* 0x005ce00201007387 */ /* 0x0001e80000100a00 */
[----:B0-----:R-:W2:Y:S04]  /*11e970*/  LDL.LU R2, [R1+0x17dc] ;  /* 0x0017dc0001027983 */ /* 0x001ea80000300800 */
[----:B------:R-:W2:Y:S04]  /*11e980*/  LDL.LU R3, [R1+0x1750] ;  /* 0x0017500001037983 */ /* 0x000ea80000300800 */
[----:B------:R-:W3:Y:S04]  /*11e990*/  LDL.LU R21, [R1+0x5d14] ;  /* 0x005d140001157983 */ /* 0x000ee80000300800 */
[----:B------:R0:W-:Y:S04]  /*11e9a0*/  STL [R1+0x1704], R0 ;  /* 0x0017040001007387 */ /* 0x0001e80000100800 */
[----:B0-----:R-:W4:Y:S01]  /*11e9b0*/  LDL.LU R0, [R1+0x5d10] ;  /* 0x005d100001007983 */ /* 0x001f220000300800 */
[----:B------:R-:W-:-:S05]  /*11e9c0*/  F2FP.SATFINITE.E5M2.F32.PACK_AB_MERGE_C R7, R7, R6, RZ ;  /* 0x000000060707723e */ /* 0x000fca00048060ff */
[----:B------:R3:W-:Y:S01]  /*11e9d0*/  STL [R1+0x1718], R7 ;  /* 0x0017180701007387 */ /* 0x0007e20000100800 */
[----:B------:R-:W-:Y:S02]  /*11e9e0*/  F2FP.SATFINITE.E5M2.F32.PACK_AB_MERGE_C R12, R12, R5, RZ ;  /* 0x000000050c0c723e */ /* 0x000fe400048060ff */
[----:B----4-:R-:W-:-:S05]  /*11e9f0*/  IADD3 R6, P6, R4, R0, RZ ;  /* 0x0000000004067210 */ /* 0x010fca0007fde0ff */
[----:B---3--:R-:W-:-:S05]  /*11ea00*/  IMAD.X R7, R23, 0x1, R21, P6 ;  /* 0x0000000117077824 */ /* 0x008fca00030e0615 */
[----:B------:R0:W-:Y:S04]  /*11ea10*/  STL.64 [R1+0xd68], R6 ;  /* 0x000d680601007387 */ /* 0x0001e80000100a00 */
[----:B0-----:R-:W3:Y:S04]  /*11ea20*/  LDL.LU.64 R6, [R1+0x5d08] ;  /* 0x005d080001067983 */ /* 0x001ee80000300a00 */
[----:B------:R-:W4:Y:S04]  /*11ea30*/  LDL.LU R5, [R1+0x5d00] ;  /* 0x005d000001057983 */ /* 0x000f280000300800 */
[----:B------:R0:W-:Y:S02]  /*11ea40*/  STL [R1+0x1714], R12 ;  /* 0x0017140c01007387 */ /* 0x0001e40000100800 */
[----:B0-----:R-:W-:-:S05]  /*11ea50*/  F2FP.SATFINITE.E5M2.F32.PACK_AB_MERGE_C R12, R9, R8, RZ ;  /* 0x00000008090c723e */ /* 0x001fca00048060ff */
[----:B------:R0:W-:Y:S01]  /*11ea60*/  STL [R1+0x1728], R12 ;  /* 0x0017280c01007387 */ /* 0x0001e20000100800 */
[----:B------:R-:W-:Y:S02]  /*11ea70*/  F2FP.SATFINITE.E5M2.F32.PACK_AB_MERGE_C R13, R28, R13, RZ ;  /* 0x0000000d1c0d723e */ /* 0x000fe400048060ff */
[----:B0-----:R-:W-:Y:S02]  /*11ea80*/  F2FP.SATFINITE.E5M2.F32.PACK_AB_MERGE_C R12, R15, R29, RZ ;  /* 0x0000001d0f0c723e */ /* 0x001fe400048060ff */
[----:B----4-:R-:W-:-:S05]  /*11ea90*/  IADD3 R8, P6, R4, R5, RZ ;  /* 0x0000000504087210 */ /* 0x010fca0007fde0ff */
[----:B---3--:R-:W-:-:S05]  /*11eaa0*/  IMAD.X R9, R23, 0x1, R6, P6 ;  /* 0x0000000117097824 */ /* 0x008fca00030e0606 */
[----:B------:R0:W-:Y:S04]  /*11eab0*/  STL.64 [R1+0xd60], R8 ;  /* 0x000d600801007387 */ /* 0x0001e80000100a00 */
[----:B0-----:R-:W3:Y:S04]  /*11eac0*/  LDL.LU.64 R8, [R1+0x5cf8] ;  /* 0x005cf80001087983 */ /* 0x001ee80000300a00 */
[----:B------:R-:W-:Y:S04]  /*11ead0*/  STL [R1+0x1724], R13 ;  /* 0x0017240d01007387 */ /* 0x000fe80000100800 */
[----:B------:R-:W4:Y:S04]  /*11eae0*/  LDL.LU R28, [R1+0x175c] ;  /* 0x00175c00011c7983 */ /* 0x000f280000300800 */
[----:B------:R0:W-:Y:S04]  /*11eaf0*/  STL [R1+0x1730], R12 ;  /* 0x0017300c01007387 */ /* 0x0001e80000100800 */
[----:B------:R-:W4:Y:S04]  /*11eb00*/  LDL.LU R29, [R1+0x16c0] ;  /* 0x0016c000011d7983 */ /* 0x000f280000300800 */
[----:B------:R-:W4:Y:S01]  /*11eb10*/  LDL.LU R15, [R1+0x16c4] ;  /* 0x0016c400010f7983 */ /* 0x000f220000300800 */
[----:B0-----:R-:W-:-:S03]  /*11eb20*/  IADD3 R12, P6, R4, R7, RZ ;  /* 0x00000007040c7210 */ /* 0x001fc60007fde0ff */
[----:B------:R0:W-:Y:S04]  /*11eb30*/  STL.64 [R1+0x5cd0], R6 ;  /* 0x005cd00601007387 */ /* 0x0001e80000100a00 */
[----:B0-----:R-:W4:Y:S01]  /*11eb40*/  LDL.LU R7, [R1+0x17d8] ;  /* 0x0017d80001077983 */ /* 0x001f220000300800 */
[----:B------:R-:W-:Y:S01]  /*11eb50*/  F2FP.SATFINITE.E5M2.F32.PACK_AB_MERGE_C R6, R27, R26, RZ ;  /* 0x0000001a1b06723e */ /* 0x000fe200048060ff */
[----:B---3--:R-:W-:-:S05]  /*11eb60*/  IMAD.X R13, R23, 0x1, R8, P6 ;  /* 0x00000001170d7824 */ /* 0x008fca00030e0608 */
[----:B------:R0:W-:Y:S02]  /*11eb70*/  STL.64 [R1+0xd58], R12 ;  /* 0x000d580c01007387 */ /* 0x0001e40000100a00 */
[----:B0-----:R-:W-:Y:S02]  /*11eb80*/  F2FP.SATFINITE.E5M2.F32.PACK_AB_MERGE_C R12, R18, R16, RZ ;  /* 0x00000010120c723e */ /* 0x001fe400048060ff */
[----:B------:R-:W3:Y:S04]  /*11eb90*/  LDL.LU R18, [R1+0x16c8] ;  /* 0x0016c80001127983 */ /* 0x000ee80000300800 */
[----:B------:R0:W-:Y:S04]  /*11eba0*/  STL [R1+0x172c], R12 ;  /* 0x00172c0c01007387 */ /* 0x0001e80000100800 */
[----:B------:R-:W3:Y:S01]  /*11ebb0*/  LDL.LU R27, [R1+0x16cc] ;  /* 0x0016cc00011b7983 */ /* 0x000ee20000300800 */
[----:B0-----:R-:W-:-:S03]  /*11ebc0*/  IADD3 R12, P6, R4, R9, RZ ;  /* 0x00000009040c7210 */ /* 0x001fc60007fde0ff */
[----:B------:R4:W-:Y:S02]  /*11ebd0*/  STL [R1+0x848], R6 ;  /* 0x0008480601007387 */ /* 0x0009e40000100800 */
[----:B--2---:R-:W-:Y:S02]  /*11ebe0*/  IMAD.X R13, R23, 0x1, R10, P6 ;  /* 0x00000001170d7824 */ /* 0x004fe400030e060a */
[----:B------:R-:W2:Y:S04]  /*11ebf0*/  LDL.LU R16, [R1+0x16b8] ;  /* 0x0016b80001107983 */ /* 0x000ea80000300800 */
[----:B------:R-:W2:Y:S01]  /*11ec00*/  LDL.LU R26, [R1+0x16bc] ;  /* 0x0016bc00011a7983 */ /* 0x000ea20000300800 */
[----:B----4-:R-:W-:-:S03]  /*11ec10*/  F2FP.SATFINITE.E5M2.F32.PACK_AB_MERGE_C R6, R2, R7, RZ ;  /* 0x000000070206723e */ /* 0x010fc600048060ff */
[----:B------:R-:W-:Y:S04]  /*11ec20*/  STL [R1+0x5cb8], R9 ;  /* 0x005cb80901007387 */ /* 0x000fe80000100800 */
[----:B------:R0:W-:Y:S04]  /*11ec30*/  STL.64 [R1+0xd50], R12 ;  /* 0x000d500c01007387 */ /* 0x0001e80000100a00 */
[----:B0-----:R-:W4:Y:S04]  /*11ec40*/  LDL.LU.64 R12, [R1+0x5cf0] ;  /* 0x005cf000010c7983 */ /* 0x001f280000300a00 */
[----:B------:R-:W-:Y:S04]  /*11ec50*/  STL [R1+0x930], R6 ;  /* 0x0009300601007387 */ /* 0x000fe80000100800 */
[----:B------:R-:W3:Y:S01]  /*11ec60*/  LDL.LU R9, [R1+0xc00] ;  /* 0x000c000001097983 */ /* 0x000ee20000300800 */
[----:B------:R-:W-:-:S05]  /*11ec70*/  F2FP.SATFINITE.E5M2.F32.PACK_AB_MERGE_C R2, R17, R3, RZ ;  /* 0x000000031102723e */ /* 0x000fca00048060ff */
[----:B------:R0:W-:Y:S02]  /*11ec80*/  STL [R1+0x3dc], R2 ;  /* 0x0003dc0201007387 */ /* 0x0001e40000100800 */
[----:B0-----:R-:W-:-:S05]  /*11ec90*/  IADD3 R2, P6, R4, R11, RZ ;  /* 0x0000000b04027210 */ /* 0x001fca0007fde0ff */
[----:B----4-:R-:W-:Y:S01]  /*11eca0*/  IMAD.X R3, R23, 0x1, R13, P6 ;  /* 0x0000000117037824 */ /* 0x010fe200030e060d */
[----:B---3--:R0:W-:Y:S04]  /*11ecb0*/  STL.64 [R1+0x5cd8], R8 ;  /* 0x005cd80801007387 */ /* 0x0081e80000100a00 */
[----:B0-----:R-:W3:Y:S04]  /*11ecc0*/  LDL.LU R8, [R1+0x16b0] ;  /* 0x0016b00001087983 */ /* 0x001ee80000300800 */
[----:B------:R-:W3:Y:S04]  /*11ecd0*/  LDL.LU R9, [R1+0x16b4] ;  /* 0x0016b40001097983 */ /* 0x000ee80000300800 */
[----:B------:R-:W4:Y:S04]  /*11ece0*/  LDL.LU R6, [R1+0xc04] ;  /* 0x000c040001067983 */ /* 0x000f280000300800 */
[----:B------:R-:W4:Y:S04]  /*11ecf0*/  LDL.LU R7, [R1+0xc08] ;  /* 0x000c080001077983 */ /* 0x000f280000300800 */
[----:B------:R-:W4:Y:S04]  /*11ed00*/  LDL.LU R17, [R1+0xc0c] ;  /* 0x000c0c0001117983 */ /* 0x000f280000300800 */
[----:B------:R0:W-:Y:S04]  /*11ed10*/  STL.64 [R1+0x5cc0], R10 ;  /* 0x005cc00a01007387 */ /* 0x0001e80000100a00 */
[----:B0-----:R-:W4:Y:S04]  /*11ed20*/  LDL.LU R11, [R1+0x1758] ;  /* 0x00175800010b7983 */ /* 0x001f280000300800 */
[----:B------:R0:W-:Y:S02]  /*11ed30*/  STL.64 [R1+0xd40], R2 ;  /* 0x000d400201007387 */ /* 0x0001e40000100a00 */
[----:B0-----:R-:W-:-:S02]  /*11ed40*/  IADD3 R2, P6, R4, R12, RZ ;  /* 0x0000000c04027210 */ /* 0x001fc40007fde0ff */
[----:B------:R-:W4:Y:S03]  /*11ed50*/  LDL.LU R4, [R1+0x5cec] ;  /* 0x005cec0001047983 */ /* 0x000f260000300800 */
[----:B------:R-:W-:Y:S01]  /*11ed60*/  IMAD.X R3, R23, 0x1, R14, P6 ;  /* 0x0000000117037824 */ /* 0x000fe200030e060e */
[----:B------:R-:W-:Y:S04]  /*11ed70*/  STL.64 [R1+0x5cc8], R12 ;  /* 0x005cc80c01007387 */ /* 0x000fe80000100a00 */
[----:B------:R-:W4:Y:S04]  /*11ed80*/  LDL.LU R23, [R1+0x5ce8] ;  /* 0x005ce80001177983 */ /* 0x000f280000300800 */
[----:B------:R0:W-:Y:S04]  /*11ed90*/  STL.64 [R1+0xd48], R2 ;  /* 0x000d480201007387 */ /* 0x0001e80000100a00 */
[----:B0-----:R-:W4:Y:S01]  /*11eda0*/  LDL.LU.64 R2, [R1+0x5ce0] ;  /* 0x005ce00001027983 */ /* 0x001f220000300a00 */
[----:B------:R-:W-:-:S03]  /*11edb0*/  F2FP.SATFINITE.E5M2.F32.PACK_AB_MERGE_C R10, R15, R29, RZ ;  /* 0x0000001d0f0a723e */ /* 0x000fc600048060ff */
[----:B------:R-:W4:Y:S01]  /*11edc0*/  LDL.LU R13, [R1+0xbd0] ;  /* 0x000bd000010d7983 */ /* 0x000f220000300800 */
[----:B------:R-:W-:Y:S02]  /*11edd0*/  F2FP.SATFINITE.E5M2.F32.PACK_AB_MERGE_C R12, R27, R18, RZ ;  /* 0x000000121b0c723e */ /* 0x000fe400048060ff */
[----:B---3--:R-:W-:Y:S02]  /*11ede0*/  F2FP.SATFINITE.E5M2.F32.PACK_AB_MERGE_C R9, R9, R8, RZ ;  /* 0x000000080909723e */ /* 0x008fe400048060ff */
[----:B--2---:R-:W-:Y:S02]  /*11edf0*/  F2FP.SATFINITE.E5M2.F32.PACK_AB_MERGE_C R8, R26, R16, RZ ;  /* 0x000000101a08723e */ /* 0x004fe400048060ff */
[----:B----4-:R-:W-:-:S05]  /*11ee00*/  F2FP.SATFINITE.E5M2.F32.PACK_AB_MERGE_C R11, R28, R11, RZ ;  /* 0x0000000b1c0b723e */ /* 0x010fca00048060ff */
[----:B------:R-:W-:Y:S04]  /*11ee10*/  STL [R1+0x934], R11 ;  /* 0x0009340b01007387 */ /* 0x000fe80000100800 */
[----:B------:R-:W2:Y:S04]  /*11ee20*/  LDL.LU R28, [R1+0xbd4] ;  /* 0x000bd400011c7983 */ /* 0x000ea80000300800 */
[----:B------:R0:W-:Y:S04]  /*11ee30*/  STL [R1+0x3c0], R10 ;  /* 0x0003c00a01007387 */ /* 0x0001e80000100800 */
[----:B------:R-:W3:Y:S04]  /*11ee40*/  LDL.LU R29, [R1+0xbd8] ;  /* 0x000bd800011d7983 */ /* 0x000ee80000300800 */
[----:B------:R-:W3:Y:S01]  /*11ee50*/  LDL.LU R15, [R1+0xbdc] ;  /* 0x000bdc00010f7983 */ /* 0x000ee20000300800 */
[----:B------:R-:W-:-:S02]  /*11ee60*/  SHF.R.S32.HI R27, RZ, 0x1f, R23 ;  /* 0x0000001fff1b7819 */ /* 0x000fc40000011417 */
[----:B0-----:R-:W-:Y:S01]  /*11ee70*/  IADD3 R10, P6, R23, R4, RZ ;  /* 0x00000004170a7210 */ /* 0x001fe20007fde0ff */
[----:B------:R-:W-:Y:S04]  /*11ee80*/  STL [R1+0x9b0], R12 ;  /* 0x0009b00c01007387 */ /* 0x000fe80000100800 */
[----:B------:R-:W-:Y:S01]  /*11ee90*/  IMAD.X R11, R27, 0x1, R20, P6 ;  /* 0x000000011b0b7824 */ /* 0x000fe200030e0614 */
[----:B------:R-:W4:Y:S04]  /*11eea0*/  LDL.LU R18, [R1+0x84] ;  /* 0x0000840001127983 */ /* 0x000f280000300800 */
[----:B------:R0:W-:Y:S04]  /*11eeb0*/  STL.64 [R1+0xd38], R10 ;  /* 0x000d380a01007387 */ /* 0x0001e80000100a00 */
[----:B------:R-:W-:Y:S04]  /*11eec0*/  STL [R1+0x3a4], R9 ;  /* 0x0003a40901007387 */ /* 0x000fe80000100800 */
[----:B0-----:R-:W4:Y:S04]  /*11eed0*/  LDL.LU R10, [R1+0x860] ;  /* 0x00086000010a7983 */ /* 0x001f280000300800 */
[----:B------:R0:W-:Y:S04]  /*11eee0*/  STL [R1+0x9b4], R8 ;  /* 0x0009b40801007387 */ /* 0x0001e80000100800 */
[----:B------:R-:W4:Y:S04]  /*11eef0*/  LDL.LU R11, [R1+0x864] ;  /* 0x00086400010b7983 */ /* 0x000f280000300800 */
[----:B------:R-:W4:Y:S01]  /*11ef00*/  LDL.LU R16, [R1+0x868] ;  /* 0x0008680001107983 */ /* 0x000f220000300800 */
[----:B0-----:R-:W-:-:S03]  /*11ef10*/  IADD3 R8, P6, R23, R3, RZ ;  /* 0x0000000317087210 */ /* 0x001fc60007fde0ff */
[----:B------:R-:W4:Y:S02]  /*11ef20*/  LDL.LU R26, [R1+0x86c] ;  /* 0x00086c00011a7983 */ /* 0x000f240000300800 */
[----:B------:R-:W-:-:S05]  /*11ef30*/  IMAD.X R9, R27, 0x1, R2, P6 ;  /* 0x000000011b097824 */ /* 0x000fca00030e0602 */
[----:B------:R0:W-:Y:S04]  /*11ef40*/  STL.64 [R1+0xd30], R8 ;  /* 0x000d300801007387 */ /* 0x0001e80000100a00 */
[----:B0-----:R-:W2:Y:S04]  /*11ef50*/  LDL.LU.64 R8, [R1+0x5cd8] ;  /* 0x005cd80001087983 */ /* 0x001ea80000300a00 */
[----:B------:R0:W-:Y:S02]  /*11ef60*/  STL.64 [R1+0x5cb0], R2 ;  /* 0x005cb00201007387 */ /* 0x0001e40000100a00 */
[----:B0-----:R-:W-:-:S02]  /*11ef70*/  F2FP.SATFINITE.E5M2.F32.PACK_AB_MERGE_C R2, R17, R7, RZ ;  /* 0x000000071102723e */ /* 0x001fc400048060ff */
[----:B--2---:R-:W-:Y:S02]  /*11ef80*/  F2FP.SATFINITE.E5M2.F32.PACK_AB_MERGE_C R3, R6, R9, RZ ;  /* 0x000000090603723e */ /* 0x004fe400048060ff */
[----:B------:R-:W-:-:S03]  /*11ef90*/  IADD3 R6, P6, R23, R0, RZ ;  /* 0x0000000017067210 */ /* 0x000fc60007fde0ff */
[----:B------:R-:W-:Y:S02]  /*11efa0*/  STL [R1+0x394], R3 ;  /* 0x0003940301007387 */ /* 0x000fe40000100800 */
[----:B------:R-:W-:Y:S02]  /*11efb0*/  IMAD.X R7, R27, 0x1, R21, P6 ;  /* 0x000000011b077824 */ /* 0x000fe400030e0615 */
[----:B------:R0:W-:Y:S04]  /*11efc0*/  STL [R1+0xa80], R2 ;  /* 0x000a800201007387 */ /* 0x0001e80000100800 */
[----:B------:R-:W2:Y:S04]  /*11efd0*/  LDL.LU R9, [R1+0x680] ;  /* 0x0006800001097983 */ /* 0x000ea80000300800 */
[----:B0-----:R-:W2:Y:S04]  /*11efe0*/  LDL.LU R2, [R1+0x638] ;  /* 0x0006380001027983 */ /* 0x001ea80000300800 */
[----:B------:R-:W2:Y:S04]  /*11eff0*/  LDL.LU R17, [R1+0x63c] ;  /* 0x00063c0001117983 */ /* 0x000ea80000300800 */
[----:B------:R0:W-:Y:S04]  /*11f000*/  STL [R1+0x5ca0], R0 ;  /* 0x005ca00001007387 */ /* 0x0001e80000100800 */
[----:B0-----:R-:W2:Y:S04]  /*11f010*/  LDL.LU R0, [R1+0x634] ;  /* 0x0006340001007983 */ /* 0x001ea80000300800 */
[----:B------:R0:W-:Y:S04]  /*11f020*/  STL.64 [R1+0xd20], R6 ;  /* 0x000d200601007387 */ /* 0x0001e80000100a00 */
[----:B0-----:R-:W2:Y:S01]  /*11f030*/  LDL.LU.64 R6, [R1+0x5cd0] ;  /* 0x005cd00001067983 */ /* 0x001ea20000300a00 */
[----:B------:R-:W-:-:S02]  /*11f040*/  F2FP.SATFINITE.E5M2.F32.PACK_AB_MERGE_C R13, R28, R13, RZ ;  /* 0x0000000d1c0d723e */ /* 0x000fc400048060ff */
[----:B---3--:R-:W-:Y:S01]  /*11f050*/  F2FP.SATFINITE.E5M2.F32.PACK_AB_MERGE_C R12, R15, R29, RZ ;  /* 0x0000001d0f0c723e */ /* 0x008fe200048060ff */
[----:B------:R0:W-:Y:S04]  /*11f060*/  STL [R1+0x5ca4], R21 ;  /* 0x005ca41501007387 */ /* 0x0001e80000100800 */
[----:B0-----:R-:W3:Y:S04]  /*11f070*/  LDL.LU R21, [R1+0x630] ;  /* 0x0006300001157983 */ /* 0x001ee80000300800 */
[----:B------:R-:W3:Y:S04]  /*11f080*/  LDL.LU R3, [R1+0x5f0] ;  /* 0x0005f00001037983 */ /* 0x000ee80000300800 */
[----:B------:R-:W-:Y:S04]  /*11f090*/  STL [R1+0x384], R13 ;  /* 0x0003840d01007387 */ /* 0x000fe80000100800 */
[----:B------:R-:W3:Y:S04]  /*11f0a0*/  LDL.LU R28, [R1+0x5f4] ;  /* 0x0005f400011c7983 */ /* 0x000ee80000300800 */
[----:B------:R0:W-:Y:S01]  /*11f0b0*/  STL [R1+0xb04], R12 ;  /* 0x000b040c01007387 */ /* 0x0001e20000100800 */
[----:B----4-:R-:W-:-:S03]  /*11f0c0*/  F2FP.SATFINITE.E5M2.F32.PACK_AB_MERGE_C R11, R11, R10, RZ ;  /* 0x0000000a0b0b723e */ /* 0x010fc600048060ff */
[----:B------:R-:W4:Y:S04]  /*11f0d0*/  LDL.LU R29, [R1+0x5f8] ;  /* 0x0005f800011d7983 */ /* 0x000f280000300800 */
[----:B------:R-:W4:Y:S01]  /*11f0e0*/  LDL.LU R15, [R1+0x5fc] ;  /* 0x0005fc00010f7983 */ /* 0x000f220000300800 */
[----:B0-----:R-:W-:-:S03]  /*11f0f0*/  IADD3 R12, P6, R23, R5, RZ ;  /* 0x00000005170c7210 */ /* 0x001fc60007fde0ff */
[----:B------:R0:W-:Y:S01]  /*11f100*/  STL [R1+0x5c90], R5 ;  /* 0x005c900501007387 */ /* 0x0001e20000100800 */
[----:B------:R-:W-:-:S03]  /*11f110*/  F2FP.SATFINITE.E5M2.F32.PACK_AB_MERGE_C R10, R26, R16, RZ ;  /* 0x000000101a0a723e */ /* 0x000fc600048060ff */
[----:B0-----:R-:W3:Y:S01]  /*11f120*/  LDL.LU R5, [R1+0x68c] ;  /* 0x00068c0001057983 */ /* 0x001ee20000300800 */
[----:B--2---:R-:W-:-:S05]  /*11f130*/  IMAD.X R13, R27, 0x1, R6, P6 ;  /* 0x000000011b0d7824 */ /* 0x004fca00030e0606 */
[----:B------:R0:W-:Y:S04]  /*11f140*/  STL.64 [R1+0xd28], R12 ;  /* 0x000d280c01007387 */ /* 0x0001e80000100a00 */
[----:B0-----:R-:W2:Y:S04]  /*11f150*/  LDL.LU.64 R12, [R1+0x5cc8] ;  /* 0x005cc800010c7983 */ /* 0x001ea80000300a00 */
[----:B------:R0:W-:Y:S04]  /*11f160*/  STL [R1+0x5c94], R6 ;  /* 0x005c940601007387 */ /* 0x0001e80000100800 */
[----:B0-----:R-:W3:Y:S04]  /*11f170*/  LDL.LU R6, [R1+0x688] ;  /* 0x0006880001067983 */ /* 0x001ee80000300800 */
[----:B------:R-:W-:Y:S04]  /*11f180*/  STL [R1+0x370], R11 ;  /* 0x0003700b01007387 */ /* 0x000fe80000100800 */
[----:B------:R-:W4:Y:S04]  /*11f190*/  LDL.LU R16, [R1+0x5a0] ;  /* 0x0005a00001107983 */ /* 0x000f280000300800 */
[----:B------:R0:W-:Y:S04]  /*11f1a0*/  STL [R1+0x15c0], R10 ;  /* 0x0015c00a01007387 */ /* 0x0001e80000100800 */
[----:B------:R-:W4:Y:S04]  /*11f1b0*/  LDL.LU R26, [R1+0x5a4] ;  /* 0x0005a400011a7983 */ /* 0x000f280000300800 */
[----:B------:R1:W-:Y:S01]  /*11f1c0*/  STL [R1+0x5c84], R7 ;  /* 0x005c840701007387 */ /* 0x0003e20000100800 */
[----:B0-----:R-:W-:-:S03]  /*11f1d0*/  IADD3 R10, P6, R23, R7, RZ ;  /* 0x00000007170a7210 */ /* 0x001fc60007fde0ff */
[----:B-1----:R-:W2:Y:S02]  /*11f1e0*/  LDL.LU R7, [R1+0x684] ;  /* 0x0006840001077983 */ /* 0x002ea40000300800 */
[----:B------:R-:W-:-:S05]  /*11f1f0*/  IMAD.X R11, R27, 0x1, R8, P6 ;  /* 0x000000011b0b7824 */ /* 0x000fca00030e0608 */
[----:B------:R0:W-:Y:S04]  /*11f200*/  STL.64 [R1+0xd18], R10 ;  /* 0x000d180a01007387 */ /* 0x0001e80000100a00 */
[----:B0-----:R-:W4:Y:S01]  /*11f210*/  LDL.LU.64 R10, [R1+0x5cc0] ;  /* 0x005cc000010a7983 */ /* 0x001f220000300a00 */
[----:B--2---:R-:W-:-:S03]  /*11f220*/  F2FP.SATFINITE.E5M2.F32.PACK_AB_MERGE_C R7, R7, R9, RZ ;  /* 0x000000090707723e */ /* 0x004fc600048060ff */
[----:B------:R-:W2:Y:S01]  /*11f230*/  LDL.LU R9, [R1+0x5cb8] ;  /* 0x005cb80001097983 */ /* 0x000ea20000300800 */
[----:B---3--:R-:W-:-:S03]  /*11f240*/  F2FP.SATFINITE.E5M2.F32.PACK_AB_MERGE_C R5, R5, R6, RZ ;  /* 0x000000060505723e */ /* 0x008fc600048060ff */
[----:B------:R4:W-:Y:S01]  /*11f250*/  STL [R1+0x334], R7 ;  /* 0x0003340701007387 */ /* 0x0009e20000100800 */
[----:B--2---:R-:W-:-:S03]  /*11f260*/  IADD3 R6, P6, R23, R9, RZ ;  /* 0x0000000917067210 */ /* 0x004fc60007fde0ff */
[----:B------:R-:W-:Y:S02]  /*11f270*/  STL.64 [R1+0x5c88], R8 ;  /* 0x005c880801007387 */ /* 0x000fe40000100a00 */
[----:B----4-:R-:W-:Y:S02]  /*11f280*/  IMAD.X R7, R27, 0x1, R10, P6 ;  /* 0x000000011b077824 */ /* 0x010fe400030e060a */
[----:B------:R0:W-:Y:S04]  /*11f290*/  STL [R1+0x330], R5 ;  /* 0x0003300501007387 */ /* 0x0001e80000100800 */
[----:B------:R1:W-:Y:S01]  /*11f2a0*/  STL.64 [R1+0xd10], R6 ;  /* 0x000d100601007387 */ /* 0x0003e20000100a00 */
[----:B0-----:R-:W-:Y:S02]  /*11f2b0*/  F2FP.SATFINITE.E5M2.F32.PACK_AB_MERGE_C R5, R0, R21, RZ ;  /* 0x000000150005723e */ /* 0x001fe400048060ff */
[----:B------:R-:W-:-:S02]  /*11f2c0*/  F2FP.SATFINITE.E5M2.F32.PACK_AB_MERGE_C R0, R17, R2, RZ ;  /* 0x000000021100723e */ /* 0x000fc400048060ff */
[----:B-1----:R-:W-:Y:S01]  /*11f2d0*/  IADD3 R6, P6, R23, R11, RZ ;  /* 0x0000000b17067210 */ /* 0x002fe20007fde0ff */
[----:B------:R-:W-:Y:S04]  /*11f2e0*/  STL [R1+0x1b8], R5 ;  /* 0x0001b80501007387 */ /* 0x000fe80000100800 */
[----:B------:R-:W-:Y:S01]  /*11f2f0*/  IMAD.X R7, R27, 0x1, R13, P6 ;  /* 0x000000011b077824 */ /* 0x000fe200030e060d */
[----:B------:R0:W-:Y:S04]  /*11f300*/  STL [R1+0x1bc], R0 ;  /* 0x0001bc0001007387 */ /* 0x0001e80000100800 */
[----:B------:R-:W-:Y:S04]  /*11f310*/  STL.64 [R1+0x5c78], R10 ;  /* 0x005c780a01007387 */ /* 0x000fe80000100a00 */
[----:B------:R1:W-:Y:S01]  /*11f320*/  STL.64 [R1+0xd00], R6 ;  /* 0x000d000601007387 */ /* 0x0003e20000100a00 */
[----:B0-----:R-:W-:-:S03]  /*11f330*/  F2FP.SATFINITE.E5M2.F32.PACK_AB_MERGE_C R0, R28, R3, RZ ;  /* 0x000000031c00723e */ /* 0x001fc600048060ff */
[----:B------:R-:W2:Y:S01]  /*11f340*/  LDL.LU R17, [R1+0x5a8] ;  /* 0x0005a80001117983 */ /* 0x000ea20000300800 */
[----:B-1----:R-:W-:-:S03]  /*11f350*/  IADD3 R6, P6, R23, R12, RZ ;  /* 0x0000000c17067210 */ /* 0x002fc60007fde0ff */
[----:B------:R-:W2:Y:S02]  /*11f360*/  LDL.LU R23, [R1+0x5ac] ;  /* 0x0005ac0001177983 */ /* 0x000ea40000300800 */
[----:B------:R-:W-:Y:S02]  /*11f370*/  IMAD.X R7, R27, 0x1, R14, P6 ;  /* 0x000000011b077824 */ /* 0x000fe400030e060e */
[----:B------:R-:W-:Y:S04]  /*11f380*/  STL.64 [R1+0x5c98], R12 ;  /* 0x005c980c01007387 */ /* 0x000fe80000100a00 */
[----:B------:R-:W3:Y:S04]  /*11f390*/  LDL.LU R27, [R1+0x544] ;  /* 0x00054400011b7983 */ /* 0x000ee80000300800 */
[----:B------:R-:W-:Y:S04]  /*11f3a0*/  STL.64 [R1+0xd08], R6 ;  /* 0x000d080601007387 */ /* 0x000fe80000100a00 */
[----:B------:R-:W4:Y:S04]  /*11f3b0*/  LDL.LU R21, [R1+0x548] ;  /* 0x0005480001157983 */ /* 0x000f280000300800 */
[----:B------:R0:W-:Y:S04]  /*11f3c0*/  STL [R1+0x15dc], R0 ;  /* 0x0015dc0001007387 */ /* 0x0001e80000100800 */
[----:B0-----:R-:W4:Y:S04]  /*11f3d0*/  LDL.LU R0, [R1+0x54c] ;  /* 0x00054c0001007983 */ /* 0x001f280000300800 */
[----:B------:R-:W2:Y:S04]  /*11f3e0*/  LDL.LU R12, [R1+0x520] ;  /* 0x00052000010c7983 */ /* 0x000ea80000300800 */
[----:B------:R-:W2:Y:S01]  /*11f3f0*/  LDL.LU R13, [R1+0x524] ;  /* 0x00052400010d7983 */ /* 0x000ea20000300800 */
[----:B------:R-:W-:-:S02]  /*11f400*/  F2FP.SATFINITE.E5M2.F32.PACK_AB_MERGE_C R15, R15, R29, RZ ;  /* 0x0000001d0f0f723e */ /* 0x000fc400048060ff */
[----:B------:R-:W-:Y:S01]  /*11f410*/  F2FP.SATFINITE.E5M2.F32.PACK_AB_MERGE_C R2, R26, R16, RZ ;  /* 0x000000101a02723e */ /* 0x000fe200048060ff */
[----:B--2---:R0:W-:Y:S04]  /*11f420*/  STL.64 [R1+0x5ca8], R12 ;  /* 0x005ca80c01007387 */ /* 0x0041e80000100a00 */
[----:B0-----:R-:W3:Y:S04]  /*11f430*/  LDL.LU R13, [R1+0x540] ;  /* 0x00054000010d7983 */ /* 0x001ee80000300800 */
[----:B------:R0:W-:Y:S04]  /*11f440*/  STL [R1+0x574c], R15 ;  /* 0x00574c0f01007387 */ /* 0x0001e80000100800 */
[----:B------:R-:W2:Y:S04]  /*11f450*/  LDL.LU R6, [R1+0x528] ;  /* 0x0005280001067983 */ /* 0x000ea80000300800 */
[----:B------:R1:W-:Y:S01]  /*11f460*/  STL [R1+0x16d0], R2 ;  /* 0x0016d00201007387 */ /* 0x0003e20000100800 */
[----:B0-----:R-:W-:-:S03]  /*11f470*/  SHF.R.S32.HI R15, RZ, 0x1f, R18 ;  /* 0x0000001fff0f7819 */ /* 0x001fc60000011412 */
[----:B------:R-:W2:Y:S04]  /*11f480*/  LDL.LU R5, [R1+0x52c] ;  /* 0x00052c0001057983 */ /* 0x000ea80000300800 */
[----:B------:R-:W2:Y:S01]  /*11f490*/  LDL.LU R8, [R1+0x510] ;  /* 0x0005100001087983 */ /* 0x000ea20000300800 */
[----:B-1----:R-:W-:-:S03]  /*11f4a0*/  IADD3 R2, P6, R18, R4, RZ ;  /* 0x0000000412027210 */ /* 0x002fc60007fde0ff */
[----:B------:R-:W2:Y:S02]  /*11f4b0*/  LDL.LU R9, [R1+0x514] ;  /* 0x0005140001097983 */ /* 0x000ea40000300800 */
[----:B------:R-:W-:Y:S02]  /*11f4c0*/  IMAD.X R3, R15, 0x1, R20, P6 ;  /* 0x000000010f037824 */ /* 0x000fe400030e0614 */
[----:B------:R-:W2:Y:S04]  /*11f4d0*/  LDL.LU R7, [R1+0x518] ;  /* 0x0005180001077983 */ /* 0x000ea80000300800 */
[----:B------:R-:W2:Y:S04]  /*11f4e0*/  LDL.LU R26, [R1+0x51c] ;  /* 0x00051c00011a7983 */ /* 0x000ea80000300800 */
[----:B------:R-:W2:Y:S04]  /*11f4f0*/  LDL.LU R10, [R1+0x500] ;  /* 0x00050000010a7983 */ /* 0x000ea80000300800 */
[----:B------:R-:W2:Y:S04]  /*11f500*/  LDL.LU R11, [R1+0x504] ;  /* 0x00050400010b7983 */ /* 0x000ea80000300800 */
[----:B------:R-:W2:Y:S04]  /*11f510*/  LDL.LU R28, [R1+0x490] ;  /* 0x00049000011c7983 */ /* 0x000ea80000300800 */
[----:B------:R-:W2:Y:S04]  /*11f520*/  LDL.LU R29, [R1+0x494] ;  /* 0x00049400011d7983 */ /* 0x000ea80000300800 */
[----:B------:R0:W-:Y:S04]  /*11f530*/  STL.64 [R1+0xcf8], R2 ;  /* 0x000cf80201007387 */ /* 0x0001e80000100a00 */
[----:B0-----:R-:W2:Y:S01]  /*11f540*/  LDL.LU.64 R2, [R1+0x5cb0] ;  /* 0x005cb00001027983 */ /* 0x001ea20000300a00 */
[----:B------:R-:W-:-:S03]  /*11f550*/  F2FP.SATFINITE.E5M2.F32.PACK_AB_MERGE_C R12, R23, R17, RZ ;  /* 0x00000011170c723e */ /* 0x000fc600048060ff */
[----:B------:R-:W2:Y:S04]  /*11f560*/  LDL.LU R16, [R1+0x498] ;  /* 0x0004980001107983 */ /* 0x000ea80000300800 */
[----:B------:R-:W2:Y:S04]  /*11f570*/  LDL.LU R17, [R1+0x49c] ;  /* 0x00049c0001117983 */ /* 0x000ea80000300800 */
[----:B------:R2:W-:Y:S04]  /*11f580*/  STL [R1+0x16cc], R12 ;  /* 0x0016cc0c01007387 */ /* 0x0005e80000100800 */
[----:B------:R-:W2:Y:S01]  /*11f590*/  LDL.LU R23, [R1+0x13c] ;  /* 0x00013c0001177983 */ /* 0x000ea20000300800 */
[----:B----4-:R-:W-:-:S02]  /*11f5a0*/  F2FP.SATFINITE.E5M2.F32.PACK_AB_MERGE_C R0, R0, R21, RZ ;  /* 0x000000150000723e */ /* 0x010fc400048060ff */
[----:B---3--:R-:W-:Y:S02]  /*11f5b0*/  F2FP.SATFINITE.E5M2.F32.PACK_AB_MERGE_C R13, R27, R13, RZ ;  /* 0x0000000d1b0d723e */ /* 0x008fe400048060ff */
[----:B------:R-:W3:Y:S04]  /*11f5c0*/  LDL.LU R27, [R1+0xd8] ;  /* 0x0000d800011b7983 */ /* 0x000ee80000300800 */
[----:B------:R0:W-:Y:S01]  /*11f5d0*/  STL [R1+0x16d8], R13 ;  /* 0x0016d80d01007387 */ /* 0x0001e20000100800 */
[----:B--2---:R-:W-:-:S03]  /*11f5e0*/  IADD3 R12, P6, R18, R3, RZ ;  /* 0x00000003120c7210 */ /* 0x004fc60007fde0ff */
[----:B------:R1:W-:Y:S02]  /*11f5f0*/  STL [R1+0x5c60], R3 ;  /* 0x005c600301007387 */ /* 0x0003e40000100800 */
[----:B0-----:R-:W-:Y:S02]  /*11f600*/  IMAD.X R13, R15, 0x1, R2, P6 ;  /* 0x000000010f0d7824 */ /* 0x001fe400030e0602 */
[----:B-1----:R-:W2:Y:S04]  /*11f610*/  LDL.LU R3, [R1+0x50c] ;  /* 0x00050c0001037983 */ /* 0x002ea80000300800 */
[----:B------:R0:W-:Y:S04]  /*11f620*/  STL.64 [R1+0xcf0], R12 ;  /* 0x000cf00c01007387 */ /* 0x0001e80000100a00 */
[----:B0-----:R-:W4:Y:S04]  /*11f630*/  LDL.LU.64 R12, [R1+0x5ca8] ;  /* 0x005ca800010c7983 */ /* 0x001f280000300a00 */
[----:B------:R-:W3:Y:S04]  /*11f640*/  LDL.LU R21, [R1+0x5ca4] ;  /* 0x005ca40001157983 */ /* 0x000ee80000300800 */
[----:B------:R0:W-:Y:S04]  /*11f650*/  STL [R1+0x16d4], R0 ;  /* 0x0016d40001007387 */ /* 0x0001e80000100800 */
[----:B0-----:R-:W2:Y:S01]  /*11f660*/  LDL.LU R0, [R1+0x5ca0] ;  /* 0x005ca00001007983 */ /* 0x001ea20000300800 */
[----:B------:R-:W-:-:S02]  /*11f670*/  F2FP.SATFINITE.E5M2.F32.PACK_AB_MERGE_C R5, R5, R6, RZ ;  /* 0x000000060505723e */ /* 0x000fc400048060ff */
[----:B----4-:R-:W-:-:S05]  /*11f680*/  F2FP.SATFINITE.E5M2.F32.PACK_AB_MERGE_C R13, R13, R12, RZ ;  /* 0x0000000c0d0d723e */ /* 0x010fca00048060ff */
[----:B------:R3:W-:Y:S01]  /*11f690*/  STL [R1+0x16e8], R13 ;  /* 0x0016e80d01007387 */ /* 0x0007e20000100800 */
[----:B--2---:R-:W-:-:S05]  /*11f6a0*/  IADD3 R12, P6, R18, R0, RZ ;  /* 0x00000000120c7210 */ /* 0x004fca0007fde0ff */
[----:B---3--:R-:W-:-:S05]  /*11f6b0*/  IMAD.X R13, R15, 0x1, R21, P6 ;  /* 0x000000010f0d7824 */ /* 0x008fca00030e0615 */
[----:B------:R0:W-:Y:S04]  /*11f6c0*/  STL.64 [R1+0xce0], R12 ;  /* 0x000ce00c01007387 */ /* 0x0001e80000100a00 */
[----:B0-----:R-:W2:Y:S04]  /*11f6d0*/  LDL.LU.64 R12, [R1+0x5c98] ;  /* 0x005c9800010c7983 */ /* 0x001ea80000300a00 */
[----:B------:R0:W-:Y:S04]  /*11f6e0*/  STL.64 [R1+0x5c68], R20 ;  /* 0x005c681401007387 */ /* 0x0001e80000100a00 */
[----:B0-----:R-:W3:Y:S04]  /*11f6f0*/  LDL.LU R20, [R1+0x508] ;  /* 0x0005080001147983 */ /* 0x001ee80000300800 */
[----:B------:R-:W4:Y:S04]  /*11f700*/  LDL.LU R6, [R1+0x5c94] ;  /* 0x005c940001067983 */ /* 0x000f280000300800 */
[----:B------:R0:W-:Y:S04]  /*11f710*/  STL [R1+0x16e4], R5 ;  /* 0x0016e40501007387 */ /* 0x0001e80000100800 */
[----:B0-----:R-:W2:Y:S01]  /*11f720*/  LDL.LU R5, [R1+0x5c90] ;  /* 0x005c900001057983 */ /* 0x001ea20000300800 */
[----:B------:R-:W-:-:S05]  /*11f730*/  F2FP.SATFINITE.E5M2.F32.PACK_AB_MERGE_C R9, R9, R8, RZ ;  /* 0x000000080909723e */ /* 0x000fca00048060ff */
[----:B------:R4:W-:Y:S01]  /*11f740*/  STL [R1+0x1700], R9 ;  /* 0x0017000901007387 */ /* 0x0009e20000100800 */
[----:B------:R-:W-:Y:S02]  /*11f750*/  F2FP.SATFINITE.E5M2.F32.PACK_AB_MERGE_C R26, R26, R7, RZ ;  /* 0x000000071a1a723e */ /* 0x000fe400048060ff */
[----:B--2---:R-:W-:-:S05]  /*11f760*/  IADD3 R8, P6, R18, R5, RZ ;  /* 0x0000000512087210 */ /* 0x004fca0007fde0ff */
[----:B----4-:R-:W-:-:S05]  /*11f770*/  IMAD.X R9, R15, 0x1, R6, P6 ;  /* 0x000000010f097824 */ /* 0x010fca00030e0606 */
[----:B------:R0:W-:Y:S04]  /*11f780*/  STL.64 [R1+0xcd8], R8 ;  /* 0x000cd80801007387 */ /* 0x0001e80000100a00 */
[----:B0-----:R-:W2:Y:S04]  /*11f790*/  LDL.LU.64 R8, [R1+0x5c88] ;  /* 0x005c880001087983 */ /* 0x001ea80000300a00 */
[----:B------:R-:W4:Y:S01]  /*11f7a0*/  LDL.LU R7, [R1+0x5c84] ;  /* 0x005c840001077983 */ /* 0x000f220000300800 */
[----:B------:R-:W-:-:S03]  /*11f7b0*/  F2FP.SATFINITE.E5M2.F32.PACK_AB_MERGE_C R11, R11, R10, RZ ;  /* 0x0000000a0b0b723e */ /* 0x000fc600048060ff */
[----:B------:R0:W-:Y:S04]  /*11f7c0*/  STL [R1+0x16fc], R26 ;  /* 0x0016fc1a01007387 */ /* 0x0001e80000100800 */
[----:B0-----:R-:W3:Y:S04]  /*11f7d0*/  LDL.LU R26, [R1+0x5c80] ;  /* 0x005c8000011a7983 */ /* 0x001ee80000300800 */
[----:B------:R2:W-:Y:S01]  /*11f7e0*/  STL [R1+0x1710], R11 ;  /* 0x0017100b01007387 */ /* 0x0005e20000100800 */
[----:B----4-:R-:W-:-:S05]  /*11f7f0*/  IADD3 R10, P6, R18, R7, RZ ;  /* 0x00000007120a7210 */ /* 0x010fca0007fde0ff */
[----:B--2---:R-:W-:-:S05]  /*11f800*/  IMAD.X R11, R15, 0x1, R8, P6 ;  /* 0x000000010f0b7824 */ /* 0x004fca00030e0608 */
[----:B------:R0:W-:Y:S04]  /*11f810*/  STL.64 [R1+0xcb8], R10 ;  /* 0x000cb80a01007387 */ /* 0x0001e80000100a00 */
[----:B0-----:R-:W2:Y:S01]  /*11f820*/  LDL.LU.64 R10, [R1+0x5c78] ;  /* 0x005c7800010a7983 */ /* 0x001ea20000300a00 */
[----:B---3--:R-:W-:-:S05]  /*11f830*/  F2FP.SATFINITE.E5M2.F32.PACK_AB_MERGE_C R3, R3, R20, RZ ;  /* 0x000000140303723e */ /* 0x008fca00048060ff */
[----:B------:R0:W-:Y:S02]  /*11f840*/  STL [R1+0x170c], R3 ;  /* 0x00170c0301007387 */ /* 0x0001e40000100800 */
[----:B0-----:R-:W-:Y:S02]  /*11f850*/  F2FP.SATFINITE.E5M2.F32.PACK_AB_MERGE_C R3, R29, R28, RZ ;  /* 0x0000001c1d03723e */ /* 0x001fe400048060ff */
[----:B------:R-:W-:Y:S01]  /*11f860*/  IADD3 R28, P6, R18, R9, RZ ;  /* 0x00000009121c7210 */ /* 0x000fe20007fde0ff */
[----:B------:R0:W-:Y:S01]  /*11f870*/  STL [R1+0x5c50], R9 ;  /* 0x005c500901007387 */ /* 0x0001e20000100800 */
[----:B------:R-:W-:-:S03]  /*11f880*/  LOP3.LUT R20, R23, 0xffff, RZ, 0xc0, !PT ;  /* 0x0000ffff17147812 */ /* 0x000fc600078ec0ff */
[----:B------:R-:W-:Y:S01]  /*11f890*/  STL [R1+0x1720], R3 ;  /* 0x0017200301007387 */ /* 0x000fe20000100800 */
[----:B0-----:R-:W-:Y:S02]  /*11f8a0*/  F2FP.SATFINITE.E5M2.F32.PACK_AB_MERGE_C R9, R17, R16, RZ ;  /* 0x000000101109723e */ /* 0x001fe400048060ff */
[----:B------:R-:W-:Y:S02]  /*11f8b0*/  LOP3.LUT R17, R27, 0xffff, RZ, 0xc0, !PT ;  /* 0x0000ffff1b117812 */ /* 0x000fe400078ec0ff */
[----:B------:R-:W-:Y:S02]  /*11f8c0*/  SHF.R.U32.HI R16, RZ, 0x8, R20 ;  /* 0x00000008ff107819 */ /* 0x000fe40000011614 */
[--C-:B------:R-:W-:Y:S02]  /*11f8d0*/  PRMT R20, R20, 0x3340, R17.reuse ;  /* 0x0000334014147816 */ /* 0x100fe40000000011 */
[----:B------:R-:W-:Y:S02]  /*11f8e0*/  SHF.R.U32.HI R17, RZ, 0x8, R17 ;  /* 0x00000008ff117819 */ /* 0x000fe40000011611 */
[----:B------:R-:W-:-:S02]  /*11f8f0*/  LOP3.LUT R16, R16, 0xffff, RZ, 0xc0, !PT ;  /* 0x0000ffff10107812 */ /* 0x000fc400078ec0ff */
[----:B------:R-:W-:Y:S01]  /*11f900*/  LOP3.LUT R17, R17, 0xffff, RZ, 0xc0, !PT ;  /* 0x0000ffff11117812 */ /* 0x000fe200078ec0ff */
[----:B--2---:R-:W-:-:S05]  /*11f910*/  IMAD.X R29, R15, 0x1, R10, P6 ;  /* 0x000000010f1d7824 */ /* 0x004fca00030e060a */
[----:B------:R0:W-:Y:S04]  /*11f920*/  STL.64 [R1+0xcb0], R28 ;  /* 0x000cb01c01007387 */ /* 0x0001e80000100a00 */
[----:B0-----:R-:W2:Y:S04]  /*11f930*/  LDL.LU R28, [R1+0x5c70] ;  /* 0x005c7000011c7983 */ /* 0x001ea80000300800 */
[----:B------:R0:W-:Y:S04]  /*11f940*/  STL [R1+0x5c54], R10 ;  /* 0x005c540a01007387 */ /* 0x0001e80000100800 */
[----:B------:R-:W3:Y:S04]  /*11f950*/  LDL.LU R3, [R1+0x140] ;  /* 0x0001400001037983 */ /* 0x000ee80000300800 */
[----:B------:R1:W-:Y:S01]  /*11f960*/  STL [R1+0x171c], R9 ;  /* 0x00171c0901007387 */ /* 0x0003e20000100800 */
[----:B0-----:R-:W-:-:S03]  /*11f970*/  IMAD.MOV.U32 R10, RZ, RZ, R15 ;  /* 0x000000ffff0a7224 */ /* 0x001fc600078e000f */
[----:B------:R-:W4:Y:S04]  /*11f980*/  LDL.LU R15, [R1+0x24] ;  /* 0x00002400010f7983 */ /* 0x000f280000300800 */
[----:B------:R-:W2:Y:S01]  /*11f990*/  LDL.LU R29, [R1+0xe0] ;  /* 0x0000e000011d7983 */ /* 0x000ea20000300800 */
[----:B-1----:R-:W-:-:S04]  /*11f9a0*/  LOP3.LUT R9, R26, 0xffff, RZ, 0xc0, !PT ;  /* 0x0000ffff1a097812 */ /* 0x002fc800078ec0ff */
[----:B------:R-:W-:-:S04]  /*11f9b0*/  PRMT R23, R9, 0x3340, R0 ;  /* 0x0000334009177816 */ /* 0x000fc80000000000 */
[----:B------:R-:W-:Y:S02]  /*11f9c0*/  PRMT R26, R20, 0x5410, R23 ;  /* 0x00005410141a7816 */ /* 0x000fe40000000017 */
[----:B------:R-:W-:Y:S01]  /*11f9d0*/  PRMT R20, R16, 0x3340, R17 ;  /* 0x0000334010147816 */ /* 0x000fe20000000011 */
[----:B------:R-:W2:Y:S01]  /*11f9e0*/  LDL.LU R23, [R1+0x10c] ;  /* 0x00010c0001177983 */ /* 0x000ea20000300800 */
[----:B------:R-:W-:-:S03]  /*11f9f0*/  IADD3 R16, P6, R18, R11, RZ ;  /* 0x0000000b12107210 */ /* 0x000fc60007fde0ff */
[----:B------:R0:W-:Y:S02]  /*11fa00*/  STL [R1+0x1774], R26 ;  /* 0x0017741a01007387 */ /* 0x0001e40000100800 */
[----:B------:R-:W-:Y:S02]  /*11fa10*/  IMAD.X R17, R10, 0x1, R13, P6 ;  /* 0x000000010a117824 */ /* 0x000fe400030e060d */
[----:B------:R1:W-:Y:S04]  /*11fa20*/  STL [R1+0x1754], R20 ;  /* 0x0017541401007387 */ /* 0x0003e80000100800 */
[----:B0-----:R-:W2:Y:S04]  /*11fa30*/  LDL.LU R26, [R1+0x44] ;  /* 0x00004400011a7983 */ /* 0x001ea80000300800 */
[----:B------:R-:W2:Y:S01]  /*11fa40*/  LDL.LU R27, [R1+0x2e4] ;  /* 0x0002e400011b7983 */ /* 0x000ea20000300800 */
[----:B-1----:R-:W-:-:S03]  /*11fa50*/  IADD3 R20, P6, R18, R12, RZ ;  /* 0x0000000c12147210 */ /* 0x002fc60007fde0ff */
[----:B------:R0:W-:Y:S04]  /*11fa60*/  STL.64 [R1+0xc78], R16 ;  /* 0x000c781001007387 */ /* 0x0001e80000100a00 */
[----:B0-----:R-:W2:Y:S04]  /*11fa70*/  LDL.LU R16, [R1+0x168] ;  /* 0x0001680001107983 */ /* 0x001ea80000300800 */
[----:B------:R-:W2:Y:S04]  /*11fa80*/  LDL.LU R17, [R1+0x288] ;  /* 0x0002880001117983 */ /* 0x000ea80000300800 */
[----:B------:R0:W-:Y:S04]  /*11fa90*/  STL.64 [R1+0x5c58], R12 ;  /* 0x005c580c01007387 */ /* 0x0001e80000100a00 */
[----:B------:R1:W-:Y:S01]  /*11faa0*/  STL [R1+0xca8], R20 ;  /* 0x000ca81401007387 */ /* 0x0003e20000100800 */
[----:B0-----:R-:W-:-:S02]  /*11fab0*/  IMAD.MOV.U32 R12, RZ, RZ, R20 ;  /* 0x000000ffff0c7224 */ /* 0x001fc400078e0014 */
[----:B------:R-:W-:Y:S02]  /*11fac0*/  IMAD.MOV.U32 R13, RZ, RZ, R21 ;  /* 0x000000ffff0d7224 */ /* 0x000fe400078e0015 */
[----:B-1----:R-:W2:Y:S04]  /*11fad0*/  LDL.LU.64 R20, [R1+0x5c68] ;  /* 0x005c680001147983 */ /* 0x002ea80000300a00 */
[----:B------:R-:W2:Y:S01]  /*11fae0*/  LDL.LU R18, [R1+0x88] ;  /* 0x0000880001127983 */ /* 0x000ea20000300800 */
[----:B------:R-:W-:Y:S01]  /*11faf0*/  SHF.R.U32.HI R9, RZ, 0x8, R9 ;  /* 0x00000008ff097819 */ /* 0x000fe20000011609 */
[----:B------:R-:W-:-:S03]  /*11fb00*/  IMAD.X R13, R10, 0x1, R14, P6 ;  /* 0x000000010a0d7824 */ /* 0x000fc600030e060e */
[----:B------:R-:W-:-:S04]  /*11fb10*/  LOP3.LUT R9, R9, 0xffff, RZ, 0xc0, !PT ;  /* 0x0000ffff09097812 */ /* 0x000fc800078ec0ff */
[----:B------:R-:W-:Y:S01]  /*11fb20*/  PRMT R10, R9, 0x3340, R0 ;  /* 0x00003340090a7816 */ /* 0x000fe20000000000 */
[----:B------:R-:W-:Y:S04]  /*11fb30*/  STL [R1+0xcac], R13 ;  /* 0x000cac0d01007387 */ /* 0x000fe80000100800 */
[----:B------:R2:W-:Y:S01]  /*11fb40*/  STL [R1+0x16c4], R10 ;  /* 0x0016c40a01007387 */ /* 0x0005e20000100800 */
[----:B---3--:R-:W-:Y:S02]  /*11fb50*/  LOP3.LUT R9, R3, 0xffff, RZ, 0xc0, !PT ;  /* 0x0000ffff03097812 */ /* 0x008fe400078ec0ff */
[----:B----4-:R-:W-:Y:S02]  /*11fb60*/  LOP3.LUT R3, R15, 0xffff, RZ, 0xc0, !PT ;  /* 0x0000ffff0f037812 */ /* 0x010fe400078ec0ff */
[----:B--2---:R-:W-:-:S04]  /*11fb70*/  LOP3.LUT R10, R29, 0xffff, RZ, 0xc0, !PT ;  /* 0x0000ffff1d0a7812 */ /* 0x004fc800078ec0ff */
[--C-:B------:R-:W-:Y:S02]  /*11fb80*/  PRMT R12, R9, 0x3340, R10.reuse ;  /* 0x00003340090c7816 */ /* 0x100fe4000000000a */
[----:B------:R-:W-:Y:S02]  /*11fb90*/  SHF.R.U32.HI R9, RZ, 0x8, R9 ;  /* 0x00000008ff097819 */ /* 0x000fe40000011609 */
[----:B------:R-:W-:Y:S02]  /*11fba0*/  SHF.R.U32.HI R10, RZ, 0x8, R10 ;  /* 0x00000008ff0a7819 */ /* 0x000fe4000001160a */
[----:B------:R-:W-:Y:S02]  /*11fbb0*/  PRMT R13, R3, 0x3340, R0 ;  /* 0x00003340030d7816 */ /* 0x000fe40000000000 */
[----:B------:R-:W-:Y:S02]  /*11fbc0*/  SHF.R.U32.HI R3, RZ, 0x8, R3 ;  /* 0x00000008ff037819 */ /* 0x000fe40000011603 */
[----:B------:R-:W-:-:S02]  /*11fbd0*/  LOP3.LUT R9, R9, 0xffff, RZ, 0xc0, !PT ;  /* 0x0000ffff09097812 */ /* 0x000fc400078ec0ff */
[----:B------:R-:W-:Y:S02]  /*11fbe0*/  LOP3.LUT R10, R10, 0xffff, RZ, 0xc0, !PT ;  /* 0x0000ffff0a0a7812 */ /* 0x000fe400078ec0ff */
[----:B------:R-:W-:Y:S02]  /*11fbf0*/  PRMT R12, R12, 0x5410, R13 ;  /* 0x000054100c0c7816 */ /* 0x000fe4000000000d */
[----:B------:R-:W-:Y:S02]  /*11fc00*/  LOP3.LUT R3, R3, 0xffff, RZ, 0xc0, !PT ;  /* 0x0000ffff03037812 */ /* 0x000fe400078ec0ff */
[----:B------:R-:W-:Y:S02]  /*11fc10*/  PRMT R9, R9, 0x3340, R10 ;  /* 0x0000334009097816 */ /* 0x000fe4000000000a */
[----:B------:R-:W-:Y:S02]  /*11fc20*/  LOP3.LUT R23, R23, 0xffff, RZ, 0xc0, !PT ;  /* 0x0000ffff17177812 */ /* 0x000fe400078ec0ff */
[----:B------:R-:W-:-:S02]  /*11fc30*/  LOP3.LUT R13, R28, 0xffff, RZ, 0xc0, !PT ;  /* 0x0000ffff1c0d7812 */ /* 0x000fc400078ec0ff */
[----:B------:R-:W-:Y:S01]  /*11fc40*/  LOP3.LUT R26, R26, 0xffff, RZ, 0xc0, !PT ;  /* 0x0000ffff1a1a7812 */ /* 0x000fe200078ec0ff */
[----:B------:R-:W-:Y:S01]  /*11fc50*/  STL [R1+0x1770], R12 ;  /* 0x0017700c01007387 */ /* 0x000fe20000100800 */
[--C-:B------:R-:W-:Y:S02]  /*11fc60*/  PRMT R3, R3, 0x3340, R0.reuse ;  /* 0x0000334003037816 */ /* 0x100fe40000000000 */
[----:B------:R-:W-:Y:S01]  /*11fc70*/  PRMT R10, R13, 0x3340, R0 ;  /* 0x000033400d0a7816 */ /* 0x000fe20000000000 */
[----:B------:R0:W-:Y:S01]  /*11fc80*/  STL [R1+0x1750], R9 ;  /* 0x0017500901007387 */ /* 0x0001e20000100800 */
[----:B------:R-:W-:-:S03]  /*11fc90*/  LOP3.LUT R27, R27, 0xffff, RZ, 0xc0, !PT ;  /* 0x0000ffff1b1b7812 */ /* 0x000fc600078ec0ff */
[----:B------:R1:W-:Y:S01]  /*11fca0*/  STL [R1+0x16c0], R3 ;  /* 0x0016c00301007387 */ /* 0x0003e20000100800 */
[----:B0-----:R-:W-:Y:S02]  /*11fcb0*/  PRMT R9, R23, 0x3340, R26 ;  /* 0x0000334017097816 */ /* 0x001fe4000000001a */
[----:B------:R-:W-:Y:S02]  /*11fcc0*/  LOP3.LUT R12, R16, 0xffff, RZ, 0xc0, !PT ;  /* 0x0000ffff100c7812 */ /* 0x000fe400078ec0ff */
[----:B------:R-:W-:Y:S02]  /*11fcd0*/  PRMT R15, R9, 0x5410, R10 ;  /* 0x00005410090f7816 */ /* 0x000fe4000000000a */
[----:B-1----:R-:W-:Y:S02]  /*11fce0*/  LOP3.LUT R3, R17, 0xffff, RZ, 0xc0, !PT ;  /* 0x0000ffff11037812 */ /* 0x002fe400078ec0ff */
[----:B------:R-:W-:Y:S01]  /*11fcf0*/  PRMT R10, R12, 0x3340, R0 ;  /* 0x000033400c0a7816 */ /* 0x000fe20000000000 */
[----:B------:R0:W-:Y:S01]  /*11fd00*/  STL [R1+0x176c], R15 ;  /* 0x00176c0f01007387 */ /* 0x0001e20000100800 */
[----:B------:R-:W-:-:S04]  /*11fd10*/  PRMT R9, R27, 0x3340, R3 ;  /* 0x000033401b097816 */ /* 0x000fc80000000003 */
[----:B------:R-:W-:Y:S02]  /*11fd20*/  PRMT R9, R9, 0x5410, R10 ;  /* 0x0000541009097816 */ /* 0x000fe4000000000a */
[----:B------:R-:W-:Y:S02]  /*11fd30*/  SHF.R.U32.HI R3, RZ, 0x8, R3 ;  /* 0x00000008ff037819 */ /* 0x000fe40000011603 */
[----:B------:R-:W-:Y:S01]  /*11fd40*/  SHF.R.U32.HI R27, RZ, 0x8, R27 ;  /* 0x00000008ff1b7819 */ /* 0x000fe2000001161b */
[----:B------:R1:W-:Y:S01]  /*11fd50*/  STL [R1+0x1768], R9 ;  /* 0x0017680901007387 */ /* 0x0003e20000100800 */
[----:B------:R-:W-:-:S03]  /*11fd60*/  LOP3.LUT R3, R3, 0xffff, RZ, 0xc0, !PT ;  /* 0x0000ffff03037812 */ /* 0x000fc600078ec0ff */
[----:B------:R-:W2:Y:S01]  /*11fd70*/  LDL.LU R10, [R1+0x110] ;  /* 0x00011000010a7983 */ /* 0x000ea20000300800 */
[----:B0-----:R-:W-:-:S03]  /*11fd80*/  SHF.R.S32.HI R15, RZ, 0x1f, R18 ;  /* 0x0000001fff0f7819 */ /* 0x001fc60000011412 */
[----:B-1----:R-:W3:Y:S01]  /*11fd90*/  LDL.LU R9, [R1+0x18] ;  /* 0x0000180001097983 */ /* 0x002ee20000300800 */
[----:B------:R-:W-:-:S05]  /*11fda0*/  IADD3 R16, P6, R18, R4, RZ ;  /* 0x0000000412107210 */ /* 0x000fca0007fde0ff */
[----:B------:R-:W-:Y:S01]  /*11fdb0*/  IMAD.X R17, R15, 0x1, R20, P6 ;  /* 0x000000010f117824 */ /* 0x000fe200030e0614 */
[----:B------:R-:W-:-:S04]  /*11fdc0*/  LOP3.LUT R27, R27, 0xffff, RZ, 0xc0, !PT ;  /* 0x0000ffff1b1b7812 */ /* 0x000fc800078ec0ff */
[----:B------:R0:W-:Y:S01]  /*11fdd0*/  STL.64 [R1+0xc00], R16 ;  /* 0x000c001001007387 */ /* 0x0001e20000100a00 */
[----:B------:R-:W-:-:S03]  /*11fde0*/  PRMT R27, R27, 0x3340, R3 ;  /* 0x000033401b1b7816 */ /* 0x000fc60000000003 */
[----:B0-----:R-:W4:Y:S04]  /*11fdf0*/  LDL.LU R16, [R1+0x48] ;  /* 0x0000480001107983 */ /* 0x001f280000300800 */
[----:B------:R-:W3:Y:S04]  /*11fe00*/  LDL.LU R28, [R1+0x2e8] ;  /* 0x0002e800011c7983 */ /* 0x000ee80000300800 */
[----:B------:R-:W3:Y:S04]  /*11fe10*/  LDL.LU R17, [R1+0x16c] ;  /* 0x00016c0001117983 */ /* 0x000ee80000300800 */
[----:B------:R-:W3:Y:S04]  /*11fe20*/  LDL.LU R29, [R1+0x294] ;  /* 0x00029400011d7983 */ /* 0x000ee80000300800 */
[----:B------:R-:W2:Y:S01]  /*11fe30*/  LDL.LU R3, [R1+0x5c60] ;  /* 0x005c600001037983 */ /* 0x000ea20000300800 */
[----:B------:R-:W-:-:S02]  /*11fe40*/  SHF.R.U32.HI R23, RZ, 0x8, R23 ;  /* 0x00000008ff177819 */ /* 0x000fc40000011617 */
[----:B------:R-:W-:Y:S02]  /*11fe50*/  SHF.R.U32.HI R26, RZ, 0x8, R26 ;  /* 0x00000008ff1a7819 */ /* 0x000fe4000001161a */
[----:B------:R-:W-:Y:S02]  /*11fe60*/  LOP3.LUT R23, R23, 0xffff, RZ, 0xc0, !PT ;  /* 0x0000ffff17177812 */ /* 0x000fe400078ec0ff */
[----:B------:R-:W-:Y:S02]  /*11fe70*/  LOP3.LUT R26, R26, 0xffff, RZ, 0xc0, !PT ;  /* 0x0000ffff1a1a7812 */ /* 0x000fe400078ec0ff */
[----:B------:R-:W-:Y:S02]  /*11fe80*/  SHF.R.U32.HI R13, RZ, 0x8, R13 ;  /* 0x00000008ff0d7819 */ /* 0x000fe4000001160d */
[----:B------:R-:W-:Y:S02]  /*11fe90*/  PRMT R23, R23, 0x3340, R26 ;  /* 0x0000334017177816 */ /* 0x000fe4000000001a */
[----:B------:R-:W-:Y:S01]  /*11fea0*/  SHF.R.U32.HI R12, RZ, 0x8, R12 ;  /* 0x00000008ff0c7819 */ /* 0x000fe2000001160c */
[----:B------:R0:W-:Y:S01]  /*11feb0*/  STL [R1+0x1748], R27 ;  /* 0x0017481b01007387 */ /* 0x0001e20000100800 */
[----:B------:R-:W-:-:S02]  /*11fec0*/  LOP3.LUT R13, R13, 0xffff, RZ, 0xc0, !PT ;  /* 0x0000ffff0d0d7812 */ /* 0x000fc400078ec0ff */
[----:B------:R-:W-:Y:S02]  /*11fed0*/  LOP3.LUT R12, R12, 0xffff, RZ, 0xc0, !PT ;  /* 0x0000ffff0c0c7812 */ /* 0x000fe400078ec0ff */
[--C-:B------:R-:W-:Y:S01]  /*11fee0*/  PRMT R13, R13, 0x3340, R0.reuse ;  /* 0x000033400d0d7816 */ /* 0x100fe20000000000 */
[----:B------:R1:W-:Y:S01]  /*11fef0*/  STL [R1+0x1744], R23 ;  /* 0x0017441701007387 */ /* 0x0003e20000100800 */
[----:B------:R-:W-:Y:S02]  /*11ff00*/  PRMT R12, R12, 0x3340, R0 ;  /* 0x000033400c0c7816 */ /* 0x000fe40000000000 */
[----:B--2---:R-:W-:-:S05]  /*11ff10*/  IADD3 R26, P6, R18, R3, RZ ;  /* 0x00000003121a7210 */ /* 0x004fca0007fde0ff */
[----:B0-----:R-:W-:-:S05]  /*11ff20*/  IMAD.X R27, R15, 0x1, R2, P6 ;  /* 0x000000010f1b7824 */ /* 0x001fca00030e0602 */
[----:B------:R0:W-:Y:S04]  /*11ff30*/  STL.64 [R1+0xbd8], R26 ;  /* 0x000bd81a01007387 */ /* 0x0001e80000100a00 */
[----:B-1----:R-:W2:Y:S04]  /*11ff40*/  LDL.LU R23, [R1+0x2bc] ;  /* 0x0002bc0001177983 */ /* 0x002ea80000300800 */
[----:B------:R1:W-:Y:S04]  /*11ff50*/  STL [R1+0x16bc], R13 ;  /* 0x0016bc0d01007387 */ /* 0x0003e80000100800 */
[----:B0-----:R-:W2:Y:S04]  /*11ff60*/  LDL.LU R26, [R1+0x164] ;  /* 0x00016400011a7983 */ /* 0x001ea80000300800 */
[----:B------:R3:W-:Y:S04]  /*11ff70*/  STL [R1+0x16b8], R12 ;  /* 0x0016b80c01007387 */ /* 0x0007e80000100800 */
[----:B------:R-:W2:Y:S01]  /*11ff80*/  LDL.LU R27, [R1+0x170] ;  /* 0x00017000011b7983 */ /* 0x000ea20000300800 */
[----:B-1----:R-:W-:-:S02]  /*11ff90*/  LOP3.LUT R13, R10, 0xffff, RZ, 0xc0, !PT ;  /* 0x0000ffff0a0d7812 */ /* 0x002fc400078ec0ff */
[----:B----4-:R-:W-:Y:S02]  /*11ffa0*/  LOP3.LUT R16, R16, 0xffff, RZ, 0xc0, !PT ;  /* 0x0000ffff10107812 */ /* 0x010fe400078ec0ff */
[----:B---3--:R-:W-:Y:S02]  /*11ffb0*/  LOP3.LUT R12, R9, 0xffff, RZ, 0xc0, !PT ;  /* 0x0000ffff090c7812 */ /* 0x008fe400078ec0ff */
[----:B------:R-:W-:Y:S02]  /*11ffc0*/  LOP3.LUT R9, R28, 0xffff, RZ, 0xc0, !PT ;  /* 0x0000ffff1c097812 */ /* 0x000fe400078ec0ff */
[----:B------:R-:W-:Y:S02]  /*11ffd0*/  LOP3.LUT R10, R17, 0xffff, RZ, 0xc0, !PT ;  /* 0x0000ffff110a7812 */ /* 0x000fe400078ec0ff */
[----:B------:R-:W-:Y:S02]  /*11ffe0*/  PRMT R28, R12, 0x3340, R0 ;  /* 0x000033400c1c7816 */ /* 0x000fe40000000000 */
[----:B------:R-:W-:Y:S01]  /*11fff0*/  PRMT R17, R13, 0x3340, R16 ;  /* 0x000033400d117816 */ /* 0x000fe20000000010 */
[----:B------:R0:W-:Y:S03]  /*120000*/  STL [R1+0x1778], R12 ;  /* 0x0017780c01007387 */ /* 0x0001e60000100800 */
[----:B------:R-:W-:-:S02]  /*120010*/  PRMT R17, R17, 0x5410, R28 ;  /* 0x0000541011117816 */ /* 0x000fc4000000001c */
[----:B------:R-:W-:Y:S02]  /*120020*/  PRMT R28, R10, 0x3340, R0 ;  /* 0x000033400a1c7816 */ /* 0x000fe40000000000 */
[----:B0-----:R-:W-:Y:S01]  /*120030*/  LOP3.LUT R12, R29, 0xffff, RZ, 0xc0, !PT ;  /* 0x0000ffff1d0c7812 */ /* 0x001fe200078ec0ff */
[----:B------:R0:W-:Y:S01]  /*120040*/  STL [R1+0x1764], R17 ;  /* 0x0017641101007387 */ /* 0x0001e20000100800 */
[----:B------:R-:W-:Y:S02]  /*120050*/  SHF.R.U32.HI R13, RZ, 0x8, R13 ;  /* 0x00000008ff0d7819 */ /* 0x000fe4000001160d */
[----:B------:R-:W-:Y:S02]  /*120060*/  SHF.R.U32.HI R16, RZ, 0x8, R16 ;  /* 0x00000008ff107819 */ /* 0x000fe40000011610 */
[----:B0-----:R-:W-:Y:S02]  /*120070*/  PRMT R17, R9, 0x3340, R12 ;  /* 0x0000334009117816 */ /* 0x001fe4000000000c */
[----:B------:R-:W-:-:S02]  /*120080*/  SHF.R.U32.HI R9, RZ, 0x8, R9 ;  /* 0x00000008ff097819 */ /* 0x000fc40000011609 */
[----:B------:R-:W-:Y:S02]  /*120090*/  PRMT R17, R17, 0x5410, R28 ;  /* 0x0000541011117816 */ /* 0x000fe4000000001c */
[----:B------:R-:W-:Y:S02]  /*1200a0*/  SHF.R.U32.HI R12, RZ, 0x8, R12 ;  /* 0x00000008ff0c7819 */ /* 0x000fe4000001160c */
[----:B------:R-:W-:Y:S02]  /*1200b0*/  IADD3 R28, P6, R18, R0, RZ ;  /* 0x00000000121c7210 */ /* 0x000fe40007fde0ff */
[----:B------:R-:W-:Y:S02]  /*1200c0*/  LOP3.LUT R13, R13, 0xffff, RZ, 0xc0, !PT ;  /* 0x0000ffff0d0d7812 */ /* 0x000fe400078ec0ff */
[----:B------:R-:W-:Y:S02]  /*1200d0*/  LOP3.LUT R16, R16, 0xffff, RZ, 0xc0, !PT ;  /* 0x0000ffff10107812 */ /* 0x000fe400078ec0ff */
[----:B------:R-:W-:-:S02]  /*1200e0*/  LOP3.LUT R9, R9, 0xffff, RZ, 0xc0, !PT ;  /* 0x0000ffff09097812 */ /* 0x000fc400078ec0ff */
[----:B------:R-:W-:Y:S01]  /*1200f0*/  LOP3.LUT R12, R12, 0xffff, RZ, 0xc0, !PT ;  /* 0x0000ffff0c0c7812 */ /* 0x000fe200078ec0ff */
[----:B------:R-:W-:Y:S01]  /*120100*/  IMAD.X R29, R15, 0x1, R21, P6 ;  /* 0x000000010f1d7824 */ /* 0x000fe200030e0615 */
[----:B------:R-:W-:Y:S02]  /*120110*/  PRMT R16, R13, 0x3340, R16 ;  /* 0x000033400d107816 */ /* 0x000fe40000000010 */
[----:B------:R-:W-:Y:S01]  /*120120*/  PRMT R9, R9, 0x3340, R12 ;  /* 0x0000334009097816 */ /* 0x000fe2000000000c */
[----:B------:R-:W-:Y:S04]  /*120130*/  STL [R1+0x1760], R17 ;  /* 0x0017601101007387 */ /* 0x000fe80000100800 */
[----:B------:R-:W-:Y:S04]  /*120140*/  STL.64 [R1+0xb90], R28 ;  /* 0x000b901c01007387 */ /* 0x000fe80000100a00 */
[----:B------:R-:W-:Y:S04]  /*120150*/  STL [R1+0x174c], R16 ;  /* 0x00174c1001007387 */ /* 0x000fe80000100800 */
[----:B------:R0:W-:Y:S04]  /*120160*/  STL [R1+0x173c], R9 ;  /* 0x00173c0901007387 */ /* 0x0001e80000100800 */
[----:B0-----:R-:W3:Y:S04]  /*120170*/  LDL.LU R9, [R1+0x14c] ;  /* 0x00014c0001097983 */ /* 0x001ee80000300800 */
[----:B------:R-:W4:Y:S04]  /*120180*/  LDL.LU R17, [R1+0x30] ;  /* 0x0000300001117983 */ /* 0x000f280000300800 */
[----:B------:R-:W4:Y:S04]  /*120190*/  LDL.LU R29, [R1+0xec] ;  /* 0x0000ec00011d7983 */ /* 0x000f280000300800 */
[----:B------:R-:W4:Y:S04]  /*1201a0*/  LDL.LU R16, [R1+0x2c0] ;  /* 0x0002c00001107983 */ /* 0x000f280000300800 */
[----:B------:R-:W4:Y:S01]  /*1201b0*/  LDL.LU R28, [R1+0x274] ;  /* 0x00027400011c7983 */ /* 0x000f220000300800 */
[----:B--2---:R-:W-:-:S02]  /*1201c0*/  LOP3.LUT R13, R23, 0xffff, RZ, 0xc0, !PT ;  /* 0x0000ffff170d7812 */ /* 0x004fc400078ec0ff */
[----:B------:R-:W-:Y:S02]  /*1201d0*/  LOP3.LUT R12, R26, 0xffff, RZ, 0xc0, !PT ;  /* 0x0000ffff1a0c7812 */ /* 0x000fe400078ec0ff */
[----:B------:R-:W-:Y:S02]  /*1201e0*/  LOP3.LUT R23, R27, 0xffff, RZ, 0xc0, !PT ;  /* 0x0000ffff1b177812 */ /* 0x000fe400078ec0ff */
[----:B------:R-:W-:Y:S02]  /*1201f0*/  PRMT R27, R12, 0x3340, R0 ;  /* 0x000033400c1b7816 */ /* 0x000fe40000000000 */
[----:B------:R-:W-:Y:S02]  /*120200*/  PRMT R26, R13, 0x3340, R23 ;  /* 0x000033400d1a7816 */ /* 0x000fe40000000017 */
[----:B------:R-:W-:Y:S02]  /*120210*/  SHF.R.U32.HI R13, RZ, 0x8, R13 ;  /* 0x00000008ff0d7819 */ /* 0x000fe4000001160d */
[----:B------:R-:W-:-:S02]  /*120220*/  SHF.R.U32.HI R23, RZ, 0x8, R23 ;  /* 0x00000008ff177819 */ /* 0x000fc40000011617 */
[----:B------:R-:W-:Y:S02]  /*120230*/  PRMT R27, R26, 0x5410, R27 ;  /* 0x000054101a1b7816 */ /* 0x000fe4000000001b */
[----:B------:R-:W-:Y:S02]  /*120240*/  SHF.R.U32.HI R12, RZ, 0x8, R12 ;  /* 0x00000008ff0c7819 */ /* 0x000fe4000001160c */
[----:B------:R-:W-:Y:S02]  /*120250*/  IADD3 R26, P6, R18, R5, RZ ;  /* 0x00000005121a7210 */ /* 0x000fe40007fde0ff */
[----:B------:R-:W-:Y:S02]  /*120260*/  LOP3.LUT R13, R13, 0xffff, RZ, 0xc0, !PT ;  /* 0x0000ffff0d0d7812 */ /* 0x000fe400078ec0ff */
[----:B------:R-:W-:Y:S01]  /*120270*/  LOP3.LUT R23, R23, 0xffff, RZ, 0xc0, !PT ;  /* 0x0000ffff17177812 */ /* 0x000fe200078ec0ff */
[----:B------:R0:W-:Y:S01]  /*120280*/  STL [R1+0x175c], R27 ;  /* 0x00175c1b01007387 */ /* 0x0001e20000100800 */
[----:B------:R-:W-:-:S02]  /*120290*/  LOP3.LUT R12, R12, 0xffff, RZ, 0xc0, !PT ;  /* 0x0000ffff0c0c7812 */ /* 0x000fc400078ec0ff */
[----:B------:R-:W-:Y:S02]  /*1202a0*/  PRMT R13, R13, 0x3340, R23 ;  /* 0x000033400d0d7816 */ /* 0x000fe40000000017 */
[----:B------:R-:W-:Y:S01]  /*1202b0*/  PRMT R12, R12, 0x3340, R0 ;  /* 0x000033400c0c7816 */ /* 0x000fe20000000000 */
[----:B0-----:R-:W-:-:S05]  /*1202c0*/  IMAD.X R27, R15, 0x1, R6, P6 ;  /* 0x000000010f1b7824 */ /* 0x001fca00030e0606 */
[----:B------:R0:W-:Y:S04]  /*1202d0*/  STL.64 [R1+0xbc8], R26 ;  /* 0x000bc81a01007387 */ /* 0x0001e80000100a00 */
[----:B------:R-:W-:Y:S04]  /*1202e0*/  STL [R1+0x1738], R13 ;  /* 0x0017380d01007387 */ /* 0x000fe80000100800 */
[----:B------:R1:W-:Y:S04]  /*1202f0*/  STL [R1+0x1698], R12 ;  /* 0x0016980c01007387 */ /* 0x0003e80000100800 */
[----:B------:R-:W2:Y:S04]  /*120300*/  LDL.LU R23, [R1+0x15c] ;  /* 0x00015c0001177983 */ /* 0x000ea80000300800 */
[----:B0-----:R-:W2:Y:S01]  /*120310*/  LDL.LU R26, [R1+0x34] ;  /* 0x00003400011a7983 */ /* 0x001ea20000300800 */
[----:B-1----:R-:W-:-:S03]  /*120320*/  IADD3 R12, P6, R18, R7, RZ ;  /* 0x00000007120c7210 */ /* 0x002fc60007fde0ff */
[----:B------:R0:W-:Y:S02]  /*120330*/  STL.64 [R1+0x5c30], R6 ;  /* 0x005c300601007387 */ /* 0x0001e40000100a00 */
[----:B------:R-:W-:Y:S01]  /*120340*/  IMAD.X R13, R15, 0x1, R8, P6 ;  /* 0x000000010f0d7824 */ /* 0x000fe200030e0608 */
[----:B0-----:R-:W-:-:S04]  /*120350*/  SHF.R.U32.HI R6, RZ, 0x8, R10 ;  /* 0x00000008ff067819 */ /* 0x001fc8000001160a */
[----:B------:R-:W-:Y:S01]  /*120360*/  LOP3.LUT R6, R6, 0xffff, RZ, 0xc0, !PT ;  /* 0x0000ffff06067812 */ /* 0x000fe200078ec0ff */
[----:B------:R0:W-:Y:S03]  /*120370*/  STL.64 [R1+0xbc0], R12 ;  /* 0x000bc00c01007387 */ /* 0x0001e60000100a00 */
[----:B------:R-:W-:Y:S02]  /*120380*/  PRMT R7, R6, 0x3340, R0 ;  /* 0x0000334006077816 */ /* 0x000fe40000000000 */
[----:B---3--:R-:W-:Y:S01]  /*120390*/  LOP3.LUT R6, R9, 0xffff, RZ, 0xc0, !PT ;  /* 0x0000ffff09067812 */ /* 0x008fe200078ec0ff */
[----:B0-----:R-:W3:Y:S01]  /*1203a0*/  LDL.LU.64 R12, [R1+0x5c58] ;  /* 0x005c5800010c7983 */ /* 0x001ee20000300a00 */
[----:B----4-:R-:W-:-:S03]  /*1203b0*/  LOP3.LUT R17, R17, 0xffff, RZ, 0xc0, !PT ;  /* 0x0000ffff11117812 */ /* 0x010fc600078ec0ff */
[----:B------:R-:W4:Y:S04]  /*1203c0*/  LDL.LU R27, [R1+0xfc] ;  /* 0x0000fc00011b7983 */ /* 0x000f280000300800 */
[----:B------:R-:W3:Y:S04]  /*1203d0*/  LDL.LU R10, [R1+0x5c54] ;  /* 0x005c5400010a7983 */ /* 0x000ee80000300800 */
[----:B------:R0:W-:Y:S01]  /*1203e0*/  STL [R1+0x1694], R7 ;  /* 0x0016940701007387 */ /* 0x0001e20000100800 */
[----:B------:R-:W-:Y:S02]  /*1203f0*/  PRMT R9, R17, 0x3340, R0 ;  /* 0x0000334011097816 */ /* 0x000fe40000000000 */
[----:B0-----:R-:W-:-:S02]  /*120400*/  LOP3.LUT R7, R29, 0xffff, RZ, 0xc0, !PT ;  /* 0x0000ffff1d077812 */ /* 0x001fc400078ec0ff */
[----:B------:R-:W-:Y:S02]  /*120410*/  LOP3.LUT R29, R16, 0xffff, RZ, 0xc0, !PT ;  /* 0x0000ffff101d7812 */ /* 0x000fe400078ec0ff */
[----:B------:R-:W-:-:S04]  /*120420*/  PRMT R16, R6, 0x3340, R7 ;  /* 0x0000334006107816 */ /* 0x000fc80000000007 */
[----:B------:R-:W-:Y:S02]  /*120430*/  PRMT R16, R16, 0x5410, R9 ;  /* 0x0000541010107816 */ /* 0x000fe40000000009 */
[----:B------:R-:W3:Y:S01]  /*120440*/  LDL.LU R9, [R1+0x5c50] ;  /* 0x005c500001097983 */ /* 0x000ee20000300800 */
[----:B------:R-:W-:-:S03]  /*120450*/  LOP3.LUT R28, R28, 0xffff, RZ, 0xc0, !PT ;  /* 0x0000ffff1c1c7812 */ /* 0x000fc600078ec0ff */
[----:B------:R0:W-:Y:S01]  /*120460*/  STL [R1+0x1758], R16 ;  /* 0x0017581001007387 */ /* 0x0001e20000100800 */
[----:B------:R-:W-:Y:S02]  /*120470*/  SHF.R.U32.HI R6, RZ, 0x8, R6 ;  /* 0x00000008ff067819 */ /* 0x000fe40000011606 */
[----:B------:R-:W-:Y:S02]  /*120480*/  SHF.R.U32.HI R7, RZ, 0x8, R7 ;  /* 0x00000008ff077819 */ /* 0x000fe40000011607 */
[----:B0-----:R-:W-:Y:S02]  /*120490*/  SHF.R.U32.HI R16, RZ, 0x8, R29 ;  /* 0x00000008ff107819 */ /* 0x001fe4000001161d */
[--C-:B------:R-:W-:Y:S02]  /*1204a0*/  PRMT R29, R29, 0x3340, R28.reuse ;  /* 0x000033401d1d7816 */ /* 0x100fe4000000001c */
[----:B------:R-:W-:Y:S02]  /*1204b0*/  SHF.R.U32.HI R28, RZ, 0x8, R28 ;  /* 0x00000008ff1c7819 */ /* 0x000fe4000001161c */
[----:B------:R-:W-:-:S02]  /*1204c0*/  LOP3.LUT R16, R16, 0xffff, RZ, 0xc0, !PT ;  /* 0x0000ffff10107812 */ /* 0x000fc400078ec0ff */
[----:B------:R-:W-:Y:S02]  /*1204d0*/  LOP3.LUT R28, R28, 0xffff, RZ, 0xc0, !PT ;  /* 0x0000ffff1c1c7812 */ /* 0x000fe400078ec0ff */
[----:B------:R-:W-:Y:S02]  /*1204e0*/  LOP3.LUT R6, R6, 0xffff, RZ, 0xc0, !PT ;  /* 0x0000ffff06067812 */ /* 0x000fe400078ec0ff */
[----:B------:R-:W-:Y:S02]  /*1204f0*/  LOP3.LUT R7, R7, 0xffff, RZ, 0xc0, !PT ;  /* 0x0000ffff07077812 */ /* 0x000fe400078ec0ff */
[----:B------:R-:W-:Y:S02]  /*120500*/  PRMT R16, R16, 0x3340, R28 ;  /* 0x0000334010107816 */ /* 0x000fe4000000001c */
[----:B------:R-:W-:Y:S01]  /*120510*/  PRMT R6, R6, 0x3340, R7 ;  /* 0x0000334006067816 */ /* 0x000fe20000000007 */
[----:B------:R0:W-:Y:S04]  /*120520*/  STL [R1+0x1628], R29 ;  /* 0x0016281d01007387 */ /* 0x0001e80000100800 */
[----:B------:R-:W-:Y:S04]  /*120530*/  STL [R1+0x1740], R16 ;  /* 0x0017401001007387 */ /* 0x000fe80000100800 */
[----:B------:R1:W-:Y:S01]  /*120540*/  STL [R1+0x1734], R6 ;  /* 0x0017340601007387 */ /* 0x0003e20000100800 */
[----:B------:R-:W-:-:S03]  /*120550*/  SHF.R.U32.HI R17, RZ, 0x8, R17 ;  /* 0x00000008ff117819 */ /* 0x000fc60000011611 */
[----:B0-----:R-:W3:Y:S01]  /*120560*/  LDL.LU R29, [R1+0x160] ;  /* 0x00016000011d7983 */ /* 0x001ee20000300800 */
[----:B------:R-:W-:-:S03]  /*120570*/  LOP3.LUT R17, R17, 0xffff, RZ, 0xc0, !PT ;  /* 0x0000ffff11117812 */ /* 0x000fc600078ec0ff */
[----:B------:R-:W3:Y:S01]  /*120580*/  LDL.LU R28, [R1+0x108] ;  /* 0x00010800011c7983 */ /* 0x000ee20000300800 */
[----:B------:R-:W-:Y:S02]  /*120590*/  PRMT R17, R17, 0x3340, R0 ;  /* 0x0000334011117816 */ /* 0x000fe40000000000 */
[----:B--2---:R-:W-:Y:S02]  /*1205a0*/  LOP3.LUT R7, R23, 0xffff, RZ, 0xc0, !PT ;  /* 0x0000ffff17077812 */ /* 0x004fe400078ec0ff */
[----:B-1----:R-:W-:-:S04]  /*1205b0*/  LOP3.LUT R6, R26, 0xffff, RZ, 0xc0, !PT ;  /* 0x0000ffff1a067812 */ /* 0x002fc800078ec0ff */
[----:B------:R-:W-:Y:S02]  /*1205c0*/  PRMT R26, R6, 0x3340, R0 ;  /* 0x00003340061a7816 */ /* 0x000fe40000000000 */
[----:B----4-:R-:W-:-:S04]  /*1205d0*/  LOP3.LUT R16, R27, 0xffff, RZ, 0xc0, !PT ;  /* 0x0000ffff1b107812 */ /* 0x010fc800078ec0ff */
[----:B------:R-:W-:Y:S02]  /*1205e0*/  PRMT R23, R7, 0x3340, R16 ;  /* 0x0000334007177816 */ /* 0x000fe40000000010 */
[----:B------:R-:W-:Y:S02]  /*1205f0*/  SHF.R.U32.HI R7, RZ, 0x8, R7 ;  /* 0x00000008ff077819 */ /* 0x000fe40000011607 */
[----:B------:R-:W-:Y:S02]  /*120600*/  PRMT R27, R23, 0x5410, R26 ;  /* 0x00005410171b7816 */ /* 0x000fe4000000001a */
[----:B------:R-:W-:Y:S01]  /*120610*/  SHF.R.U32.HI R16, RZ, 0x8, R16 ;  /* 0x00000008ff107819 */ /* 0x000fe20000011610 */
[----:B------:R-:W2:Y:S01]  /*120620*/  LDL.LU R23, [R1+0xd0] ;  /* 0x0000d00001177983 */ /* 0x000ea20000300800 */
[----:B------:R-:W-:Y:S02]  /*120630*/  LOP3.LUT R7, R7, 0xffff, RZ, 0xc0, !PT ;  /* 0x0000ffff07077812 */ /* 0x000fe400078ec0ff */
[----:B------:R-:W-:Y:S01]  /*120640*/  LOP3.LUT R16, R16, 0xffff, RZ, 0xc0, !PT ;  /* 0x0000ffff10107812 */ /* 0x000fe200078ec0ff */
[----:B------:R0:W-:Y:S03]  /*120650*/  STL [R1+0xa40], R27 ;  /* 0x000a401b01007387 */ /* 0x0001e60000100800 */
[----:B------:R-:W-:-:S02]  /*120660*/  PRMT R7, R7, 0x3340, R16 ;  /* 0x0000334007077816 */ /* 0x000fc40000000010 */
[----:B---3--:R-:W-:-:S05]  /*120670*/  IADD3 R26, P6, R18, R9, RZ ;  /* 0x00000009121a7210 */ /* 0x008fca0007fde0ff */
[----:B0-----:R-:W-:Y:S01]  /*120680*/  IMAD.X R27, R15, 0x1, R10, P6 ;  /* 0x000000010f1b7824 */ /* 0x001fe200030e060a */
[----:B------:R-:W-:-:S04]  /*120690*/  IADD3 R16, P6, R18, R11, RZ ;  /* 0x0000000b12107210 */ /* 0x000fc80007fde0ff */
[----:B------:R0:W-:Y:S04]  /*1206a0*/  STL.64 [R1+0xb88], R26 ;  /* 0x000b881a01007387 */ /* 0x0001e80000100a00 */
[----:B0-----:R-:W3:Y:S04]  /*1206b0*/  LDL.LU.64 R26, [R1+0x5c48] ;  /* 0x005c4800011a7983 */ /* 0x001ee80000300a00 */
[----:B------:R0:W-:Y:S04]  /*1206c0*/  STL [R1+0x1674], R17 ;  /* 0x0016741101007387 */ /* 0x0001e80000100800 */
[----:B------:R-:W-:Y:S01]  /*1206d0*/  STL [R1+0x630], R7 ;  /* 0x0006300701007387 */ /* 0x000fe20000100800 */
[----:B0-----:R-:W-:-:S05]  /*1206e0*/  IMAD.X R17, R15, 0x1, R13, P6 ;  /* 0x000000010f117824 */ /* 0x001fca00030e060d */
[----:B------:R0:W-:Y:S02]  /*1206f0*/  STL.64 [R1+0xb68], R16 ;  /* 0x000b681001007387 */ /* 0x0001e40000100a00 */
[----:B0-----:R-:W-:Y:S02]  /*120700*/  IADD3 R16, P6, R18, R12, RZ ;  /* 0x0000000c12107210 */ /* 0x001fe40007fde0ff */
[----:B------:R-:W-:Y:S03]  /*120710*/  STL.64 [R1+0x5c28], R12 ;  /* 0x005c280c01007387 */ /* 0x000fe60000100a00 */
[----:B------:R-:W-:-:S05]  /*120720*/  IMAD.X R17, R15, 0x1, R14, P6 ;  /* 0x000000010f117824 */ /* 0x000fca00030e060e */
[----:B------:R0:W-:Y:S04]  /*120730*/  STL.64 [R1+0xb80], R16 ;  /* 0x000b801001007387 */ /* 0x0001e80000100a00 */
[----:B0-----:R-:W4:Y:S04]  /*120740*/  LDL.LU.64 R16, [R1+0x5c40] ;  /* 0x005c400001107983 */ /* 0x001f280000300a00 */
[----:B------:R-:W4:Y:S01]  /*120750*/  LDL R18, [R1+0x8c] ;  /* 0x00008c0001127983 */ /* 0x000f220000100800 */
[----:B------:R-:W-:-:S04]  /*120760*/  SHF.R.U32.HI R6, RZ, 0x8, R6 ;  /* 0x00000008ff067819 */ /* 0x000fc80000011606 */
[----:B------:R-:W-:-:S04]  /*120770*/  LOP3.LUT R6, R6, 0xffff, RZ, 0xc0, !PT ;  /* 0x0000ffff06067812 */ /* 0x000fc800078ec0ff */
[--C-:B------:R-:W-:Y:S02]  /*120780*/  PRMT R6, R6, 0x3340, R0.reuse ;  /* 0x0000334006067816 */ /* 0x100fe40000000000 */
[----:B------:R-:W-:Y:S02]  /*120790*/  LOP3.LUT R12, R29, 0xffff, RZ, 0xc0, !PT ;  /* 0x0000ffff1d0c7812 */ /* 0x000fe400078ec0ff */
[----:B------:R-:W-:Y:S01]  /*1207a0*/  LOP3.LUT R13, R28, 0xffff, RZ, 0xc0, !PT ;  /* 0x0000ffff1c0d7812 */ /* 0x000fe200078ec0ff */
[----:B------:R4:W-:Y:S01]  /*1207b0*/  STL [R1+0x70], R6 ;  /* 0x0000700601007387 */ /* 0x0009e20000100800 */
[----:B--2---:R-:W-:Y:S02]  /*1207c0*/  LOP3.LUT R23, R23, 0xffff, RZ, 0xc0, !PT ;  /* 0x0000ffff17177812 */ /* 0x004fe400078ec0ff */
[----:B---3--:R-:W-:Y:S02]  /*1207d0*/  LOP3.LUT R7, R26, 0xffff, RZ, 0xc0, !PT ;  /* 0x0000ffff1a077812 */ /* 0x008fe400078ec0ff */
[----:B------:R-:W-:Y:S01]  /*1207e0*/  LOP3.LUT R15, R27, 0xffff, RZ, 0xc0, !PT ;  /* 0x0000ffff1b0f7812 */ /* 0x000fe200078ec0ff */
[----:B------:R-:W2:Y:S01]  /*1207f0*/  LDL.LU R26, [R1+0x5c38] ;  /* 0x005c3800011a7983 */ /* 0x000ea20000300800 */
[----:B------:R-:W-:-:S02]  /*120800*/  PRMT R27, R7, 0x3340, R0 ;  /* 0x00003340071b7816 */ /* 0x000fc40000000000 */
[----:B----4-:R-:W-:Y:S02]  /*120810*/  LOP3.LUT R6, R17, 0xffff, RZ, 0xc0, !PT ;  /* 0x0000ffff11067812 */ /* 0x010fe400078ec0ff */
[----:B------:R-:W-:-:S04]  /*120820*/  PRMT R17, R12, 0x3340, R13 ;  /* 0x000033400c117816 */ /* 0x000fc8000000000d */
[----:B------:R-:W-:Y:S02]  /*120830*/  PRMT R27, R17, 0x5410, R27 ;  /* 0x00005410111b7816 */ /* 0x000fe4000000001b */
[----:B------:R-:W3:Y:S01]  /*120840*/  LDL.LU R17, [R1+0x138] ;  /* 0x0001380001117983 */ /* 0x000ee20000300800 */
[----:B------:R-:W-:-:S03]  /*120850*/  PRMT R28, R6, 0x3340, R0 ;  /* 0x00003340061c7816 */ /* 0x000fc60000000000 */
[----:B------:R0:W-:Y:S01]  /*120860*/  STL [R1+0xa3c], R27 ;  /* 0x000a3c1b01007387 */ /* 0x0001e20000100800 */
[----:B------:R-:W-:Y:S02]  /*120870*/  SHF.R.U32.HI R12, RZ, 0x8, R12 ;  /* 0x00000008ff0c7819 */ /* 0x000fe4000001160c */
[----:B------:R-:W-:Y:S02]  /*120880*/  SHF.R.U32.HI R13, RZ, 0x8, R13 ;  /* 0x00000008ff0d7819 */ /* 0x000fe4000001160d */
[----:B0-----:R-:W-:Y:S02]  /*120890*/  PRMT R27, R15, 0x3340, R23 ;  /* 0x000033400f1b7816 */ /* 0x001fe40000000017 */
[----:B------:R-:W-:Y:S02]  /*1208a0*/  SHF.R.U32.HI R15, RZ, 0x8, R15 ;  /* 0x00000008ff0f7819 */ /* 0x000fe4000001160f */
[----:B------:R-:W-:Y:S02]  /*1208b0*/  SHF.R.U32.HI R23, RZ, 0x8, R23 ;  /* 0x00000008ff177819 */ /* 0x000fe40000011617 */
[----:B------:R-:W-:-:S02]  /*1208c0*/  PRMT R27, R27, 0x5410, R28 ;  /* 0x000054101b1b7816 */ /* 0x000fc4000000001c */
[----:B------:R-:W-:Y:S02]  /*1208d0*/  LOP3.LUT R15, R15, 0xffff, RZ, 0xc0, !PT ;  /* 0x0000ffff0f0f7812 */ /* 0x000fe400078ec0ff */
[----:B------:R-:W-:Y:S02]  /*1208e0*/  LOP3.LUT R23, R23, 0xffff, RZ, 0xc0, !PT ;  /* 0x0000ffff17177812 */ /* 0x000fe400078ec0ff */
[----:B------:R-:W-:Y:S02]  /*1208f0*/  LOP3.LUT R12, R12, 0xffff, RZ, 0xc0, !PT ;  /* 0x0000ffff0c0c7812 */ /* 0x000fe400078ec0ff */
[----:B------:R-:W-:Y:S01]  /*120900*/  LOP3.LUT R13, R13, 0xffff, RZ, 0xc0, !PT ;  /* 0x0000ffff0d0d7812 */ /* 0x000fe200078ec0ff */
[----:B------:R0:W-:Y:S02]  /*120910*/  STL [R1+0xa38], R27 ;  /* 0x000a381b01007387 */ /* 0x0001e40000100800 */
[----:B0-----:R-:W-:Y:S02]  /*120920*/  PRMT R27, R15, 0x3340, R23 ;  /* 0x000033400f1b7816 */ /* 0x001fe40000000017 */
[----:B------:R-:W-:-:S02]  /*120930*/  PRMT R15, R12, 0x3340, R13 ;  /* 0x000033400c0f7816 */ /* 0x000fc4000000000d */
[----:B------:R-:W-:-:S03]  /*120940*/  IADD3 R12, P6, R18, R4, RZ ;  /* 0x00000004120c7210 */ /* 0x000fc60007fde0ff */
[----:B------:R-:W-:Y:S04]  /*120950*/  STL [R1+0x5a98], R15 ;  /* 0x005a980f01007387 */ /* 0x000fe80000100800 */
[----:B------:R0:W-:Y:S04]  /*120960*/  STL [R1+0x5c1c], R4 ;  /* 0x005c1c0401007387 */ /* 0x0001e80000100800 */
[----:B0-----:R-:W4:Y:S01]  /*120970*/  LDL.LU R4, [R1+0x8c] ;  /* 0x00008c0001047983 */ /* 0x001f220000300800 */
[----:B------:R-:W-:Y:S02]  /*120980*/  SHF.R.S32.HI R23, RZ, 0x1f, R18 ;  /* 0x0000001fff177819 */ /* 0x000fe40000011412 */
[----:B------:R-:W-:-:S02]  /*120990*/  SHF.R.U32.HI R7, RZ, 0x8, R7 ;  /* 0x00000008ff077819 */ /* 0x000fc40000011607 */
[----:B------:R-:W-:Y:S01]  /*1209a0*/  SHF.R.U32.HI R6, RZ, 0x8, R6 ;  /* 0x00000008ff067819 */ /* 0x000fe20000011606 */
[----:B------:R-:W-:Y:S01]  /*1209b0*/  IMAD.X R13, R23, 0x1, R20, P6 ;  /* 0x00000001170d7824 */ /* 0x000fe200030e0614 */
[----:B------:R-:W-:Y:S02]  /*1209c0*/  LOP3.LUT R7, R7, 0xffff, RZ, 0xc0, !PT ;  /* 0x0000ffff07077812 */ /* 0x000fe400078ec0ff */
[----:B------:R-:W-:Y:S02]  /*1209d0*/  LOP3.LUT R6, R6, 0xffff, RZ, 0xc0, !PT ;  /* 0x0000ffff06067812 */ /* 0x000fe400078ec0ff */
[----:B------:R0:W-:Y:S01]  /*1209e0*/  STL.64 [R1+0xb60], R12 ;  /* 0x000b600c01007387 */ /* 0x0001e20000100a00 */
[--C-:B------:R-:W-:Y:S02]  /*1209f0*/  PRMT R7, R7, 0x3340, R0.reuse ;  /* 0x0000334007077816 */ /* 0x100fe40000000000 */
[--C-:B------:R-:W-:Y:S02]  /*120a00*/  PRMT R6, R6, 0x3340, R0.reuse ;  /* 0x0000334006067816 */ /* 0x100fe40000000000 */
[----:B------:R-:W-:Y:S01]  /*120a10*/  LOP3.LUT R16, R16, 0xffff, RZ, 0xc0, !PT ;  /* 0x0000ffff10107812 */ /* 0x000fe200078ec0ff */
[----:B0-----:R-:W4:Y:S04]  /*120a20*/  LDL.LU R13, [R1+0x2f8] ;  /* 0x0002f800010d7983 */ /* 0x001f280000300800 */
[----:B------:R-:W4:Y:S04]  /*120a30*/  LDL.LU R29, [R1+0x268] ;  /* 0x00026800011d7983 */ /* 0x000f280000300800 */
[----:B------:R-:W4:Y:S04]  /*120a40*/  LDL.LU R28, [R1+0x2b4] ;  /* 0x0002b400011c7983 */ /* 0x000f280000300800 */
[----:B------:R0:W-:Y:S04]  /*120a50*/  STL [R1+0x7c], R7 ;  /* 0x00007c0701007387 */ /* 0x0001e80000100800 */
[----:B------:R1:W-:Y:S01]  /*120a60*/  STL [R1+0x80], R6 ;  /* 0x0000800601007387 */ /* 0x0003e20000100800 */
[----:B0-----:R-:W-:-:S02]  /*120a70*/  PRMT R7, R16, 0x3340, R0 ;  /* 0x0000334010077816 */ /* 0x001fc40000000000 */
[----:B--2---:R-:W-:Y:S02]  /*120a80*/  LOP3.LUT R12, R26, 0xffff, RZ, 0xc0, !PT ;  /* 0x0000ffff1a0c7812 */ /* 0x004fe400078ec0ff */
[----:B---3--:R-:W-:-:S04]  /*120a90*/  LOP3.LUT R15, R17, 0xffff, RZ, 0xc0, !PT ;  /* 0x0000ffff110f7812 */ /* 0x008fc800078ec0ff */
[----:B-1----:R-:W-:-:S04]  /*120aa0*/  PRMT R6, R15, 0x3340, R12 ;  /* 0x000033400f067816 */ /* 0x002fc8000000000c */
[----:B------:R-:W-:-:S05]  /*120ab0*/  PRMT R17, R6, 0x5410, R7 ;  /* 0x0000541006117816 */ /* 0x000fca0000000007 */
[----:B------:R-:W-:Y:S01]  /*120ac0*/  STL [R1+0xa7c], R17 ;  /* 0x000a7c1101007387 */ /* 0x000fe20000100800 */
[----:B----4-:R-:W-:-:S05]  /*120ad0*/  IADD3 R6, P6, R4, R3, RZ ;  /* 0x0000000304067210 */ /* 0x010fca0007fde0ff */
[----:B------:R-:W-:-:S05]  /*120ae0*/  IMAD.X R7, R23, 0x1, R2, P6 ;  /* 0x0000000117077824 */ /* 0x000fca00030e0602 */
[----:B------:R0:W-:Y:S04]  /*120af0*/  STL.64 [R1+0xb38], R6 ;  /* 0x000b380601007387 */ /* 0x0001e80000100a00 */
[----:B0-----:R-:W2:Y:S04]  /*120b00*/  LDL.LU.64 R6, [R1+0x5c30] ;  /* 0x005c300001067983 */ /* 0x001ea80000300a00 */
[----:B------:R0:W-:Y:S02]  /*120b10*/  STL.64 [R1+0x5c20], R2 ;  /* 0x005c200201007387 */ /* 0x0001e40000100a00 */
[----:B0-----:R-:W-:-:S02]  /*120b20*/  SHF.R.U32.HI R2, RZ, 0x8, R16 ;  /* 0x00000008ff027819 */ /* 0x001fc40000011610 */
[----:B------:R-:W3:Y:S04]  /*120b30*/  LDL.LU R16, [R1+0x2d4] ;  /* 0x0002d40001107983 */ /* 0x000ee80000300800 */
[----:B------:R-:W4:Y:S04]  /*120b40*/  LDL.LU R18, [R1+0x258] ;  /* 0x0002580001127983 */ /* 0x000f280000300800 */
[----:B------:R-:W4:Y:S01]  /*120b50*/  LDL.LU R17, [R1+0x290] ;  /* 0x0002900001117983 */ /* 0x000f220000300800 */
[----:B------:R-:W-:Y:S02]  /*120b60*/  SHF.R.U32.HI R15, RZ, 0x8, R15 ;  /* 0x00000008ff0f7819 */ /* 0x000fe4000001160f */
[----:B------:R-:W-:-:S02]  /*120b70*/  SHF.R.U32.HI R12, RZ, 0x8, R12 ;  /* 0x00000008ff0c7819 */ /* 0x000fc4000001160c */
[----:B------:R-:W-:Y:S02]  /*120b80*/  LOP3.LUT R3, R15, 0xffff, RZ, 0xc0, !PT ;  /* 0x0000ffff0f037812 */ /* 0x000fe400078ec0ff */
[----:B------:R-:W-:Y:S02]  /*120b90*/  LOP3.LUT R12, R12, 0xffff, RZ, 0xc0, !PT ;  /* 0x0000ffff0c0c7812 */ /* 0x000fe400078ec0ff */
[----:B------:R-:W-:Y:S02]  /*120ba0*/  LOP3.LUT R2, R2, 0xffff, RZ, 0xc0, !PT ;  /* 0x0000ffff02027812 */ /* 0x000fe400078ec0ff */
[----:B------:R-:W-:Y:S02]  /*120bb0*/  PRMT R26, R3, 0x3340, R12 ;  /* 0x00003340031a7816 */ /* 0x000fe4000000000c */
[----:B------:R-:W-:-:S03]  /*120bc0*/  PRMT R3, R2, 0x3340, R0 ;  /* 0x0000334002037816 */ /* 0x000fc60000000000 */
[----:B------:R-:W-:Y:S01]  /*120bd0*/  STL.64 [R1+0x5a90], R26 ;  /* 0x005a901a01007387 */ /* 0x000fe20000100a00 */
[----:B------:R-:W-:Y:S02]  /*120be0*/  LOP3.LUT R12, R13, 0xffff, RZ, 0xc0, !PT ;  /* 0x0000ffff0d0c7812 */ /* 0x000fe400078ec0ff */
[----:B------:R-:W-:Y:S01]  /*120bf0*/  LOP3.LUT R2, R29, 0xffff, RZ, 0xc0, !PT ;  /* 0x0000ffff1d027812 */ /* 0x000fe200078ec0ff */
[----:B------:R0:W-:Y:S03]  /*120c00*/  STL [R1+0x170], R3 ;  /* 0x0001700301007387 */ /* 0x0001e60000100800 */
[----:B------:R-:W-:Y:S02]  /*120c10*/  PRMT R15, R2, 0x3340, R0 ;  /* 0x00003340020f7816 */ /* 0x000fe40000000000 */
[----:B0-----:R-:W-:Y:S02]  /*120c20*/  LOP3.LUT R3, R28, 0xffff, RZ, 0xc0, !PT ;  /* 0x0000ffff1c037812 */ /* 0x001fe400078ec0ff */
[----:B------:R-:W-:-:S02]  /*120c30*/  IADD3 R26, P6, R4, R0, RZ ;  /* 0x00000000041a7210 */ /* 0x000fc40007fde0ff */
[----:B------:R-:W-:-:S03]  /*120c40*/  PRMT R13, R12, 0x3340, R3 ;  /* 0x000033400c0d7816 */ /* 0x000fc60000000003 */
[----:B------:R-:W-:Y:S01]  /*120c50*/  IMAD.X R27, R23, 0x1, R21, P6 ;  /* 0x00000001171b7824 */ /* 0x000fe200030e0615 */
[----:B------:R-:W-:Y:S02]  /*120c60*/  PRMT R13, R13, 0x5410, R15 ;  /* 0x000054100d0d7816 */ /* 0x000fe4000000000f */
[----:B------:R-:W-:Y:S02]  /*120c70*/  SHF.R.U32.HI R12, RZ, 0x8, R12 ;  /* 0x00000008ff0c7819 */ /* 0x000fe4000001160c */
[----:B------:R-:W-:Y:S01]  /*120c80*/  SHF.R.U32.HI R3, RZ, 0x8, R3 ;  /* 0x00000008ff037819 */ /* 0x000fe20000011603 */
[----:B------:R0:W-:Y:S01]  /*120c90*/  STL [R1+0xa78], R13 ;  /* 0x000a780d01007387 */ /* 0x0001e20000100800 */
[----:B------:R-:W-:-:S03]  /*120ca0*/  SHF.R.U32.HI R2, RZ, 0x8, R2 ;  /* 0x00000008ff027819 */ /* 0x000fc60000011602 */
[----:B------:R1:W-:Y:S01]  /*120cb0*/  STL.64 [R1+0xb18], R26 ;  /* 0x000b181a01007387 */ /* 0x0003e20000100a00 */
[----:B------:R-:W-:Y:S02]  /*120cc0*/  LOP3.LUT R2, R2, 0xffff, RZ, 0xc0, !PT ;  /* 0x0000ffff02027812 */ /* 0x000fe400078ec0ff */
[----:B0-----:R-:W-:Y:S02]  /*120cd0*/  LOP3.LUT R13, R12, 0xffff, RZ, 0xc0, !PT ;  /* 0x0000ffff0c0d7812 */ /* 0x001fe400078ec0ff */
[----:B-1----:R-:W-:Y:S02]  /*120ce0*/  LOP3.LUT R26, R3, 0xffff, RZ, 0xc0, !PT ;  /* 0x0000ffff031a7812 */ /* 0x002fe400078ec0ff */
[----:B------:R-:W4:Y:S02]  /*120cf0*/  LDL.LU R3, [R1+0x2fc] ;  /* 0x0002fc0001037983 */ /* 0x000f240000300800 */
[----:B------:R-:W-:Y:S02]  /*120d00*/  PRMT R26, R13, 0x3340, R26 ;  /* 0x000033400d1a7816 */ /* 0x000fe4000000001a */
[----:B------:R-:W-:Y:S01]  /*120d10*/  PRMT R13, R2, 0x3340, R0 ;  /* 0x00003340020d7816 */ /* 0x000fe20000000000 */
[----:B------:R-:W4:Y:S04]  /*120d20*/  LDL.LU R15, [R1+0x26c] ;  /* 0x00026c00010f7983 */ /* 0x000f280000300800 */
[----:B------:R-:W4:Y:S04]  /*120d30*/  LDL.LU R12, [R1+0x2b8] ;  /* 0x0002b800010c7983 */ /* 0x000f280000300800 */
[----:B------:R0:W-:Y:S04]  /*120d40*/  STL [R1+0x680], R26 ;  /* 0x0006801a01007387 */ /* 0x0001e80000100800 */
[----:B------:R1:W-:Y:S01]  /*120d50*/  STL [R1+0x16c], R13 ;  /* 0x00016c0d01007387 */ /* 0x0003e20000100800 */
[----:B0-----:R-:W-:-:S05]  /*120d60*/  IADD3 R26, P6, R4, R5, RZ ;  /* 0x00000005041a7210 */ /* 0x001fca0007fde0ff */
[----:B--2---:R-:W-:Y:S01]  /*120d70*/  IMAD.X R27, R23, 0x1, R6, P6 ;  /* 0x00000001171b7824 */ /* 0x004fe200030e0606 */
[----:B---3--:R-:W-:Y:S02]  /*120d80*/  LOP3.LUT R16, R16, 0xffff, RZ, 0xc0, !PT ;  /* 0x0000ffff10107812 */ /* 0x008fe400078ec0ff */
[----:B----4-:R-:W-:Y:S02]  /*120d90*/  LOP3.LUT R2, R18, 0xffff, RZ, 0xc0, !PT ;  /* 0x0000ffff12027812 */ /* 0x010fe400078ec0ff */
[----:B-1----:R-:W-:Y:S02]  /*120da0*/  LOP3.LUT R13, R17, 0xffff, RZ, 0xc0, !PT ;  /* 0x0000ffff110d7812 */ /* 0x002fe400078ec0ff */
[----:B------:R-:W-:Y:S02]  /*120db0*/  PRMT R18, R2, 0x3340, R0 ;  /* 0x0000334002127816 */ /* 0x000fe40000000000 */
[----:B------:R-:W-:-:S04]  /*120dc0*/  PRMT R17, R16, 0x3340, R13 ;  /* 0x0000334010117816 */ /* 0x000fc8000000000d */
[----:B------:R-:W-:-:S05]  /*120dd0*/  PRMT R17, R17, 0x5410, R18 ;  /* 0x0000541011117816 */ /* 0x000fca0000000012 */
[----:B------:R0:W-:Y:S04]  /*120de0*/  STL [R1+0xa74], R17 ;  /* 0x000a741101007387 */ /* 0x0001e80000100800 */
[----:B------:R1:W-:Y:S01]  /*120df0*/  STL.64 [R1+0xaf8], R26 ;  /* 0x000af81a01007387 */ /* 0x0003e20000100a00 */
[----:B0-----:R-:W-:Y:S02]  /*120e00*/  SHF.R.U32.HI R17, RZ, 0x8, R16 ;  /* 0x00000008ff117819 */ /* 0x001fe40000011610 */
[----:B-1----:R-:W-:Y:S02]  /*120e10*/  SHF.R.U32.HI R27, RZ, 0x8, R13 ;  /* 0x00000008ff1b7819 */ /* 0x002fe4000001160d */
[----:B------:R-:W2:Y:S04]  /*120e20*/  LDL.LU R13, [R1+0x1e0] ;  /* 0x0001e000010d7983 */ /* 0x000ea80000300800 */
[----:B------:R-:W3:Y:S04]  /*120e30*/  LDL.LU R16, [R1+0x4c] ;  /* 0x00004c0001107983 */ /* 0x000ee80000300800 */
[----:B------:R-:W4:Y:S01]  /*120e40*/  LDL.LU R29, [R1+0x11c] ;  /* 0x00011c00011d7983 */ /* 0x000f220000300800 */
[----:B------:R-:W-:-:S03]  /*120e50*/  LOP3.LUT R26, R17, 0xffff, RZ, 0xc0, !PT ;  /* 0x0000ffff111a7812 */ /* 0x000fc600078ec0ff */
[----:B------:R-:W4:Y:S04]  /*120e60*/  LDL.LU R18, [R1+0x2d8] ;  /* 0x0002d80001127983 */ /* 0x000f280000300800 */
[----:B------:R-:W4:Y:S04]  /*120e70*/  LDL.LU R17, [R1+0x25c] ;  /* 0x00025c0001117983 */ /* 0x000f280000300800 */
[----:B------:R-:W4:Y:S01]  /*120e80*/  LDL.LU R28, [R1+0x29c] ;  /* 0x00029c00011c7983 */ /* 0x000f220000300800 */
[----:B------:R-:W-:Y:S02]  /*120e90*/  SHF.R.U32.HI R2, RZ, 0x8, R2 ;  /* 0x00000008ff027819 */ /* 0x000fe40000011602 */
[----:B------:R-:W-:-:S02]  /*120ea0*/  LOP3.LUT R27, R27, 0xffff, RZ, 0xc0, !PT ;  /* 0x0000ffff1b1b7812 */ /* 0x000fc400078ec0ff */
[----:B------:R-:W-:Y:S02]  /*120eb0*/  LOP3.LUT R2, R2, 0xffff, RZ, 0xc0, !PT ;  /* 0x0000ffff02027812 */ /* 0x000fe400078ec0ff */
[----:B------:R-:W-:Y:S02]  /*120ec0*/  PRMT R26, R26, 0x3340, R27 ;  /* 0x000033401a1a7816 */ /* 0x000fe4000000001b */
[----:B------:R-:W-:-:S03]  /*120ed0*/  PRMT R2, R2, 0x3340, R0 ;  /* 0x0000334002027816 */ /* 0x000fc60000000000 */
[----:B------:R-:W-:Y:S01]  /*120ee0*/  STL [R1+0x6a4], R26 ;  /* 0x0006a41a01007387 */ /* 0x000fe20000100800 */
[----:B------:R-:W-:-:S03]  /*120ef0*/  LOP3.LUT R3, R3, 0xffff, RZ, 0xc0, !PT ;  /* 0x0000ffff03037812 */ /* 0x000fc600078ec0ff */
[----:B------:R0:W-:Y:S01]  /*120f00*/  STL [R1+0x168], R2 ;  /* 0x0001680201007387 */ /* 0x0001e20000100800 */
[----:B------:R-:W-:Y:S02]  /*120f10*/  LOP3.LUT R12, R12, 0xffff, RZ, 0xc0, !PT ;  /* 0x0000ffff0c0c7812 */ /* 0x000fe400078ec0ff */
[----:B0-----:R-:W-:Y:S02]  /*120f20*/  LOP3.LUT R2, R15, 0xffff, RZ, 0xc0, !PT ;  /* 0x0000ffff0f027812 */ /* 0x001fe400078ec0ff */
        /* <DEDUP_REMOVED lines=8> */
[----:B------:R-:W-:Y:S02]  /*120fb0*/  LOP3.LUT R12, R12, 0xffff, RZ, 0xc0, !PT ;  /* 0x0000ffff0c0c7812 */ /* 0x000fe400078ec0ff */
[----:B------:R-:W-:Y:S01]  /*120fc0*/  LOP3.LUT R2, R2, 0xffff, RZ, 0xc0, !PT ;  /* 0x0000ffff02027812 */ /* 0x000fe200078ec0ff */
[----:B------:R-:W-:Y:S01]  /*120fd0*/  IMAD.X R27, R23, 0x1, R8, P6 ;  /* 0x00000001171b7824 */ /* 0x000fe200030e0608 */
[----:B------:R-:W-:-:S02]  /*120fe0*/  PRMT R12, R3, 0x3340, R12 ;  /* 0x00003340030c7816 */ /* 0x000fc4000000000c */
[----:B------:R-:W-:Y:S01]  /*120ff0*/  PRMT R3, R2, 0x3340, R0 ;  /* 0x0000334002037816 */ /* 0x000fe20000000000 */
[----:B------:R-:W-:Y:S04]  /*121000*/  STL [R1+0xa70], R15 ;  /* 0x000a700f01007387 */ /* 0x000fe80000100800 */
[----:B------:R-:W-:Y:S04]  /*121010*/  STL.64 [R1+0xaf0], R26 ;  /* 0x000af01a01007387 */ /* 0x000fe80000100a00 */
[----:B------:R-:W-:Y:S04]  /*121020*/  STL [R1+0x6a0], R12 ;  /* 0x0006a00c01007387 */ /* 0x000fe80000100800 */
[----:B------:R4:W-:Y:S01]  /*121030*/  STL [R1+0x164], R3 ;  /* 0x0001640301007387 */ /* 0x0009e20000100800 */
[----:B--2---:R-:W-:-:S02]  /*121040*/  LOP3.LUT R2, R13, 0xffff, RZ, 0xc0, !PT ;  /* 0x0000ffff0d027812 */ /* 0x004fc400078ec0ff */
[----:B---3--:R-:W-:Y:S02]  /*121050*/  LOP3.LUT R16, R16, 0xffff, RZ, 0xc0, !PT ;  /* 0x0000ffff10107812 */ /* 0x008fe400078ec0ff */
[----:B----4-:R-:W-:Y:S02]  /*121060*/  LOP3.LUT R3, R29, 0xffff, RZ, 0xc0, !PT ;  /* 0x0000ffff1d037812 */ /* 0x010fe400078ec0ff */
[----:B------:R-:W-:Y:S01]  /*121070*/  PRMT R13, R16, 0x3340, R0 ;  /* 0x00003340100d7816 */ /* 0x000fe20000000000 */
[----:B------:R-:W2:Y:S01]  /*121080*/  LDL.LU R29, [R1+0x1ec] ;  /* 0x0001ec00011d7983 */ /* 0x000ea20000300800 */
[----:B------:R-:W-:Y:S02]  /*121090*/  PRMT R12, R2, 0x3340, R3 ;  /* 0x00003340020c7816 */ /* 0x000fe40000000003 */
[----:B------:R-:W-:Y:S02]  /*1210a0*/  LOP3.LUT R27, R18, 0xffff, RZ, 0xc0, !PT ;  /* 0x0000ffff121b7812 */ /* 0x000fe400078ec0ff */
[----:B------:R-:W-:Y:S01]  /*1210b0*/  PRMT R12, R12, 0x5410, R13 ;  /* 0x000054100c0c7816 */ /* 0x000fe2000000000d */
[----:B------:R-:W3:Y:S01]  /*1210c0*/  LDL.LU R18, [R1+0x50] ;  /* 0x0000500001127983 */ /* 0x000ee20000300800 */
[----:B------:R-:W-:-:S02]  /*1210d0*/  LOP3.LUT R15, R17, 0xffff, RZ, 0xc0, !PT ;  /* 0x0000ffff110f7812 */ /* 0x000fc400078ec0ff */
[----:B------:R-:W-:Y:S01]  /*1210e0*/  LOP3.LUT R26, R28, 0xffff, RZ, 0xc0, !PT ;  /* 0x0000ffff1c1a7812 */ /* 0x000fe200078ec0ff */
[----:B------:R-:W4:Y:S01]  /*1210f0*/  LDL.LU R17, [R1+0x120] ;  /* 0x0001200001117983 */ /* 0x000f220000300800 */
[----:B------:R-:W-:-:S03]  /*121100*/  PRMT R13, R15, 0x3340, R0 ;  /* 0x000033400f0d7816 */ /* 0x000fc60000000000 */
[----:B------:R0:W-:Y:S02]  /*121110*/  STL [R1+0xaac], R12 ;  /* 0x000aac0c01007387 */ /* 0x0001e40000100800 */
[----:B0-----:R-:W-:-:S04]  /*121120*/  PRMT R12, R27, 0x3340, R26 ;  /* 0x000033401b0c7816 */ /* 0x001fc8000000001a */
[----:B------:R-:W-:Y:S02]  /*121130*/  PRMT R28, R12, 0x5410, R13 ;  /* 0x000054100c1c7816 */ /* 0x000fe4000000000d */
[----:B------:R-:W-:Y:S01]  /*121140*/  IADD3 R12, P6, R4, R9, RZ ;  /* 0x00000009040c7210 */ /* 0x000fe20007fde0ff */
[----:B------:R-:W-:Y:S04]  /*121150*/  STL [R1+0x5aa8], R15 ;  /* 0x005aa80f01007387 */ /* 0x000fe80000100800 */
[----:B------:R-:W-:Y:S01]  /*121160*/  IMAD.X R13, R23, 0x1, R10, P6 ;  /* 0x00000001170d7824 */ /* 0x000fe200030e060a */
[----:B------:R-:W-:Y:S04]  /*121170*/  STL [R1+0x5848], R28 ;  /* 0x0058481c01007387 */ /* 0x000fe80000100800 */
[----:B------:R-:W-:Y:S04]  /*121180*/  STL.64 [R1+0x5c08], R8 ;  /* 0x005c080801007387 */ /* 0x000fe80000100a00 */
[----:B------:R0:W-:Y:S04]  /*121190*/  STL.64 [R1+0xae8], R12 ;  /* 0x000ae80c01007387 */ /* 0x0001e80000100a00 */
[----:B0-----:R-:W4:Y:S01]  /*1211a0*/  LDL.LU.64 R12, [R1+0x5c28] ;  /* 0x005c2800010c7983 */ /* 0x001f220000300a00 */
[----:B------:R-:W-:-:S02]  /*1211b0*/  SHF.R.U32.HI R8, RZ, 0x8, R27 ;  /* 0x00000008ff087819 */ /* 0x000fc4000001161b */
[----:B------:R-:W-:Y:S02]  /*1211c0*/  SHF.R.U32.HI R9, RZ, 0x8, R26 ;  /* 0x00000008ff097819 */ /* 0x000fe4000001161a */
[----:B------:R-:W-:Y:S02]  /*1211d0*/  SHF.R.U32.HI R2, RZ, 0x8, R2 ;  /* 0x00000008ff027819 */ /* 0x000fe40000011602 */
[----:B------:R-:W-:Y:S02]  /*1211e0*/  SHF.R.U32.HI R3, RZ, 0x8, R3 ;  /* 0x00000008ff037819 */ /* 0x000fe40000011603 */
[----:B------:R-:W-:Y:S02]  /*1211f0*/  LOP3.LUT R8, R8, 0xffff, RZ, 0xc0, !PT ;  /* 0x0000ffff08087812 */ /* 0x000fe400078ec0ff */
[----:B------:R-:W-:Y:S02]  /*121200*/  LOP3.LUT R9, R9, 0xffff, RZ, 0xc0, !PT ;  /* 0x0000ffff09097812 */ /* 0x000fe400078ec0ff */
[----:B------:R-:W-:-:S02]  /*121210*/  LOP3.LUT R2, R2, 0xffff, RZ, 0xc0, !PT ;  /* 0x0000ffff02027812 */ /* 0x000fc400078ec0ff */
[----:B------:R-:W-:Y:S02]  /*121220*/  LOP3.LUT R3, R3, 0xffff, RZ, 0xc0, !PT ;  /* 0x0000ffff03037812 */ /* 0x000fe400078ec0ff */
[----:B------:R-:W-:Y:S02]  /*121230*/  PRMT R28, R8, 0x3340, R9 ;  /* 0x00003340081c7816 */ /* 0x000fe40000000009 */
[----:B------:R-:W-:-:S03]  /*121240*/  PRMT R2, R2, 0x3340, R3 ;  /* 0x0000334002027816 */ /* 0x000fc60000000003 */
[----:B------:R-:W-:Y:S04]  /*121250*/  STL [R1+0x584c], R28 ;  /* 0x00584c1c01007387 */ /* 0x000fe80000100800 */
[----:B------:R-:W4:Y:S04]  /*121260*/  LDL.LU R26, [R1+0x1b0] ;  /* 0x0001b000011a7983 */ /* 0x000f280000300800 */
[----:B------:R0:W-:Y:S04]  /*121270*/  STL [R1+0x6e0], R2 ;  /* 0x0006e00201007387 */ /* 0x0001e80000100800 */
[----:B------:R-:W4:Y:S01]  /*121280*/  LDL.LU R27, [R1+0xf8] ;  /* 0x0000f800011b7983 */ /* 0x000f220000300800 */
[----:B--2---:R-:W-:-:S02]  /*121290*/  LOP3.LUT R9, R29, 0xffff, RZ, 0xc0, !PT ;  /* 0x0000ffff1d097812 */ /* 0x004fc400078ec0ff */
[----:B---3--:R-:W-:Y:S02]  /*1212a0*/  LOP3.LUT R8, R18, 0xffff, RZ, 0xc0, !PT ;  /* 0x0000ffff12087812 */ /* 0x008fe400078ec0ff */
[----:B------:R-:W2:Y:S01]  /*1212b0*/  LDL.LU R18, [R1+0x158] ;  /* 0x0001580001127983 */ /* 0x000ea20000300800 */
[----:B----4-:R-:W-:Y:S02]  /*1212c0*/  LOP3.LUT R15, R17, 0xffff, RZ, 0xc0, !PT ;  /* 0x0000ffff110f7812 */ /* 0x010fe400078ec0ff */
[----:B------:R-:W-:Y:S01]  /*1212d0*/  PRMT R3, R8, 0x3340, R0 ;  /* 0x0000334008037816 */ /* 0x000fe20000000000 */
[----:B------:R-:W3:Y:S01]  /*1212e0*/  LDL.LU R17, [R1+0xf4] ;  /* 0x0000f40001117983 */ /* 0x000ee20000300800 */
[----:B0-----:R-:W-:-:S03]  /*1212f0*/  PRMT R2, R9, 0x3340, R15 ;  /* 0x0000334009027816 */ /* 0x001fc6000000000f */
[----:B------:R-:W4:Y:S01]  /*121300*/  LDL.LU R29, [R1+0x90] ;  /* 0x00009000011d7983 */ /* 0x000f220000300800 */
[----:B------:R-:W-:-:S05]  /*121310*/  PRMT R2, R2, 0x5410, R3 ;  /* 0x0000541002027816 */ /* 0x000fca0000000003 */
[----:B------:R0:W-:Y:S04]  /*121320*/  STL [R1+0xaa8], R2 ;  /* 0x000aa80201007387 */ /* 0x0001e80000100800 */
[----:B------:R1:W-:Y:S01]  /*121330*/  STL.64 [R1+0x5bf8], R10 ;  /* 0x005bf80a01007387 */ /* 0x0003e20000100a00 */
[----:B0-----:R-:W-:Y:S02]  /*121340*/  IADD3 R2, P6, R4, R11, RZ ;  /* 0x0000000b04027210 */ /* 0x001fe40007fde0ff */
[----:B------:R-:W-:-:S04]  /*121350*/  SHF.R.U32.HI R9, RZ, 0x8, R9 ;  /* 0x00000008ff097819 */ /* 0x000fc80000011609 */
[----:B------:R-:W-:Y:S01]  /*121360*/  LOP3.LUT R9, R9, 0xffff, RZ, 0xc0, !PT ;  /* 0x0000ffff09097812 */ /* 0x000fe200078ec0ff */
[----:B------:R-:W-:Y:S01]  /*121370*/  IMAD.X R3, R23, 0x1, R13, P6 ;  /* 0x0000000117037824 */ /* 0x000fe200030e060d */
[----:B-1----:R-:W-:-:S04]  /*121380*/  IADD3 R10, P6, R4, R12, RZ ;  /* 0x0000000c040a7210 */ /* 0x002fc80007fde0ff */
[----:B------:R0:W-:Y:S01]  /*121390*/  STL.64 [R1+0xae0], R2 ;  /* 0x000ae00201007387 */ /* 0x0001e20000100a00 */
[----:B------:R-:W-:-:S03]  /*1213a0*/  IMAD.X R11, R23, 0x1, R14, P6 ;  /* 0x00000001170b7824 */ /* 0x000fc600030e060e */
[----:B0-----:R-:W4:Y:S04]  /*1213b0*/  LDL.LU.64 R2, [R1+0x5c20] ;  /* 0x005c200001027983 */ /* 0x001f280000300a00 */
[----:B------:R-:W4:Y:S04]  /*1213c0*/  LDL.LU R4, [R1+0x5c1c] ;  /* 0x005c1c0001047983 */ /* 0x000f280000300800 */
[----:B------:R-:W-:Y:S04]  /*1213d0*/  STL.64 [R1+0x5bf0], R12 ;  /* 0x005bf00c01007387 */ /* 0x000fe80000100a00 */
[----:B------:R-:W4:Y:S04]  /*1213e0*/  LDL.LU R23, [R1+0x5c18] ;  /* 0x005c180001177983 */ /* 0x000f280000300800 */
[----:B------:R0:W-:Y:S02]  /*1213f0*/  STL.64 [R1+0xad8], R10 ;  /* 0x000ad80a01007387 */ /* 0x0001e40000100a00 */
[----:B0-----:R-:W-:-:S04]  /*121400*/  SHF.R.U32.HI R10, RZ, 0x8, R15 ;  /* 0x00000008ff0a7819 */ /* 0x001fc8000001160f */
[----:B------:R-:W-:-:S04]  /*121410*/  LOP3.LUT R10, R10, 0xffff, RZ, 0xc0, !PT ;  /* 0x0000ffff0a0a7812 */ /* 0x000fc800078ec0ff */
[----:B------:R-:W-:Y:S02]  /*121420*/  PRMT R10, R9, 0x3340, R10 ;  /* 0x00003340090a7816 */ /* 0x000fe4000000000a */
[----:B------:R-:W-:Y:S02]  /*121430*/  SHF.R.U32.HI R9, RZ, 0x8, R8 ;  /* 0x00000008ff097819 */ /* 0x000fe40000011608 */
[----:B------:R-:W-:Y:S01]  /*121440*/  SHF.R.U32.HI R8, RZ, 0x8, R16 ;  /* 0x00000008ff087819 */ /* 0x000fe20000011610 */
[----:B------:R0:W-:Y:S04]  /*121450*/  STL [R1+0x2f8], R10 ;  /* 0x0002f80a01007387 */ /* 0x0001e80000100800 */
[----:B------:R-:W4:Y:S01]  /*121460*/  LDL.LU R16, [R1+0x5c14] ;  /* 0x005c140001107983 */ /* 0x000f220000300800 */
[----:B------:R-:W-:-:S02]  /*121470*/  LOP3.LUT R9, R9, 0xffff, RZ, 0xc0, !PT ;  /* 0x0000ffff09097812 */ /* 0x000fc400078ec0ff */
[----:B------:R-:W-:Y:S02]  /*121480*/  LOP3.LUT R8, R8, 0xffff, RZ, 0xc0, !PT ;  /* 0x0000ffff08087812 */ /* 0x000fe400078ec0ff */
[--C-:B------:R-:W-:Y:S02]  /*121490*/  PRMT R9, R9, 0x3340, R0.reuse ;  /* 0x0000334009097816 */ /* 0x100fe40000000000 */
[----:B------:R-:W-:-:S03]  /*1214a0*/  PRMT R8, R8, 0x3340, R0 ;  /* 0x0000334008087816 */ /* 0x000fc60000000000 */
[----:B------:R-:W-:Y:S01]  /*1214b0*/  STL [R1+0x160], R9 ;  /* 0x0001600901007387 */ /* 0x000fe20000100800 */
[----:B0-----:R-:W-:-:S03]  /*1214c0*/  LOP3.LUT R10, R26, 0xffff, RZ, 0xc0, !PT ;  /* 0x0000ffff1a0a7812 */ /* 0x001fc600078ec0ff */
[----:B------:R0:W-:Y:S02]  /*1214d0*/  STL [R1+0x15c], R8 ;  /* 0x00015c0801007387 */ /* 0x0001e40000100800 */
[----:B0-----:R-:W-:-:S04]  /*1214e0*/  LOP3.LUT R8, R27, 0xffff, RZ, 0xc0, !PT ;  /* 0x0000ffff1b087812 */ /* 0x001fc800078ec0ff */
[--C-:B------:R-:W-:Y:S02]  /*1214f0*/  PRMT R13, R10, 0x3340, R8.reuse ;  /* 0x000033400a0d7816 */ /* 0x100fe40000000008 */
[----:B--2---:R-:W-:Y:S02]  /*121500*/  LOP3.LUT R11, R18, 0xffff, RZ, 0xc0, !PT ;  /* 0x0000ffff120b7812 */ /* 0x004fe400078ec0ff */
[----:B---3--:R-:W-:Y:S02]  /*121510*/  LOP3.LUT R15, R17, 0xffff, RZ, 0xc0, !PT ;  /* 0x0000ffff110f7812 */ /* 0x008fe400078ec0ff */
[----:B----4-:R-:W-:Y:S02]  /*121520*/  SHF.R.S32.HI R28, RZ, 0x1f, R29 ;  /* 0x0000001fff1c7819 */ /* 0x010fe4000001141d */
[----:B------:R-:W-:-:S04]  /*121530*/  SHF.R.U32.HI R18, RZ, 0x8, R8 ;  /* 0x00000008ff127819 */ /* 0x000fc80000011608 */
[----:B------:R-:W-:Y:S02]  /*121540*/  LOP3.LUT R18, R18, 0xffff, RZ, 0xc0, !PT ;  /* 0x0000ffff12127812 */ /* 0x000fe400078ec0ff */
[----:B------:R-:W-:Y:S02]  /*121550*/  LOP3.LUT R9, R23, 0xffff, RZ, 0xc0, !PT ;  /* 0x0000ffff17097812 */ /* 0x000fe400078ec0ff */
[----:B------:R-:W2:Y:S01]  /*121560*/  LDL.LU R23, [R1+0x5c10] ;  /* 0x005c100001177983 */ /* 0x000ea20000300800 */
[----:B------:R-:W-:Y:S02]  /*121570*/  LOP3.LUT R12, R16, 0xffff, RZ, 0xc0, !PT ;  /* 0x0000ffff100c7812 */ /* 0x000fe400078ec0ff */
[----:B------:R-:W-:-:S04]  /*121580*/  PRMT R16, R9, 0x3340, R0 ;  /* 0x0000334009107816 */ /* 0x000fc80000000000 */
[----:B------:R-:W-:Y:S02]  /*121590*/  PRMT R17, R13, 0x5410, R16 ;  /* 0x000054100d117816 */ /* 0x000fe40000000010 */
[----:B------:R-:W-:Y:S02]  /*1215a0*/  PRMT R16, R12, 0x3340, R0 ;  /* 0x000033400c107816 */ /* 0x000fe40000000000 */
[----:B------:R-:W-:-:S04]  /*1215b0*/  PRMT R13, R11, 0x3340, R15 ;  /* 0x000033400b0d7816 */ /* 0x000fc8000000000f */
[----:B------:R-:W-:Y:S02]  /*1215c0*/  PRMT R13, R13, 0x5410, R16 ;  /* 0x000054100d0d7816 */ /* 0x000fe40000000010 */
[----:B------:R-:W-:Y:S01]  /*1215d0*/  IADD3 R16, P6, R29, R4, RZ ;  /* 0x000000041d107210 */ /* 0x000fe20007fde0ff */
[----:B------:R0:W-:Y:S04]  /*1215e0*/  STL [R1+0xaa4], R17 ;  /* 0x000aa41101007387 */ /* 0x0001e80000100800 */
[----:B------:R1:W-:Y:S01]  /*1215f0*/  STL [R1+0xaa0], R13 ;  /* 0x000aa00d01007387 */ /* 0x0003e20000100800 */
[----:B0-----:R-:W-:-:S05]  /*121600*/  IMAD.X R17, R28, 0x1, R20, P6 ;  /* 0x000000011c117824 */ /* 0x001fca00030e0614 */
[----:B------:R0:W-:Y:S01]  /*121610*/  STL.64 [R1+0xa68], R16 ;  /* 0x000a681001007387 */ /* 0x0001e20000100a00 */
[----:B-1----:R-:W-:Y:S02]  /*121620*/  SHF.R.U32.HI R13, RZ, 0x8, R11 ;  /* 0x00000008ff0d7819 */ /* 0x002fe4000001160b */
[----:B------:R-:W-:Y:S02]  /*121630*/  SHF.R.U32.HI R15, RZ, 0x8, R15 ;  /* 0x00000008ff0f7819 */ /* 0x000fe4000001160f */
[----:B0-----:R-:W-:Y:S02]  /*121640*/  SHF.R.U32.HI R16, RZ, 0x8, R10 ;  /* 0x00000008ff107819 */ /* 0x001fe4000001160a */
[----:B------:R-:W3:Y:S04]  /*121650*/  LDL.LU R10, [R1+0x33c] ;  /* 0x00033c00010a7983 */ /* 0x000ee80000300800 */
[----:B------:R-:W4:Y:S04]  /*121660*/  LDL.LU R8, [R1+0x27c] ;  /* 0x00027c0001087983 */ /* 0x000f280000300800 */
[----:B------:R-:W2:Y:S01]  /*121670*/  LDL.LU R11, [R1+0x2cc] ;  /* 0x0002cc00010b7983 */ /* 0x000ea20000300800 */
[----:B------:R-:W-:-:S02]  /*121680*/  LOP3.LUT R16, R16, 0xffff, RZ, 0xc0, !PT ;  /* 0x0000ffff10107812 */ /* 0x000fc400078ec0ff */
[----:B------:R-:W-:Y:S02]  /*121690*/  LOP3.LUT R13, R13, 0xffff, RZ, 0xc0, !PT ;  /* 0x0000ffff0d0d7812 */ /* 0x000fe400078ec0ff */
[----:B------:R-:W-:Y:S01]  /*1216a0*/  LOP3.LUT R15, R15, 0xffff, RZ, 0xc0, !PT ;  /* 0x0000ffff0f0f7812 */ /* 0x000fe200078ec0ff */
[----:B------:R-:W-:Y:S01]  /*1216b0*/  IMAD.MOV.U32 R17, RZ, RZ, R25 ;  /* 0x000000ffff117224 */ /* 0x000fe200078e0019 */
[----:B------:R-:W-:Y:S01]  /*1216c0*/  IADD3 R26, P6, R29, R3, RZ ;  /* 0x000000031d1a7210 */ /* 0x000fe20007fde0ff */
[----:B------:R-:W-:Y:S01]  /*1216d0*/  IMAD.MOV.U32 R20, RZ, RZ, R24 ;  /* 0x000000ffff147224 */ /* 0x000fe200078e0018 */
[----:B------:R-:W-:Y:S02]  /*1216e0*/  PRMT R25, R16, 0x3340, R18 ;  /* 0x0000334010197816 */ /* 0x000fe40000000012 */
[----:B------:R-:W-:Y:S01]  /*1216f0*/  PRMT R24, R13, 0x3340, R15 ;  /* 0x000033400d187816 */ /* 0x000fe2000000000f */
[----:B------:R-:W-:Y:S01]  /*121700*/  IMAD.X R27, R28, 0x1, R2, P6 ;  /* 0x000000011c1b7824 */ /* 0x000fe200030e0602 */
[----:B------:R-:W-:Y:S01]  /*121710*/  SHF.R.U32.HI R13, RZ, 0x8, R12 ;  /* 0x00000008ff0d7819 */ /* 0x000fe2000001160c */
[----:B------:R-:W-:Y:S01]  /*121720*/  STL [R1+0x5a70], R25 ;  /* 0x005a701901007387 */ /* 0x000fe20000100800 */
[----:B------:R-:W-:-:S03]  /*121730*/  SHF.R.U32.HI R12, RZ, 0x8, R9 ;  /* 0x00000008ff0c7819 */ /* 0x000fc60000011609 */
[----:B------:R-:W-:Y:S04]  /*121740*/  STL [R1+0x5a78], R24 ;  /* 0x005a781801007387 */ /* 0x000fe80000100800 */
[----:B------:R-:W2:Y:S04]  /*121750*/  LDL.LU R9, [R1+0x348] ;  /* 0x0003480001097983 */ /* 0x000ea80000300800 */
[----:B------:R0:W-:Y:S04]  /*121760*/  STL.64 [R1+0xa90], R26 ;  /* 0x000a901a01007387 */ /* 0x0001e80000100a00 */
[----:B------:R-:W2:Y:S04]  /*121770*/  LDL.LU R15, [R1+0x280] ;  /* 0x00028000010f7983 */ /* 0x000ea80000300800 */
[----:B------:R-:W2:Y:S04]  /*121780*/  LDL.LU R16, [R1+0x2d0] ;  /* 0x0002d00001107983 */ /* 0x000ea80000300800 */
[----:B0-----:R-:W2:Y:S04]  /*121790*/  LDL.LU R26, [R1+0x2e0] ;  /* 0x0002e000011a7983 */ /* 0x001ea80000300800 */
[----:B------:R-:W2:Y:S04]  /*1217a0*/  LDL.LU R27, [R1+0x260] ;  /* 0x00026000011b7983 */ /* 0x000ea80000300800 */
[----:B------:R-:W2:Y:S01]  /*1217b0*/  LDL.LU R18, [R1+0x2a8] ;  /* 0x0002a80001127983 */ /* 0x000ea20000300800 */
[----:B------:R-:W-:-:S02]  /*1217c0*/  LOP3.LUT R13, R13, 0xffff, RZ, 0xc0, !PT ;  /* 0x0000ffff0d0d7812 */ /* 0x000fc400078ec0ff */
[----:B------:R-:W-:Y:S02]  /*1217d0*/  LOP3.LUT R12, R12, 0xffff, RZ, 0xc0, !PT ;  /* 0x0000ffff0c0c7812 */ /* 0x000fe400078ec0ff */
[--C-:B------:R-:W-:Y:S02]  /*1217e0*/  PRMT R25, R13, 0x3340, R0.reuse ;  /* 0x000033400d197816 */ /* 0x100fe40000000000 */
[----:B------:R-:W-:-:S03]  /*1217f0*/  PRMT R12, R12, 0x3340, R0 ;  /* 0x000033400c0c7816 */ /* 0x000fc60000000000 */
[----:B------:R-:W-:Y:S04]  /*121800*/  STL [R1+0x5aac], R25 ;  /* 0x005aac1901007387 */ /* 0x000fe80000100800 */
[----:B------:R0:W-:Y:S01]  /*121810*/  STL [R1+0x158], R12 ;  /* 0x0001580c01007387 */ /* 0x0001e20000100800 */
[----:B---3--:R-:W-:Y:S02]  /*121820*/  LOP3.LUT R10, R10, 0xffff, RZ, 0xc0, !PT ;  /* 0x0000ffff0a0a7812 */ /* 0x008fe400078ec0ff */
[----:B----4-:R-:W-:Y:S02]  /*121830*/  LOP3.LUT R8, R8, 0xffff, RZ, 0xc0, !PT ;  /* 0x0000ffff08087812 */ /* 0x010fe400078ec0ff */
[----:B--2---:R-:W-:Y:S02]  /*121840*/  LOP3.LUT R11, R11, 0xffff, RZ, 0xc0, !PT ;  /* 0x0000ffff0b0b7812 */ /* 0x004fe400078ec0ff */
[----:B------:R-:W-:-:S02]  /*121850*/  PRMT R13, R8, 0x3340, R0 ;  /* 0x00003340080d7816 */ /* 0x000fc40000000000 */
[----:B0-----:R-:W-:Y:S02]  /*121860*/  PRMT R12, R10, 0x3340, R11 ;  /* 0x000033400a0c7816 */ /* 0x001fe4000000000b */
[----:B------:R-:W-:Y:S02]  /*121870*/  SHF.R.U32.HI R10, RZ, 0x8, R10 ;  /* 0x00000008ff0a7819 */ /* 0x000fe4000001160a */
[----:B------:R-:W-:Y:S02]  /*121880*/  PRMT R24, R12, 0x5410, R13 ;  /* 0x000054100c187816 */ /* 0x000fe4000000000d */
[----:B------:R-:W-:Y:S02]  /*121890*/  IADD3 R12, P6, R29, R0, RZ ;  /* 0x000000001d0c7210 */ /* 0x000fe40007fde0ff */
[----:B------:R-:W-:Y:S02]  /*1218a0*/  SHF.R.U32.HI R11, RZ, 0x8, R11 ;  /* 0x00000008ff0b7819 */ /* 0x000fe4000001160b */
[----:B------:R-:W-:Y:S01]  /*1218b0*/  SHF.R.U32.HI R8, RZ, 0x8, R8 ;  /* 0x00000008ff087819 */ /* 0x000fe20000011608 */
[----:B------:R-:W-:Y:S01]  /*1218c0*/  IMAD.X R13, R28, 0x1, R21, P6 ;  /* 0x000000011c0d7824 */ /* 0x000fe200030e0615 */
[----:B------:R-:W-:-:S02]  /*1218d0*/  LOP3.LUT R10, R10, 0xffff, RZ, 0xc0, !PT ;  /* 0x0000ffff0a0a7812 */ /* 0x000fc400078ec0ff */
[----:B------:R-:W-:Y:S02]  /*1218e0*/  LOP3.LUT R11, R11, 0xffff, RZ, 0xc0, !PT ;  /* 0x0000ffff0b0b7812 */ /* 0x000fe400078ec0ff */
[----:B------:R-:W-:Y:S01]  /*1218f0*/  LOP3.LUT R8, R8, 0xffff, RZ, 0xc0, !PT ;  /* 0x0000ffff08087812 */ /* 0x000fe200078ec0ff */
[----:B------:R-:W-:Y:S01]  /*121900*/  STL [R1+0xb20], R24 ;  /* 0x000b201801007387 */ /* 0x000fe20000100800 */
[----:B------:R-:W-:Y:S02]  /*121910*/  PRMT R10, R10, 0x3340, R11 ;  /* 0x000033400a0a7816 */ /* 0x000fe4000000000b */
[----:B------:R-:W-:Y:S01]  /*121920*/  PRMT R8, R8, 0x3340, R0 ;  /* 0x0000334008087816 */ /* 0x000fe20000000000 */
[----:B------:R0:W-:Y:S01]  /*121930*/  STL.64 [R1+0xa88], R12 ;  /* 0x000a880c01007387 */ /* 0x0001e20000100a00 */
[----:B------:R-:W-:-:S03]  /*121940*/  LOP3.LUT R25, R9, 0xffff, RZ, 0xc0, !PT ;  /* 0x0000ffff09197812 */ /* 0x000fc600078ec0ff */
[----:B------:R-:W-:Y:S01]  /*121950*/  STL [R1+0x2d8], R10 ;  /* 0x0002d80a01007387 */ /* 0x000fe20000100800 */
[----:B------:R-:W-:Y:S02]  /*121960*/  LOP3.LUT R16, R16, 0xffff, RZ, 0xc0, !PT ;  /* 0x0000ffff10107812 */ /* 0x000fe400078ec0ff */
[----:B0-----:R-:W-:Y:S01]  /*121970*/  LOP3.LUT R12, R15, 0xffff, RZ, 0xc0, !PT ;  /* 0x0000ffff0f0c7812 */ /* 0x001fe200078ec0ff */
[----:B------:R0:W-:Y:S03]  /*121980*/  STL [R1+0x14c], R8 ;  /* 0x00014c0801007387 */ /* 0x0001e60000100800 */
[----:B------:R-:W-:Y:S02]  /*121990*/  PRMT R9, R12, 0x3340, R0 ;  /* 0x000033400c097816 */ /* 0x000fe40000000000 */
[----:B0-----:R-:W-:Y:S02]  /*1219a0*/  PRMT R8, R25, 0x3340, R16 ;  /* 0x0000334019087816 */ /* 0x001fe40000000010 */
[----:B------:R-:W-:-:S02]  /*1219b0*/  LOP3.LUT R10, R26, 0xffff, RZ, 0xc0, !PT ;  /* 0x0000ffff1a0a7812 */ /* 0x000fc400078ec0ff */
[----:B------:R-:W-:Y:S02]  /*1219c0*/  PRMT R8, R8, 0x5410, R9 ;  /* 0x0000541008087816 */ /* 0x000fe40000000009 */
[----:B------:R-:W-:Y:S02]  /*1219d0*/  LOP3.LUT R24, R27, 0xffff, RZ, 0xc0, !PT ;  /* 0x0000ffff1b187812 */ /* 0x000fe400078ec0ff */
[----:B------:R-:W-:Y:S01]  /*1219e0*/  LOP3.LUT R11, R18, 0xffff, RZ, 0xc0, !PT ;  /* 0x0000ffff120b7812 */ /* 0x000fe200078ec0ff */
[----:B------:R0:W-:Y:S01]  /*1219f0*/  STL [R1+0xa9c], R8 ;  /* 0x000a9c0801007387 */ /* 0x0001e20000100800 */
[----:B------:R-:W-:Y:S01]  /*121a00*/  PRMT R9, R24, 0x3340, R0 ;  /* 0x0000334018097816 */ /* 0x000fe20000000000 */
[----:B------:R-:W-:Y:S02]  /*121a10*/  IMAD.MOV.U32 R18, RZ, RZ, R17 ;  /* 0x000000ffff127224 */ /* 0x000fe400078e0011 */
[----:B------:R-:W2:Y:S01]  /*121a20*/  LDL.LU R26, [R1+0x2f0] ;  /* 0x0002f000011a7983 */ /* 0x000ea20000300800 */
[----:B------:R-:W-:-:S03]  /*121a30*/  IMAD.MOV.U32 R17, RZ, RZ, R20 ;  /* 0x000000ffff117224 */ /* 0x000fc600078e0014 */
[----:B------:R-:W3:Y:S01]  /*121a40*/  LDL.LU R15, [R1+0x264] ;  /* 0x00026400010f7983 */ /* 0x000ee20000300800 */
[----:B0-----:R-:W-:-:S03]  /*121a50*/  PRMT R8, R10, 0x3340, R11 ;  /* 0x000033400a087816 */ /* 0x001fc6000000000b */
[----:B------:R-:W4:Y:S01]  /*121a60*/  LDL.LU R20, [R1+0x2b0] ;  /* 0x0002b00001147983 */ /* 0x000f220000300800 */
[----:B------:R-:W-:Y:S02]  /*121a70*/  PRMT R9, R8, 0x5410, R9 ;  /* 0x0000541008097816 */ /* 0x000fe40000000009 */
[----:B------:R-:W-:Y:S01]  /*121a80*/  IADD3 R8, P6, R29, R5, RZ ;  /* 0x000000051d087210 */ /* 0x000fe20007fde0ff */
[----:B------:R-:W4:Y:S04]  /*121a90*/  LDL.LU R13, [R1+0x208] ;  /* 0x00020800010d7983 */ /* 0x000f280000300800 */
[----:B------:R-:W4:Y:S04]  /*121aa0*/  LDL.LU R27, [R1+0x5c] ;  /* 0x00005c00011b7983 */ /* 0x000f280000300800 */
[----:B------:R0:W-:Y:S02]  /*121ab0*/  STL [R1+0xa98], R9 ;  /* 0x000a980901007387 */ /* 0x0001e40000100800 */
[----:B0-----:R-:W-:-:S05]  /*121ac0*/  IMAD.X R9, R28, 0x1, R6, P6 ;  /* 0x000000011c097824 */ /* 0x001fca00030e0606 */
[----:B------:R0:W-:Y:S04]  /*121ad0*/  STL.64 [R1+0xa60], R8 ;  /* 0x000a600801007387 */ /* 0x0001e80000100a00 */
[----:B0-----:R-:W2:Y:S01]  /*121ae0*/  LDL.LU.64 R8, [R1+0x5c08] ;  /* 0x005c080001087983 */ /* 0x001ea20000300a00 */
[----:B------:R-:W-:Y:S02]  /*121af0*/  SHF.R.U32.HI R25, RZ, 0x8, R25 ;  /* 0x00000008ff197819 */ /* 0x000fe40000011619 */
[----:B------:R-:W-:Y:S02]  /*121b00*/  SHF.R.U32.HI R16, RZ, 0x8, R16 ;  /* 0x00000008ff107819 */ /* 0x000fe40000011610 */
[----:B------:R-:W-:Y:S02]  /*121b10*/  LOP3.LUT R25, R25, 0xffff, RZ, 0xc0, !PT ;  /* 0x0000ffff19197812 */ /* 0x000fe400078ec0ff */
[----:B------:R-:W-:-:S02]  /*121b20*/  LOP3.LUT R16, R16, 0xffff, RZ, 0xc0, !PT ;  /* 0x0000ffff10107812 */ /* 0x000fc400078ec0ff */
[----:B------:R-:W-:Y:S02]  /*121b30*/  SHF.R.U32.HI R10, RZ, 0x8, R10 ;  /* 0x00000008ff0a7819 */ /* 0x000fe4000001160a */
[----:B------:R-:W-:Y:S02]  /*121b40*/  SHF.R.U32.HI R11, RZ, 0x8, R11 ;  /* 0x00000008ff0b7819 */ /* 0x000fe4000001160b */
[----:B------:R-:W-:Y:S02]  /*121b50*/  PRMT R25, R25, 0x3340, R16 ;  /* 0x0000334019197816 */ /* 0x000fe40000000010 */
[----:B------:R-:W-:Y:S01]  /*121b60*/  LOP3.LUT R10, R10, 0xffff, RZ, 0xc0, !PT ;  /* 0x0000ffff0a0a7812 */ /* 0x000fe200078ec0ff */
[----:B------:R-:W4:Y:S01]  /*121b70*/  LDL.LU R16, [R1+0x5c00] ;  /* 0x005c000001107983 */ /* 0x000f220000300800 */
[----:B------:R-:W-:-:S03]  /*121b80*/  LOP3.LUT R11, R11, 0xffff, RZ, 0xc0, !PT ;  /* 0x0000ffff0b0b7812 */ /* 0x000fc600078ec0ff */
[----:B------:R0:W-:Y:S02]  /*121b90*/  STL [R1+0x2d0], R25 ;  /* 0x0002d01901007387 */ /* 0x0001e40000100800 */
[----:B0-----:R-:W-:Y:S02]  /*121ba0*/  PRMT R25, R10, 0x3340, R11 ;  /* 0x000033400a197816 */ /* 0x001fe4000000000b */
[----:B------:R-:W-:Y:S01]  /*121bb0*/  IADD3 R10, P6, R29, R7, RZ ;  /* 0x000000071d0a7210 */ /* 0x000fe20007fde0ff */
[----:B------:R-:W-:Y:S04]  /*121bc0*/  STL.64 [R1+0x5be0], R6 ;  /* 0x005be00601007387 */ /* 0x000fe80000100a00 */
[----:B------:R-:W-:Y:S01]  /*121bd0*/  STL [R1+0x2c0], R25 ;  /* 0x0002c01901007387 */ /* 0x000fe20000100800 */
[----:B--2---:R-:W-:-:S05]  /*121be0*/  IMAD.X R11, R28, 0x1, R8, P6 ;  /* 0x000000011c0b7824 */ /* 0x004fca00030e0608 */
[----:B------:R0:W-:Y:S04]  /*121bf0*/  STL.64 [R1+0xa58], R10 ;  /* 0x000a580a01007387 */ /* 0x0001e80000100a00 */
[----:B0-----:R-:W2:Y:S01]  /*121c00*/  LDL.LU.64 R10, [R1+0x5bf8] ;  /* 0x005bf800010a7983 */ /* 0x001ea20000300a00 */
[----:B------:R-:W-:Y:S02]  /*121c10*/  SHF.R.U32.HI R7, RZ, 0x8, R24 ;  /* 0x00000008ff077819 */ /* 0x000fe40000011618 */
[----:B------:R-:W-:Y:S02]  /*121c20*/  SHF.R.U32.HI R6, RZ, 0x8, R12 ;  /* 0x00000008ff067819 */ /* 0x000fe4000001160c */
[----:B------:R-:W-:Y:S02]  /*121c30*/  LOP3.LUT R7, R7, 0xffff, RZ, 0xc0, !PT ;  /* 0x0000ffff07077812 */ /* 0x000fe400078ec0ff */
[----:B------:R-:W-:-:S02]  /*121c40*/  LOP3.LUT R6, R6, 0xffff, RZ, 0xc0, !PT ;  /* 0x0000ffff06067812 */ /* 0x000fc400078ec0ff */
[--C-:B------:R-:W-:Y:S02]  /*121c50*/  PRMT R7, R7, 0x3340, R0.reuse ;  /* 0x0000334007077816 */ /* 0x100fe40000000000 */
[----:B------:R-:W-:Y:S02]  /*121c60*/  PRMT R6, R6, 0x3340, R0 ;  /* 0x0000334006067816 */ /* 0x000fe40000000000 */
[----:B------:R-:W-:Y:S01]  /*121c70*/  LOP3.LUT R26, R26, 0xffff, RZ, 0xc0, !PT ;  /* 0x0000ffff1a1a7812 */ /* 0x000fe200078ec0ff */
[----:B------:R0:W-:Y:S01]  /*121c80*/  STL [R1+0xfc], R7 ;  /* 0x0000fc0701007387 */ /* 0x0001e20000100800 */
[----:B---3--:R-:W-:Y:S02]  /*121c90*/  LOP3.LUT R15, R15, 0xffff, RZ, 0xc0, !PT ;  /* 0x0000ffff0f0f7812 */ /* 0x008fe400078ec0ff */
[----:B----4-:R-:W-:Y:S01]  /*121ca0*/  LOP3.LUT R20, R20, 0xffff, RZ, 0xc0, !PT ;  /* 0x0000ffff14147812 */ /* 0x010fe200078ec0ff */
[----:B------:R1:W-:Y:S01]  /*121cb0*/  STL [R1+0xf4], R6 ;  /* 0x0000f40601007387 */ /* 0x0003e20000100800 */
[----:B------:R-:W-:-:S02]  /*121cc0*/  LOP3.LUT R16, R16, 0xffff, RZ, 0xc0, !PT ;  /* 0x0000ffff10107812 */ /* 0x000fc400078ec0ff */
[----:B------:R-:W-:Y:S02]  /*121cd0*/  PRMT R12, R26, 0x3340, R20 ;  /* 0x000033401a0c7816 */ /* 0x000fe40000000014 */
[----:B0-----:R-:W-:Y:S02]  /*121ce0*/  LOP3.LUT R7, R13, 0xffff, RZ, 0xc0, !PT ;  /* 0x0000ffff0d077812 */ /* 0x001fe400078ec0ff */
[----:B------:R-:W-:Y:S02]  /*121cf0*/  PRMT R13, R15, 0x3340, R0 ;  /* 0x000033400f0d7816 */ /* 0x000fe40000000000 */
[----:B-1----:R-:W-:Y:S02]  /*121d00*/  LOP3.LUT R6, R27, 0xffff, RZ, 0xc0, !PT ;  /* 0x0000ffff1b067812 */ /* 0x002fe400078ec0ff */
[----:B------:R-:W3:Y:S04]  /*121d10*/  LDL.LU R27, [R1+0x20c] ;  /* 0x00020c00011b7983 */ /* 0x000ee80000300800 */
[----:B------:R-:W4:Y:S04]  /*121d20*/  LDL.LU R25, [R1+0x60] ;  /* 0x0000600001197983 */ /* 0x000f280000300800 */
[----:B------:R-:W4:Y:S04]  /*121d30*/  LDL.LU R24, [R1+0x124] ;  /* 0x0001240001187983 */ /* 0x000f280000300800 */
[----:B------:R0:W-:Y:S02]  /*121d40*/  STL [R1+0x5ab0], R15 ;  /* 0x005ab00f01007387 */ /* 0x0001e40000100800 */
[----:B0-----:R-:W-:-:S02]  /*121d50*/  PRMT R15, R12, 0x5410, R13 ;  /* 0x000054100c0f7816 */ /* 0x001fc4000000000d */
[----:B------:R-:W-:Y:S02]  /*121d60*/  PRMT R13, R6, 0x3340, R0 ;  /* 0x00003340060d7816 */ /* 0x000fe40000000000 */
[----:B------:R-:W-:Y:S01]  /*121d70*/  PRMT R12, R7, 0x3340, R16 ;  /* 0x00003340070c7816 */ /* 0x000fe20000000010 */
[----:B------:R0:W-:Y:S03]  /*121d80*/  STL [R1+0x160c], R15 ;  /* 0x00160c0f01007387 */ /* 0x0001e60000100800 */
[----:B0-----:R-:W-:Y:S02]  /*121d90*/  PRMT R15, R12, 0x5410, R13 ;  /* 0x000054100c0f7816 */ /* 0x001fe4000000000d */
[----:B------:R-:W-:Y:S01]  /*121da0*/  IADD3 R12, P6, R29, R9, RZ ;  /* 0x000000091d0c7210 */ /* 0x000fe20007fde0ff */
[----:B------:R-:W-:Y:S04]  /*121db0*/  STL [R1+0x5bcc], R9 ;  /* 0x005bcc0901007387 */ /* 0x000fe80000100800 */
[----:B------:R-:W-:Y:S01]  /*121dc0*/  STL [R1+0xad4], R15 ;  /* 0x000ad40f01007387 */ /* 0x000fe20000100800 */
[----:B--2---:R-:W-:-:S05]  /*121dd0*/  IMAD.X R13, R28, 0x1, R10, P6 ;  /* 0x000000011c0d7824 */ /* 0x004fca00030e060a */
[----:B------:R0:W-:Y:S04]  /*121de0*/  STL.64 [R1+0xa28], R12 ;  /* 0x000a280c01007387 */ /* 0x0001e80000100a00 */
[----:B0-----:R-:W2:Y:S01]  /*121df0*/  LDL.LU.64 R12, [R1+0x5bf0] ;  /* 0x005bf000010c7983 */ /* 0x001ea20000300a00 */
[----:B------:R-:W-:Y:S02]  /*121e00*/  SHF.R.U32.HI R15, RZ, 0x8, R26 ;  /* 0x00000008ff0f7819 */ /* 0x000fe4000001161a */
[----:B------:R-:W-:Y:S02]  /*121e10*/  SHF.R.U32.HI R20, RZ, 0x8, R20 ;  /* 0x00000008ff147819 */ /* 0x000fe40000011614 */
[----:B------:R-:W-:Y:S02]  /*121e20*/  SHF.R.U32.HI R7, RZ, 0x8, R7 ;  /* 0x00000008ff077819 */ /* 0x000fe40000011607 */
[----:B------:R-:W-:-:S02]  /*121e30*/  SHF.R.U32.HI R9, RZ, 0x8, R16 ;  /* 0x00000008ff097819 */ /* 0x000fc40000011610 */
[----:B------:R-:W-:Y:S02]  /*121e40*/  LOP3.LUT R15, R15, 0xffff, RZ, 0xc0, !PT ;  /* 0x0000ffff0f0f7812 */ /* 0x000fe400078ec0ff */
[----:B------:R-:W-:Y:S01]  /*121e50*/  LOP3.LUT R20, R20, 0xffff, RZ, 0xc0, !PT ;  /* 0x0000ffff14147812 */ /* 0x000fe200078ec0ff */
[----:B------:R-:W-:Y:S01]  /*121e60*/  IMAD.MOV.U32 R16, RZ, RZ, R22 ;  /* 0x000000ffff107224 */ /* 0x000fe200078e0016 */
[----:B------:R-:W-:Y:S02]  /*121e70*/  LOP3.LUT R7, R7, 0xffff, RZ, 0xc0, !PT ;  /* 0x0000ffff07077812 */ /* 0x000fe400078ec0ff */
[----:B------:R-:W-:Y:S02]  /*121e80*/  LOP3.LUT R9, R9, 0xffff, RZ, 0xc0, !PT ;  /* 0x0000ffff09097812 */ /* 0x000fe400078ec0ff */
[----:B------:R-:W-:Y:S02]  /*121e90*/  PRMT R22, R15, 0x3340, R20 ;  /* 0x000033400f167816 */ /* 0x000fe40000000014 */
[----:B------:R-:W-:Y:S01]  /*121ea0*/  PRMT R7, R7, 0x3340, R9 ;  /* 0x0000334007077816 */ /* 0x000fe20000000009 */
[----:B------:R-:W2:Y:S04]  /*121eb0*/  LDL.LU R20, [R1+0x94] ;  /* 0x0000940001147983 */ /* 0x000ea80000300800 */
[----:B------:R-:W2:Y:S01]  /*121ec0*/  LDL R15, [R1+0x4] ;  /* 0x00000400010f7983 */ /* 0x000ea20000100800 */
[----:B---3--:R-:W-:-:S03]  /*121ed0*/  LOP3.LUT R9, R27, 0xffff, RZ, 0xc0, !PT ;  /* 0x0000ffff1b097812 */ /* 0x008fc600078ec0ff */
[----:B------:R4:W-:Y:S04]  /*121ee0*/  STL [R1+0x595c], R22 ;  /* 0x00595c1601007387 */ /* 0x0009e80000100800 */
[----:B------:R-:W3:Y:S04]  /*121ef0*/  LDL.LU R26, [R1+0x1d4] ;  /* 0x0001d400011a7983 */ /* 0x000ee80000300800 */
[----:B------:R0:W-:Y:S01]  /*121f00*/  STL [R1+0x2b4], R7 ;  /* 0x0002b40701007387 */ /* 0x0001e20000100800 */
[----:B----4-:R-:W-:-:S03]  /*121f10*/  LOP3.LUT R22, R24, 0xffff, RZ, 0xc0, !PT ;  /* 0x0000ffff18167812 */ /* 0x010fc600078ec0ff */
[----:B------:R-:W4:Y:S01]  /*121f20*/  LDL.LU R27, [R1+0x114] ;  /* 0x00011400011b7983 */ /* 0x000f220000300800 */
[----:B------:R-:W-:Y:S02]  /*121f30*/  PRMT R24, R9, 0x3340, R22 ;  /* 0x0000334009187816 */ /* 0x000fe40000000016 */
[----:B0-----:R-:W-:-:S04]  /*121f40*/  LOP3.LUT R7, R25, 0xffff, RZ, 0xc0, !PT ;  /* 0x0000ffff19077812 */ /* 0x001fc800078ec0ff */
[----:B------:R-:W-:-:S04]  /*121f50*/  PRMT R25, R7, 0x3340, R0 ;  /* 0x0000334007197816 */ /* 0x000fc80000000000 */
[----:B------:R-:W-:Y:S02]  /*121f60*/  PRMT R25, R24, 0x5410, R25 ;  /* 0x0000541018197816 */ /* 0x000fe40000000019 */
[----:B------:R-:W-:-:S03]  /*121f70*/  IADD3 R24, P6, R29, R11, RZ ;  /* 0x0000000b1d187210 */ /* 0x000fc60007fde0ff */
[----:B------:R2:W-:Y:S04]  /*121f80*/  STL [R1+0xad0], R25 ;  /* 0x000ad01901007387 */ /* 0x0005e80000100800 */
[----:B------:R0:W-:Y:S01]  /*121f90*/  STL.64 [R1+0x5bd0], R10 ;  /* 0x005bd00a01007387 */ /* 0x0001e20000100a00 */
[----:B------:R-:W-:-:S04]  /*121fa0*/  SHF.R.U32.HI R9, RZ, 0x8, R9 ;  /* 0x00000008ff097819 */ /* 0x000fc80000011609 */
[----:B------:R-:W-:Y:S02]  /*121fb0*/  LOP3.LUT R9, R9, 0xffff, RZ, 0xc0, !PT ;  /* 0x0000ffff09097812 */ /* 0x000fe400078ec0ff */
[----:B------:R-:W-:Y:S02]  /*121fc0*/  SHF.R.U32.HI R7, RZ, 0x8, R7 ;  /* 0x00000008ff077819 */ /* 0x000fe40000011607 */
[----:B------:R-:W-:Y:S01]  /*121fd0*/  SHF.R.U32.HI R6, RZ, 0x8, R6 ;  /* 0x00000008ff067819 */ /* 0x000fe20000011606 */
[----:B--2---:R-:W-:Y:S01]  /*121fe0*/  IMAD.X R25, R28, 0x1, R13, P6 ;  /* 0x000000011c197824 */ /* 0x004fe200030e060d */
[----:B0-----:R-:W-:-:S05]  /*121ff0*/  IADD3 R10, P6, R29, R12, RZ ;  /* 0x0000000c1d0a7210 */ /* 0x001fca0007fde0ff */
[----:B------:R-:W-:Y:S01]  /*122000*/  IMAD.X R11, R28, 0x1, R14, P6 ;  /* 0x000000011c0b7824 */ /* 0x000fe200030e060e */
[----:B------:R-:W-:Y:S04]  /*122010*/  STL.64 [R1+0xa50], R24 ;  /* 0x000a501801007387 */ /* 0x000fe80000100a00 */
[----:B------:R0:W-:Y:S02]  /*122020*/  STL.64 [R1+0xa48], R10 ;  /* 0x000a480a01007387 */ /* 0x0001e40000100a00 */
[----:B0-----:R-:W-:-:S04]  /*122030*/  SHF.R.U32.HI R10, RZ, 0x8, R22 ;  /* 0x00000008ff0a7819 */ /* 0x001fc80000011616 */
[----:B------:R-:W-:-:S04]  /*122040*/  LOP3.LUT R10, R10, 0xffff, RZ, 0xc0, !PT ;  /* 0x0000ffff0a0a7812 */ /* 0x000fc800078ec0ff */
[----:B------:R-:W-:Y:S02]  /*122050*/  PRMT R9, R9, 0x3340, R10 ;  /* 0x0000334009097816 */ /* 0x000fe4000000000a */
[----:B------:R-:W-:-:S03]  /*122060*/  LOP3.LUT R10, R7, 0xffff, RZ, 0xc0, !PT ;  /* 0x0000ffff070a7812 */ /* 0x000fc600078ec0ff */
[----:B------:R0:W-:Y:S01]  /*122070*/  STL [R1+0x2b0], R9 ;  /* 0x0002b00901007387 */ /* 0x0001e20000100800 */
[----:B------:R-:W-:-:S03]  /*122080*/  LOP3.LUT R7, R6, 0xffff, RZ, 0xc0, !PT ;  /* 0x0000ffff06077812 */ /* 0x000fc600078ec0ff */
[----:B------:R-:W2:Y:S04]  /*122090*/  LDL.LU R29, [R1+0x374] ;  /* 0x00037400011d7983 */ /* 0x000ea80000300800 */
[----:B0-----:R-:W2:Y:S04]  /*1220a0*/  LDL.LU R9, [R1+0x28c] ;  /* 0x00028c0001097983 */ /* 0x001ea80000300800 */
[----:B------:R-:W2:Y:S01]  /*1220b0*/  LDL.LU R6, [R1+0x2dc] ;  /* 0x0002dc0001067983 */ /* 0x000ea20000300800 */
[--C-:B------:R-:W-:Y:S02]  /*1220c0*/  PRMT R11, R10, 0x3340, R0.reuse ;  /* 0x000033400a0b7816 */ /* 0x100fe40000000000 */
[----:B------:R-:W-:-:S03]  /*1220d0*/  PRMT R7, R7, 0x3340, R0 ;  /* 0x0000334007077816 */ /* 0x000fc60000000000 */
[----:B------:R-:W-:Y:S04]  /*1220e0*/  STL [R1+0x110], R11 ;  /* 0x0001100b01007387 */ /* 0x000fe80000100800 */
[----:B------:R0:W-:Y:S02]  /*1220f0*/  STL [R1+0x10c], R7 ;  /* 0x00010c0701007387 */ /* 0x0001e40000100800 */
[----:B0-----:R-:W-:Y:S02]  /*122100*/  LOP3.LUT R7, R23, 0xffff, RZ, 0xc0, !PT ;  /* 0x0000ffff17077812 */ /* 0x001fe400078ec0ff */
[----:B------:R-:W2:Y:S01]  /*122110*/  LDL.LU R23, [R1+0x5bec] ;  /* 0x005bec0001177983 */ /* 0x000ea20000300800 */
[----:B---3--:R-:W-:Y:S02]  /*122120*/  LOP3.LUT R10, R26, 0xffff, RZ, 0xc0, !PT ;  /* 0x0000ffff1a0a7812 */ /* 0x008fe400078ec0ff */
[----:B----4-:R-:W-:-:S02]  /*122130*/  LOP3.LUT R11, R27, 0xffff, RZ, 0xc0, !PT ;  /* 0x0000ffff1b0b7812 */ /* 0x010fc400078ec0ff */
[----:B------:R-:W-:Y:S02]  /*122140*/  PRMT R24, R7, 0x3340, R0 ;  /* 0x0000334007187816 */ /* 0x000fe40000000000 */
[----:B------:R-:W-:Y:S02]  /*122150*/  PRMT R22, R10, 0x3340, R11 ;  /* 0x000033400a167816 */ /* 0x000fe4000000000b */
[----:B------:R-:W-:Y:S02]  /*122160*/  SHF.R.S32.HI R26, RZ, 0x1f, R20 ;  /* 0x0000001fff1a7819 */ /* 0x000fe40000011414 */
[----:B------:R-:W-:Y:S02]  /*122170*/  PRMT R22, R22, 0x5410, R24 ;  /* 0x0000541016167816 */ /* 0x000fe40000000018 */
[----:B------:R-:W-:Y:S02]  /*122180*/  IADD3 R24, P6, R20, R4, RZ ;  /* 0x0000000414187210 */ /* 0x000fe40007fde0ff */
[----:B------:R-:W-:-:S02]  /*122190*/  SHF.R.U32.HI R10, RZ, 0x8, R10 ;  /* 0x00000008ff0a7819 */ /* 0x000fc4000001160a */
[----:B------:R-:W-:Y:S01]  /*1221a0*/  SHF.R.U32.HI R11, RZ, 0x8, R11 ;  /* 0x00000008ff0b7819 */ /* 0x000fe2000001160b */
[----:B------:R-:W-:Y:S01]  /*1221b0*/  IMAD.X R25, R26, 0x1, R15, P6 ;  /* 0x000000011a197824 */ /* 0x000fe200030e060f */
[----:B------:R-:W-:Y:S02]  /*1221c0*/  SHF.R.U32.HI R7, RZ, 0x8, R7 ;  /* 0x00000008ff077819 */ /* 0x000fe40000011607 */
[----:B------:R-:W-:Y:S02]  /*1221d0*/  LOP3.LUT R10, R10, 0xffff, RZ, 0xc0, !PT ;  /* 0x0000ffff0a0a7812 */ /* 0x000fe400078ec0ff */
[----:B------:R-:W-:Y:S01]  /*1221e0*/  LOP3.LUT R11, R11, 0xffff, RZ, 0xc0, !PT ;  /* 0x0000ffff0b0b7812 */ /* 0x000fe200078ec0ff */
[----:B------:R-:W-:Y:S01]  /*1221f0*/  STL [R1+0xabc], R22 ;  /* 0x000abc1601007387 */ /* 0x000fe20000100800 */
[----:B------:R-:W-:Y:S02]  /*122200*/  LOP3.LUT R7, R7, 0xffff, RZ, 0xc0, !PT ;  /* 0x0000ffff07077812 */ /* 0x000fe400078ec0ff */
[----:B------:R-:W-:Y:S01]  /*122210*/  PRMT R11, R10, 0x3340, R11 ;  /* 0x000033400a0b7816 */ /* 0x000fe2000000000b */
[----:B------:R0:W-:Y:S01]  /*122220*/  STL.64 [R1+0xa00], R24 ;  /* 0x000a001801007387 */ /* 0x0001e20000100a00 */
[----:B------:R-:W-:-:S03]  /*122230*/  PRMT R10, R7, 0x3340, R0 ;  /* 0x00003340070a7816 */ /* 0x000fc60000000000 */
[----:B0-----:R-:W3:Y:S04]  /*122240*/  LDL.LU R25, [R1+0x1dc] ;  /* 0x0001dc0001197983 */ /* 0x001ee80000300800 */
[----:B------:R-:W4:Y:S04]  /*122250*/  LDL.LU R24, [R1+0x40] ;  /* 0x0000400001187983 */ /* 0x000f280000300800 */
[----:B------:R-:W4:Y:S04]  /*122260*/  LDL.LU R28, [R1+0x378] ;  /* 0x00037800011c7983 */ /* 0x000f280000300800 */
[----:B------:R-:W4:Y:S04]  /*122270*/  LDL.LU R27, [R1+0x298] ;  /* 0x00029800011b7983 */ /* 0x000f280000300800 */
[----:B------:R0:W-:Y:S01]  /*122280*/  STL [R1+0x2a8], R11 ;  /* 0x0002a80b01007387 */ /* 0x0001e20000100800 */
[----:B--2---:R-:W-:-:S03]  /*122290*/  LOP3.LUT R7, R29, 0xffff, RZ, 0xc0, !PT ;  /* 0x0000ffff1d077812 */ /* 0x004fc600078ec0ff */
[----:B------:R-:W2:Y:S01]  /*1222a0*/  LDL.LU R29, [R1+0x2ec] ;  /* 0x0002ec00011d7983 */ /* 0x000ea20000300800 */
[----:B------:R-:W-:-:S03]  /*1222b0*/  LOP3.LUT R9, R9, 0xffff, RZ, 0xc0, !PT ;  /* 0x0000ffff09097812 */ /* 0x000fc600078ec0ff */
[----:B------:R1:W-:Y:S01]  /*1222c0*/  STL [R1+0x11c], R10 ;  /* 0x00011c0a01007387 */ /* 0x0003e20000100800 */
[----:B------:R-:W-:Y:S02]  /*1222d0*/  LOP3.LUT R6, R6, 0xffff, RZ, 0xc0, !PT ;  /* 0x0000ffff06067812 */ /* 0x000fe400078ec0ff */
[----:B0-----:R-:W-:Y:S02]  /*1222e0*/  PRMT R11, R9, 0x3340, R0 ;  /* 0x00003340090b7816 */ /* 0x001fe40000000000 */
[----:B-1----:R-:W-:-:S04]  /*1222f0*/  PRMT R10, R7, 0x3340, R6 ;  /* 0x00003340070a7816 */ /* 0x002fc80000000006 */
[----:B------:R-:W-:-:S05]  /*122300*/  PRMT R10, R10, 0x5410, R11 ;  /* 0x000054100a0a7816 */ /* 0x000fca000000000b */
[----:B------:R0:W-:Y:S01]  /*122310*/  STL [R1+0xab8], R10 ;  /* 0x000ab80a01007387 */ /* 0x0001e20000100800 */
[----:B------:R-:W-:Y:S02]  /*122320*/  SHF.R.U32.HI R7, RZ, 0x8, R7 ;  /* 0x00000008ff077819 */ /* 0x000fe40000011607 */
[----:B------:R-:W-:Y:S01]  /*122330*/  SHF.R.U32.HI R6, RZ, 0x8, R6 ;  /* 0x00000008ff067819 */ /* 0x000fe20000011606 */
[----:B------:R1:W-:Y:S01]  /*122340*/  STL.64 [R1+0x5bc0], R2 ;  /* 0x005bc00201007387 */ /* 0x0003e20000100a00 */
[----:B0-----:R-:W-:-:S05]  /*122350*/  IADD3 R10, P6, R20, R3, RZ ;  /* 0x00000003140a7210 */ /* 0x001fca0007fde0ff */
[----:B------:R-:W-:Y:S01]  /*122360*/  IMAD.X R11, R26, 0x1, R2, P6 ;  /* 0x000000011a0b7824 */ /* 0x000fe200030e0602 */
[----:B-1----:R-:W-:Y:S02]  /*122370*/  SHF.R.U32.HI R2, RZ, 0x8, R9 ;  /* 0x00000008ff027819 */ /* 0x002fe40000011609 */
[----:B------:R-:W-:Y:S02]  /*122380*/  LOP3.LUT R3, R7, 0xffff, RZ, 0xc0, !PT ;  /* 0x0000ffff07037812 */ /* 0x000fe400078ec0ff */
[----:B------:R-:W-:Y:S02]  /*122390*/  LOP3.LUT R6, R6, 0xffff, RZ, 0xc0, !PT ;  /* 0x0000ffff06067812 */ /* 0x000fe400078ec0ff */
[----:B------:R-:W-:Y:S02]  /*1223a0*/  LOP3.LUT R2, R2, 0xffff, RZ, 0xc0, !PT ;  /* 0x0000ffff02027812 */ /* 0x000fe400078ec0ff */
[----:B------:R-:W-:Y:S02]  /*1223b0*/  PRMT R3, R3, 0x3340, R6 ;  /* 0x0000334003037816 */ /* 0x000fe40000000006 */
[----:B------:R-:W-:Y:S01]  /*1223c0*/  PRMT R2, R2, 0x3340, R0 ;  /* 0x0000334002027816 */ /* 0x000fe20000000000 */
[----:B------:R0:W-:Y:S04]  /*1223d0*/  STL.64 [R1+0x9c0], R10 ;  /* 0x0009c00a01007387 */ /* 0x0001e80000100a00 */
[----:B------:R-:W-:Y:S04]  /*1223e0*/  STL [R1+0x294], R3 ;  /* 0x0002940301007387 */ /* 0x000fe80000100800 */
[----:B------:R1:W-:Y:S01]  /*1223f0*/  STL [R1+0x124], R2 ;  /* 0x0001240201007387 */ /* 0x0003e20000100800 */
[----:B0-----:R-:W-:-:S03]  /*122400*/  LOP3.LUT R11, R23, 0xffff, RZ, 0xc0, !PT ;  /* 0x0000ffff170b7812 */ /* 0x001fc600078ec0ff */
[----:B------:R-:W2:Y:S01]  /*122410*/  LDL.LU R23, [R1+0x5be8] ;  /* 0x005be80001177983 */ /* 0x000ea20000300800 */
[----:B---3--:R-:W-:Y:S02]  /*122420*/  LOP3.LUT R10, R25, 0xffff, RZ, 0xc0, !PT ;  /* 0x0000ffff190a7812 */ /* 0x008fe400078ec0ff */
[----:B----4-:R-:W-:Y:S02]  /*122430*/  LOP3.LUT R25, R24, 0xffff, RZ, 0xc0, !PT ;  /* 0x0000ffff18197812 */ /* 0x010fe400078ec0ff */
[----:B------:R-:W-:Y:S01]  /*122440*/  PRMT R6, R10, 0x3340, R11 ;  /* 0x000033400a067816 */ /* 0x000fe2000000000b */
[----:B------:R-:W3:Y:S01]  /*122450*/  LDL.LU R24, [R1+0x304] ;  /* 0x0003040001187983 */ /* 0x000ee20000300800 */
[----:B------:R-:W-:Y:S02]  /*122460*/  PRMT R7, R25, 0x3340, R0 ;  /* 0x0000334019077816 */ /* 0x000fe40000000000 */
[----:B-1----:R-:W-:Y:S02]  /*122470*/  LOP3.LUT R2, R28, 0xffff, RZ, 0xc0, !PT ;  /* 0x0000ffff1c027812 */ /* 0x002fe400078ec0ff */
[----:B------:R-:W-:-:S02]  /*122480*/  LOP3.LUT R9, R27, 0xffff, RZ, 0xc0, !PT ;  /* 0x0000ffff1b097812 */ /* 0x000fc400078ec0ff */
[----:B------:R-:W-:Y:S01]  /*122490*/  PRMT R28, R6, 0x5410, R7 ;  /* 0x00005410061c7816 */ /* 0x000fe20000000007 */
[----:B------:R-:W4:Y:S01]  /*1224a0*/  LDL.LU R27, [R1+0x2c4] ;  /* 0x0002c400011b7983 */ /* 0x000f220000300800 */
[----:B------:R-:W-:-:S03]  /*1224b0*/  PRMT R7, R9, 0x3340, R0 ;  /* 0x0000334009077816 */ /* 0x000fc60000000000 */
[----:B------:R-:W-:Y:S04]  /*1224c0*/  STL [R1+0x5ab4], R25 ;  /* 0x005ab41901007387 */ /* 0x000fe80000100800 */
[----:B------:R-:W-:Y:S01]  /*1224d0*/  STL [R1+0x5858], R28 ;  /* 0x0058581c01007387 */ /* 0x000fe20000100800 */
[----:B------:R-:W-:Y:S02]  /*1224e0*/  SHF.R.U32.HI R10, RZ, 0x8, R10 ;  /* 0x00000008ff0a7819 */ /* 0x000fe4000001160a */
[----:B------:R-:W-:Y:S02]  /*1224f0*/  SHF.R.U32.HI R11, RZ, 0x8, R11 ;  /* 0x00000008ff0b7819 */ /* 0x000fe4000001160b */
[----:B------:R-:W-:Y:S02]  /*122500*/  LOP3.LUT R10, R10, 0xffff, RZ, 0xc0, !PT ;  /* 0x0000ffff0a0a7812 */ /* 0x000fe400078ec0ff */
[----:B------:R-:W-:-:S02]  /*122510*/  LOP3.LUT R11, R11, 0xffff, RZ, 0xc0, !PT ;  /* 0x0000ffff0b0b7812 */ /* 0x000fc400078ec0ff */
[----:B--2---:R-:W-:-:S04]  /*122520*/  LOP3.LUT R3, R29, 0xffff, RZ, 0xc0, !PT ;  /* 0x0000ffff1d037812 */ /* 0x004fc800078ec0ff */
[----:B------:R-:W-:-:S04]  /*122530*/  PRMT R6, R2, 0x3340, R3 ;  /* 0x0000334002067816 */ /* 0x000fc80000000003 */
[----:B------:R-:W-:-:S05]  /*122540*/  PRMT R6, R6, 0x5410, R7 ;  /* 0x0000541006067816 */ /* 0x000fca0000000007 */
[----:B------:R0:W-:Y:S01]  /*122550*/  STL [R1+0xb14], R6 ;  /* 0x000b140601007387 */ /* 0x0001e20000100800 */
[----:B------:R-:W-:Y:S02]  /*122560*/  SHF.R.U32.HI R2, RZ, 0x8, R2 ;  /* 0x00000008ff027819 */ /* 0x000fe40000011602 */
[----:B------:R-:W-:Y:S02]  /*122570*/  SHF.R.U32.HI R3, RZ, 0x8, R3 ;  /* 0x00000008ff037819 */ /* 0x000fe40000011603 */
[----:B0-----:R-:W-:-:S05]  /*122580*/  IADD3 R6, P6, R20, R0, RZ ;  /* 0x0000000014067210 */ /* 0x001fca0007fde0ff */
[----:B------:R-:W-:Y:S01]  /*122590*/  IMAD.X R7, R26, 0x1, R21, P6 ;  /* 0x000000011a077824 */ /* 0x000fe200030e0615 */
[----:B------:R-:W-:Y:S02]  /*1225a0*/  LOP3.LUT R2, R2, 0xffff, RZ, 0xc0, !PT ;  /* 0x0000ffff02027812 */ /* 0x000fe400078ec0ff */
[----:B------:R-:W-:Y:S02]  /*1225b0*/  LOP3.LUT R3, R3, 0xffff, RZ, 0xc0, !PT ;  /* 0x0000ffff03037812 */ /* 0x000fe400078ec0ff */
[----:B------:R0:W-:Y:S01]  /*1225c0*/  STL.64 [R1+0x9b8], R6 ;  /* 0x0009b80601007387 */ /* 0x0001e20000100a00 */
[----:B------:R-:W-:Y:S01]  /*1225d0*/  PRMT R21, R10, 0x3340, R11 ;  /* 0x000033400a157816 */ /* 0x000fe2000000000b */
[----:B------:R-:W-:Y:S01]  /*1225e0*/  IMAD.MOV.U32 R29, RZ, RZ, R18 ;  /* 0x000000ffff1d7224 */ /* 0x000fe200078e0012 */
[----:B------:R-:W-:Y:S01]  /*1225f0*/  PRMT R3, R2, 0x3340, R3 ;  /* 0x0000334002037816 */ /* 0x000fe20000000003 */
[----:B0-----:R-:W2:Y:S04]  /*122600*/  LDL.LU.64 R6, [R1+0x5be0] ;  /* 0x005be00001067983 */ /* 0x001ea80000300a00 */
[----:B------:R-:W2:Y:S04]  /*122610*/  LDL.LU R18, [R1+0x314] ;  /* 0x0003140001127983 */ /* 0x000ea80000300800 */
[----:B------:R-:W2:Y:S04]  /*122620*/  LDL.LU R22, [R1+0x278] ;  /* 0x0002780001167983 */ /* 0x000ea80000300800 */
[----:B------:R0:W-:Y:S04]  /*122630*/  STL [R1+0x5968], R21 ;  /* 0x0059681501007387 */ /* 0x0001e80000100800 */
[----:B------:R4:W-:Y:S01]  /*122640*/  STL [R1+0x290], R3 ;  /* 0x0002900301007387 */ /* 0x0009e20000100800 */
[----:B------:R-:W-:-:S03]  /*122650*/  LOP3.LUT R2, R23, 0xffff, RZ, 0xc0, !PT ;  /* 0x0000ffff17027812 */ /* 0x000fc600078ec0ff */
[----:B------:R-:W2:Y:S01]  /*122660*/  LDL.LU R23, [R1+0x5bd8] ;  /* 0x005bd80001177983 */ /* 0x000ea20000300800 */
[----:B0-----:R-:W-:Y:S02]  /*122670*/  PRMT R21, R2, 0x3340, R0 ;  /* 0x0000334002157816 */ /* 0x001fe40000000000 */
[----:B---3--:R-:W-:Y:S02]  /*122680*/  LOP3.LUT R10, R24, 0xffff, RZ, 0xc0, !PT ;  /* 0x0000ffff180a7812 */ /* 0x008fe400078ec0ff */
[----:B------:R-:W-:Y:S02]  /*122690*/  IADD3 R24, P6, R20, R5, RZ ;  /* 0x0000000514187210 */ /* 0x000fe40007fde0ff */
[----:B----4-:R-:W-:-:S04]  /*1226a0*/  LOP3.LUT R3, R27, 0xffff, RZ, 0xc0, !PT ;  /* 0x0000ffff1b037812 */ /* 0x010fc800078ec0ff */
[----:B------:R-:W-:Y:S02]  /*1226b0*/  PRMT R11, R10, 0x3340, R3 ;  /* 0x000033400a0b7816 */ /* 0x000fe40000000003 */
[----:B------:R-:W-:Y:S02]  /*1226c0*/  SHF.R.U32.HI R10, RZ, 0x8, R10 ;  /* 0x00000008ff0a7819 */ /* 0x000fe4000001160a */
[----:B------:R-:W-:Y:S02]  /*1226d0*/  PRMT R11, R11, 0x5410, R21 ;  /* 0x000054100b0b7816 */ /* 0x000fe40000000015 */
[----:B------:R-:W-:Y:S02]  /*1226e0*/  SHF.R.U32.HI R3, RZ, 0x8, R3 ;  /* 0x00000008ff037819 */ /* 0x000fe40000011603 */
[----:B------:R-:W-:Y:S01]  /*1226f0*/  SHF.R.U32.HI R2, RZ, 0x8, R2 ;  /* 0x00000008ff027819 */ /* 0x000fe20000011602 */
[----:B------:R0:W-:Y:S01]  /*122700*/  STL [R1+0xb10], R11 ;  /* 0x000b100b01007387 */ /* 0x0001e20000100800 */
[----:B------:R-:W-:-:S02]  /*122710*/  LOP3.LUT R21, R3, 0xffff, RZ, 0xc0, !PT ;  /* 0x0000ffff03157812 */ /* 0x000fc400078ec0ff */
[----:B0-----:R-:W-:Y:S02]  /*122720*/  LOP3.LUT R11, R10, 0xffff, RZ, 0xc0, !PT ;  /* 0x0000ffff0a0b7812 */ /* 0x001fe400078ec0ff */
[----:B------:R-:W-:Y:S02]  /*122730*/  LOP3.LUT R10, R2, 0xffff, RZ, 0xc0, !PT ;  /* 0x0000ffff020a7812 */ /* 0x000fe400078ec0ff */
[----:B------:R-:W-:Y:S02]  /*122740*/  PRMT R11, R11, 0x3340, R21 ;  /* 0x000033400b0b7816 */ /* 0x000fe40000000015 */
[----:B------:R-:W-:Y:S02]  /*122750*/  PRMT R10, R10, 0x3340, R0 ;  /* 0x000033400a0a7816 */ /* 0x000fe40000000000 */
[----:B------:R-:W-:Y:S01]  /*122760*/  SHF.R.U32.HI R21, RZ, 0x8, R9 ;  /* 0x00000008ff157819 */ /* 0x000fe20000011609 */
[----:B--2---:R-:W-:-:S05]  /*122770*/  IMAD.X R25, R26, 0x1, R6, P6 ;  /* 0x000000011a197824 */ /* 0x004fca00030e0606 */
[----:B------:R0:W-:Y:S04]  /*122780*/  STL.64 [R1+0xa20], R24 ;  /* 0x000a201801007387 */ /* 0x0001e80000100a00 */
[----:B------:R-:W2:Y:S01]  /*122790*/  LDL.LU R28, [R1+0x228] ;  /* 0x00022800011c7983 */ /* 0x000ea20000300800 */
[----:B------:R-:W-:Y:S02]  /*1227a0*/  LOP3.LUT R18, R18, 0xffff, RZ, 0xc0, !PT ;  /* 0x0000ffff12127812 */ /* 0x000fe400078ec0ff */
[----:B------:R-:W-:Y:S01]  /*1227b0*/  LOP3.LUT R22, R22, 0xffff, RZ, 0xc0, !PT ;  /* 0x0000ffff16167812 */ /* 0x000fe200078ec0ff */
[----:B0-----:R-:W3:Y:S04]  /*1227c0*/  LDL.LU R25, [R1+0xe8] ;  /* 0x0000e80001197983 */ /* 0x001ee80000300800 */
[----:B------:R-:W4:Y:S01]  /*1227d0*/  LDL.LU R2, [R1+0x148] ;  /* 0x0001480001027983 */ /* 0x000f220000300800 */
[----:B------:R-:W-:-:S03]  /*1227e0*/  LOP3.LUT R23, R23, 0xffff, RZ, 0xc0, !PT ;  /* 0x0000ffff17177812 */ /* 0x000fc600078ec0ff */
[----:B------:R-:W4:Y:S04]  /*1227f0*/  LDL.LU R3, [R1+0x224] ;  /* 0x0002240001037983 */ /* 0x000f280000300800 */
[----:B------:R-:W4:Y:S04]  /*122800*/  LDL.LU R24, [R1+0xe4] ;  /* 0x0000e40001187983 */ /* 0x000f280000300800 */
[----:B------:R-:W4:Y:S04]  /*122810*/  LDL.LU R27, [R1+0x144] ;  /* 0x00014400011b7983 */ /* 0x000f280000300800 */
[----:B------:R0:W-:Y:S04]  /*122820*/  STL [R1+0x280], R11 ;  /* 0x0002800b01007387 */ /* 0x0001e80000100800 */
[----:B------:R1:W-:Y:S01]  /*122830*/  STL [R1+0x134], R10 ;  /* 0x0001340a01007387 */ /* 0x0003e20000100800 */
[----:B0-----:R-:W-:-:S02]  /*122840*/  PRMT R11, R22, 0x3340, R0 ;  /* 0x00003340160b7816 */ /* 0x001fc40000000000 */
[----:B-1----:R-:W-:-:S04]  /*122850*/  PRMT R10, R18, 0x3340, R23 ;  /* 0x00003340120a7816 */ /* 0x002fc80000000017 */
[----:B------:R-:W-:Y:S01]  /*122860*/  PRMT R10, R10, 0x5410, R11 ;  /* 0x000054100a0a7816 */ /* 0x000fe2000000000b */
[----:B------:R-:W-:Y:S04]  /*122870*/  STL [R1+0x5ab8], R22 ;  /* 0x005ab81601007387 */ /* 0x000fe80000100800 */
[----:B------:R0:W-:Y:S02]  /*122880*/  STL [R1+0x15e8], R10 ;  /* 0x0015e80a01007387 */ /* 0x0001e40000100800 */
[----:B0-----:R-:W-:Y:S02]  /*122890*/  IADD3 R10, P6, R20, R7, RZ ;  /* 0x00000007140a7210 */ /* 0x001fe40007fde0ff */
[----:B------:R-:W-:Y:S03]  /*1228a0*/  STL.64 [R1+0x5ba8], R6 ;  /* 0x005ba80601007387 */ /* 0x000fe60000100a00 */
[----:B------:R-:W-:-:S05]  /*1228b0*/  IMAD.X R11, R26, 0x1, R8, P6 ;  /* 0x000000011a0b7824 */ /* 0x000fca00030e0608 */
[----:B------:R0:W-:Y:S04]  /*1228c0*/  STL.64 [R1+0x9f0], R10 ;  /* 0x0009f00a01007387 */ /* 0x0001e80000100a00 */
[----:B0-----:R-:W4:Y:S04]  /*1228d0*/  LDL.LU.64 R10, [R1+0x5bd0] ;  /* 0x005bd000010a7983 */ /* 0x001f280000300a00 */
[----:B------:R-:W4:Y:S01]  /*1228e0*/  LDL.LU R9, [R1+0x5bcc] ;  /* 0x005bcc0001097983 */ /* 0x000f220000300800 */
[----:B------:R-:W-:Y:S02]  /*1228f0*/  SHF.R.U32.HI R6, RZ, 0x8, R18 ;  /* 0x00000008ff067819 */ /* 0x000fe40000011612 */
[----:B------:R-:W-:Y:S01]  /*122900*/  SHF.R.U32.HI R7, RZ, 0x8, R23 ;  /* 0x00000008ff077819 */ /* 0x000fe20000011617 */
[----:B------:R-:W4:Y:S01]  /*122910*/  LDL.LU R18, [R1+0x5bc8] ;  /* 0x005bc80001127983 */ /* 0x000f220000300800 */
[----:B------:R-:W-:-:S02]  /*122920*/  LOP3.LUT R21, R21, 0xffff, RZ, 0xc0, !PT ;  /* 0x0000ffff15157812 */ /* 0x000fc400078ec0ff */
[----:B------:R-:W-:Y:S02]  /*122930*/  LOP3.LUT R6, R6, 0xffff, RZ, 0xc0, !PT ;  /* 0x0000ffff06067812 */ /* 0x000fe400078ec0ff */
[----:B------:R-:W-:Y:S02]  /*122940*/  LOP3.LUT R7, R7, 0xffff, RZ, 0xc0, !PT ;  /* 0x0000ffff07077812 */ /* 0x000fe400078ec0ff */
[----:B------:R-:W-:Y:S02]  /*122950*/  PRMT R21, R21, 0x3340, R0 ;  /* 0x0000334015157816 */ /* 0x000fe40000000000 */
[----:B------:R-:W-:-:S03]  /*122960*/  PRMT R23, R6, 0x3340, R7 ;  /* 0x0000334006177816 */ /* 0x000fc60000000007 */
[----:B------:R3:W-:Y:S04]  /*122970*/  STL [R1+0x128], R21 ;  /* 0x0001281501007387 */ /* 0x0007e80000100800 */
[----:B------:R0:W-:Y:S01]  /*122980*/  STL [R1+0x596c], R23 ;  /* 0x00596c1701007387 */ /* 0x0001e20000100800 */
[----:B--2---:R-:W-:Y:S02]  /*122990*/  LOP3.LUT R7, R28, 0xffff, RZ, 0xc0, !PT ;  /* 0x0000ffff1c077812 */ /* 0x004fe400078ec0ff */
[----:B---3--:R-:W-:Y:S02]  /*1229a0*/  LOP3.LUT R21, R25, 0xffff, RZ, 0xc0, !PT ;  /* 0x0000ffff19157812 */ /* 0x008fe400078ec0ff */
[----:B----4-:R-:W-:-:S04]  /*1229b0*/  LOP3.LUT R22, R2, 0xffff, RZ, 0xc0, !PT ;  /* 0x0000ffff02167812 */ /* 0x010fc800078ec0ff */
[----:B0-----:R-:W-:Y:S02]  /*1229c0*/  PRMT R23, R7, 0x3340, R22 ;  /* 0x0000334007177816 */ /* 0x001fe40000000016 */
[----:B------:R-:W-:Y:S02]  /*1229d0*/  LOP3.LUT R6, R24, 0xffff, RZ, 0xc0, !PT ;  /* 0x0000ffff18067812 */ /* 0x000fe400078ec0ff */
[----:B------:R-:W-:Y:S02]  /*1229e0*/  PRMT R24, R21, 0x3340, R0 ;  /* 0x0000334015187816 */ /* 0x000fe40000000000 */
[----:B------:R-:W-:Y:S02]  /*1229f0*/  LOP3.LUT R2, R3, 0xffff, RZ, 0xc0, !PT ;  /* 0x0000ffff03027812 */ /* 0x000fe400078ec0ff */
[----:B------:R-:W-:Y:S02]  /*122a00*/  PRMT R23, R23, 0x5410, R24 ;  /* 0x0000541017177816 */ /* 0x000fe40000000018 */
[----:B------:R-:W-:-:S02]  /*122a10*/  LOP3.LUT R3, R27, 0xffff, RZ, 0xc0, !PT ;  /* 0x0000ffff1b037812 */ /* 0x000fc400078ec0ff */
[----:B------:R-:W2:Y:S01]  /*122a20*/  LDL.LU R27, [R1+0x1f4] ;  /* 0x0001f400011b7983 */ /* 0x000ea20000300800 */
[----:B------:R-:W-:-:S03]  /*122a30*/  PRMT R24, R6, 0x3340, R0 ;  /* 0x0000334006187816 */ /* 0x000fc60000000000 */
[----:B------:R0:W-:Y:S01]  /*122a40*/  STL [R1+0xb0c], R23 ;  /* 0x000b0c1701007387 */ /* 0x0001e20000100800 */
[----:B------:R-:W-:Y:S02]  /*122a50*/  SHF.R.U32.HI R7, RZ, 0x8, R7 ;  /* 0x00000008ff077819 */ /* 0x000fe40000011607 */
[----:B------:R-:W-:Y:S02]  /*122a60*/  SHF.R.U32.HI R22, RZ, 0x8, R22 ;  /* 0x00000008ff167819 */ /* 0x000fe40000011616 */
[--C-:B0-----:R-:W-:Y:S02]  /*122a70*/  PRMT R23, R2, 0x3340, R3.reuse ;  /* 0x0000334002177816 */ /* 0x101fe40000000003 */
[----:B------:R-:W-:Y:S02]  /*122a80*/  SHF.R.U32.HI R2, RZ, 0x8, R2 ;  /* 0x00000008ff027819 */ /* 0x000fe40000011602 */
[----:B------:R-:W-:Y:S02]  /*122a90*/  PRMT R23, R23, 0x5410, R24 ;  /* 0x0000541017177816 */ /* 0x000fe40000000018 */
[----:B------:R-:W-:-:S02]  /*122aa0*/  SHF.R.U32.HI R3, RZ, 0x8, R3 ;  /* 0x00000008ff037819 */ /* 0x000fc40000011603 */
[----:B------:R-:W-:Y:S02]  /*122ab0*/  LOP3.LUT R7, R7, 0xffff, RZ, 0xc0, !PT ;  /* 0x0000ffff07077812 */ /* 0x000fe400078ec0ff */
[----:B------:R-:W-:Y:S02]  /*122ac0*/  LOP3.LUT R22, R22, 0xffff, RZ, 0xc0, !PT ;  /* 0x0000ffff16167812 */ /* 0x000fe400078ec0ff */
[----:B------:R-:W-:Y:S02]  /*122ad0*/  LOP3.LUT R2, R2, 0xffff, RZ, 0xc0, !PT ;  /* 0x0000ffff02027812 */ /* 0x000fe400078ec0ff */
[----:B------:R-:W-:Y:S02]  /*122ae0*/  LOP3.LUT R3, R3, 0xffff, RZ, 0xc0, !PT ;  /* 0x0000ffff03037812 */ /* 0x000fe400078ec0ff */
[----:B------:R-:W-:Y:S01]  /*122af0*/  PRMT R7, R7, 0x3340, R22 ;  /* 0x0000334007077816 */ /* 0x000fe20000000016 */
[----:B------:R0:W-:Y:S01]  /*122b00*/  STL [R1+0xb08], R23 ;  /* 0x000b081701007387 */ /* 0x0001e20000100800 */
[----:B------:R-:W-:-:S02]  /*122b10*/  PRMT R2, R2, 0x3340, R3 ;  /* 0x0000334002027816 */ /* 0x000fc40000000003 */
[----:B------:R-:W-:-:S05]  /*122b20*/  IADD3 R24, P6, R20, R9, RZ ;  /* 0x0000000914187210 */ /* 0x000fca0007fde0ff */
[----:B------:R-:W-:-:S05]  /*122b30*/  IMAD.X R25, R26, 0x1, R10, P6 ;  /* 0x000000011a197824 */ /* 0x000fca00030e060a */
[----:B------:R1:W-:Y:S04]  /*122b40*/  STL.64 [R1+0x9a8], R24 ;  /* 0x0009a81801007387 */ /* 0x0003e80000100a00 */
[----:B0-----:R-:W3:Y:S04]  /*122b50*/  LDL.LU R23, [R1+0x98] ;  /* 0x0000980001177983 */ /* 0x001ee80000300800 */
[----:B------:R-:W-:Y:S04]  /*122b60*/  STL [R1+0x278], R7 ;  /* 0x0002780701007387 */ /* 0x000fe80000100800 */
[----:B-1----:R-:W4:Y:S04]  /*122b70*/  LDL.LU R24, [R1+0x390] ;  /* 0x0003900001187983 */ /* 0x002f280000300800 */
[----:B------:R0:W-:Y:S02]  /*122b80*/  STL [R1+0x274], R2 ;  /* 0x0002740201007387 */ /* 0x0001e40000100800 */
[----:B0-----:R-:W-:-:S02]  /*122b90*/  IADD3 R2, P6, R20, R11, RZ ;  /* 0x0000000b14027210 */ /* 0x001fc40007fde0ff */
[----:B------:R0:W-:Y:S03]  /*122ba0*/  STL.64 [R1+0x5ba0], R10 ;  /* 0x005ba00a01007387 */ /* 0x0001e60000100a00 */
[----:B------:R-:W-:-:S05]  /*122bb0*/  IMAD.X R3, R26, 0x1, R13, P6 ;  /* 0x000000011a037824 */ /* 0x000fca00030e060d */
[----:B------:R1:W-:Y:S01]  /*122bc0*/  STL.64 [R1+0x9f8], R2 ;  /* 0x0009f80201007387 */ /* 0x0003e20000100a00 */
[----:B0-----:R-:W-:-:S03]  /*122bd0*/  IADD3 R10, P6, R20, R12, RZ ;  /* 0x0000000c140a7210 */ /* 0x001fc60007fde0ff */
[----:B-1----:R-:W3:Y:S04]  /*122be0*/  LDL.LU.64 R2, [R1+0x5bc0] ;  /* 0x005bc00001027983 */ /* 0x002ee80000300a00 */
[----:B------:R-:W4:Y:S01]  /*122bf0*/  LDL.LU R20, [R1+0x5bb8] ;  /* 0x005bb80001147983 */ /* 0x000f220000300800 */
[----:B------:R-:W-:Y:S01]  /*122c00*/  SHF.R.U32.HI R6, RZ, 0x8, R6 ;  /* 0x00000008ff067819 */ /* 0x000fe20000011606 */
[----:B------:R-:W-:-:S03]  /*122c10*/  IMAD.X R11, R26, 0x1, R14, P6 ;  /* 0x000000011a0b7824 */ /* 0x000fc600030e060e */
[----:B------:R-:W-:Y:S01]  /*122c20*/  LOP3.LUT R6, R6, 0xffff, RZ, 0xc0, !PT ;  /* 0x0000ffff06067812 */ /* 0x000fe200078ec0ff */
[----:B------:R-:W-:Y:S03]  /*122c30*/  STL.64 [R1+0x5b90], R12 ;  /* 0x005b900c01007387 */ /* 0x000fe60000100a00 */
[----:B------:R-:W-:Y:S01]  /*122c40*/  PRMT R7, R6, 0x3340, R0 ;  /* 0x0000334006077816 */ /* 0x000fe20000000000 */
[----:B------:R0:W-:Y:S04]  /*122c50*/  STL.64 [R1+0x9d8], R10 ;  /* 0x0009d80a01007387 */ /* 0x0001e80000100a00 */
[----:B------:R4:W-:Y:S01]  /*122c60*/  STL [R1+0x144], R7 ;  /* 0x0001440701007387 */ /* 0x0009e20000100800 */
[----:B0-----:R-:W-:-:S03]  /*122c70*/  LOP3.LUT R10, R18, 0xffff, RZ, 0xc0, !PT ;  /* 0x0000ffff120a7812 */ /* 0x001fc600078ec0ff */
[----:B------:R-:W3:Y:S01]  /*122c80*/  LDL.LU R18, [R1+0x5bb4] ;  /* 0x005bb40001127983 */ /* 0x000ee20000300800 */
[----:B------:R-:W-:Y:S02]  /*122c90*/  PRMT R12, R10, 0x3340, R0 ;  /* 0x000033400a0c7816 */ /* 0x000fe40000000000 */
[----:B--2---:R-:W-:Y:S02]  /*122ca0*/  LOP3.LUT R6, R27, 0xffff, RZ, 0xc0, !PT ;  /* 0x0000ffff1b067812 */ /* 0x004fe400078ec0ff */
[----:B----4-:R-:W-:Y:S02]  /*122cb0*/  LOP3.LUT R7, R20, 0xffff, RZ, 0xc0, !PT ;  /* 0x0000ffff14077812 */ /* 0x010fe400078ec0ff */
[----:B------:R-:W2:Y:S02]  /*122cc0*/  LDL.LU R20, [R1+0x5bb0] ;  /* 0x005bb00001147983 */ /* 0x000ea40000300800 */
[----:B------:R-:W-:-:S04]  /*122cd0*/  PRMT R11, R6, 0x3340, R7 ;  /* 0x00003340060b7816 */ /* 0x000fc80000000007 */
[----:B------:R-:W-:-:S05]  /*122ce0*/  PRMT R12, R11, 0x5410, R12 ;  /* 0x000054100b0c7816 */ /* 0x000fca000000000c */
[----:B------:R-:W-:Y:S04]  /*122cf0*/  STL [R1+0x504], R12 ;  /* 0x0005040c01007387 */ /* 0x000fe80000100800 */
[----:B------:R-:W4:Y:S01]  /*122d00*/  LDL.LU R26, [R1+0x1fc] ;  /* 0x0001fc00011a7983 */ /* 0x000f220000300800 */
[----:B------:R-:W-:Y:S02]  /*122d10*/  SHF.R.U32.HI R11, RZ, 0x8, R21 ;  /* 0x00000008ff0b7819 */ /* 0x000fe40000011615 */
[----:B------:R-:W-:Y:S02]  /*122d20*/  SHF.R.U32.HI R6, RZ, 0x8, R6 ;  /* 0x00000008ff067819 */ /* 0x000fe40000011606 */
[----:B------:R-:W-:Y:S02]  /*122d30*/  LOP3.LUT R11, R11, 0xffff, RZ, 0xc0, !PT ;  /* 0x0000ffff0b0b7812 */ /* 0x000fe400078ec0ff */
[----:B------:R-:W-:-:S02]  /*122d40*/  SHF.R.U32.HI R7, RZ, 0x8, R7 ;  /* 0x00000008ff077819 */ /* 0x000fc40000011607 */
[--C-:B------:R-:W-:Y:S02]  /*122d50*/  PRMT R11, R11, 0x3340, R0.reuse ;  /* 0x000033400b0b7816 */ /* 0x100fe40000000000 */
[----:B------:R-:W-:Y:S02]  /*122d60*/  LOP3.LUT R6, R6, 0xffff, RZ, 0xc0, !PT ;  /* 0x0000ffff06067812 */ /* 0x000fe400078ec0ff */
[----:B------:R-:W-:Y:S01]  /*122d70*/  LOP3.LUT R7, R7, 0xffff, RZ, 0xc0, !PT ;  /* 0x0000ffff07077812 */ /* 0x000fe200078ec0ff */
[----:B------:R-:W-:Y:S01]  /*122d80*/  IMAD.MOV.U32 R27, RZ, RZ, R19 ;  /* 0x000000ffff1b7224 */ /* 0x000fe200078e0013 */
[----:B------:R2:W-:Y:S01]  /*122d90*/  STL [R1+0x13c], R11 ;  /* 0x00013c0b01007387 */ /* 0x0005e20000100800 */
[----:B---3--:R-:W-:Y:S02]  /*122da0*/  LOP3.LUT R18, R18, 0xffff, RZ, 0xc0, !PT ;  /* 0x0000ffff12127812 */ /* 0x008fe400078ec0ff */
[----:B------:R-:W-:Y:S02]  /*122db0*/  PRMT R19, R6, 0x3340, R7 ;  /* 0x0000334006137816 */ /* 0x000fe40000000007 */
[----:B------:R-:W-:Y:S01]  /*122dc0*/  LOP3.LUT R6, R24, 0xffff, RZ, 0xc0, !PT ;  /* 0x0000ffff18067812 */ /* 0x000fe200078ec0ff */
[----:B------:R-:W3:Y:S01]  /*122dd0*/  LDL.LU R7, [R1+0x58] ;  /* 0x0000580001077983 */ /* 0x000ee20000300800 */
[----:B------:R-:W-:-:S03]  /*122de0*/  PRMT R13, R18, 0x3340, R0 ;  /* 0x00003340120d7816 */ /* 0x000fc60000000000 */
[----:B------:R-:W-:Y:S01]  /*122df0*/  STL [R1+0x5a40], R19 ;  /* 0x005a401301007387 */ /* 0x000fe20000100800 */
[----:B------:R-:W-:-:S03]  /*122e00*/  SHF.R.S32.HI R22, RZ, 0x1f, R23 ;  /* 0x0000001fff167819 */ /* 0x000fc60000011417 */
[----:B------:R-:W3:Y:S01]  /*122e10*/  LDL.LU R28, [R1+0x130] ;  /* 0x00013000011c7983 */ /* 0x000ee20000300800 */
[----:B------:R-:W-:-:S04]  /*122e20*/  SHF.R.U32.HI R10, RZ, 0x8, R10 ;  /* 0x00000008ff0a7819 */ /* 0x000fc8000001160a */
[----:B------:R-:W-:Y:S02]  /*122e30*/  LOP3.LUT R10, R10, 0xffff, RZ, 0xc0, !PT ;  /* 0x0000ffff0a0a7812 */ /* 0x000fe400078ec0ff */
[----:B--2---:R-:W-:-:S04]  /*122e40*/  LOP3.LUT R11, R20, 0xffff, RZ, 0xc0, !PT ;  /* 0x0000ffff140b7812 */ /* 0x004fc800078ec0ff */
[----:B------:R-:W-:-:S04]  /*122e50*/  PRMT R12, R6, 0x3340, R11 ;  /* 0x00003340060c7816 */ /* 0x000fc8000000000b */
[----:B------:R-:W-:Y:S02]  /*122e60*/  PRMT R20, R12, 0x5410, R13 ;  /* 0x000054100c147816 */ /* 0x000fe4000000000d */
[----:B------:R-:W-:Y:S02]  /*122e70*/  IADD3 R12, P6, R23, R4, RZ ;  /* 0x00000004170c7210 */ /* 0x000fe40007fde0ff */
[----:B------:R-:W-:-:S03]  /*122e80*/  SHF.R.U32.HI R11, RZ, 0x8, R11 ;  /* 0x00000008ff0b7819 */ /* 0x000fc6000001160b */
[----:B------:R-:W-:Y:S01]  /*122e90*/  IMAD.X R13, R22, 0x1, R15, P6 ;  /* 0x00000001160d7824 */ /* 0x000fe200030e060f */
[----:B------:R-:W-:Y:S01]  /*122ea0*/  STL [R1+0x5910], R20 ;  /* 0x0059101401007387 */ /* 0x000fe20000100800 */
[----:B------:R-:W-:-:S03]  /*122eb0*/  SHF.R.U32.HI R6, RZ, 0x8, R6 ;  /* 0x00000008ff067819 */ /* 0x000fc60000011606 */
[----:B------:R0:W-:Y:S01]  /*122ec0*/  STL.64 [R1+0x988], R12 ;  /* 0x0009880c01007387 */ /* 0x0001e20000100a00 */
[----:B------:R-:W-:-:S03]  /*122ed0*/  LOP3.LUT R6, R6, 0xffff, RZ, 0xc0, !PT ;  /* 0x0000ffff06067812 */ /* 0x000fc600078ec0ff */
[----:B------:R-:W2:Y:S01]  /*122ee0*/  LDL.LU R21, [R1+0x398] ;  /* 0x0003980001157983 */ /* 0x000ea20000300800 */
[----:B0-----:R-:W-:Y:S02]  /*122ef0*/  LOP3.LUT R12, R11, 0xffff, RZ, 0xc0, !PT ;  /* 0x0000ffff0b0c7812 */ /* 0x001fe400078ec0ff */
[----:B------:R-:W-:Y:S02]  /*122f00*/  PRMT R11, R10, 0x3340, R0 ;  /* 0x000033400a0b7816 */ /* 0x000fe40000000000 */
[----:B------:R-:W2:Y:S04]  /*122f10*/  LDL.LU R10, [R1+0x2ac] ;  /* 0x0002ac00010a7983 */ /* 0x000ea80000300800 */
[----:B------:R0:W-:Y:S01]  /*122f20*/  STL [R1+0x148], R11 ;  /* 0x0001480b01007387 */ /* 0x0001e20000100800 */
[----:B------:R-:W-:-:S03]  /*122f30*/  PRMT R6, R6, 0x3340, R12 ;  /* 0x0000334006067816 */ /* 0x000fc6000000000c */
[----:B------:R-:W2:Y:S01]  /*122f40*/  LDL.LU R24, [R1+0x328] ;  /* 0x0003280001187983 */ /* 0x000ea20000300800 */
[----:B----4-:R-:W-:-:S03]  /*122f50*/  LOP3.LUT R12, R26, 0xffff, RZ, 0xc0, !PT ;  /* 0x0000ffff1a0c7812 */ /* 0x010fc600078ec0ff */
[----:B0-----:R-:W4:Y:S04]  /*122f60*/  LDL.LU R11, [R1+0x38c] ;  /* 0x00038c00010b7983 */ /* 0x001f280000300800 */
[----:B------:R-:W4:Y:S04]  /*122f70*/  LDL.LU R25, [R1+0x284] ;  /* 0x0002840001197983 */ /* 0x000f280000300800 */
[----:B------:R-:W4:Y:S04]  /*122f80*/  LDL.LU R26, [R1+0x2f4] ;  /* 0x0002f400011a7983 */ /* 0x000f280000300800 */
[----:B------:R0:W-:Y:S04]  /*122f90*/  STL [R1+0x264], R6 ;  /* 0x0002640601007387 */ /* 0x0001e80000100800 */
[----:B------:R-:W4:Y:S01]  /*122fa0*/  LDL R19, [R1] ;  /* 0x0000000001137983 */ /* 0x000f220000100800 */
[----:B---3--:R-:W-:-:S02]  /*122fb0*/  LOP3.LUT R20, R7, 0xffff, RZ, 0xc0, !PT ;  /* 0x0000ffff07147812 */ /* 0x008fc400078ec0ff */
[----:B------:R-:W-:Y:S02]  /*122fc0*/  LOP3.LUT R13, R28, 0xffff, RZ, 0xc0, !PT ;  /* 0x0000ffff1c0d7812 */ /* 0x000fe400078ec0ff */
[----:B------:R-:W-:Y:S02]  /*122fd0*/  PRMT R7, R20, 0x3340, R0 ;  /* 0x0000334014077816 */ /* 0x000fe40000000000 */
[----:B0-----:R-:W-:Y:S02]  /*122fe0*/  PRMT R6, R12, 0x3340, R13 ;  /* 0x000033400c067816 */ /* 0x001fe4000000000d */
[----:B------:R-:W-:Y:S02]  /*122ff0*/  SHF.R.U32.HI R18, RZ, 0x8, R18 ;  /* 0x00000008ff127819 */ /* 0x000fe40000011612 */
[----:B------:R-:W-:Y:S02]  /*123000*/  PRMT R28, R6, 0x5410, R7 ;  /* 0x00005410061c7816 */ /* 0x000fe40000000007 */
[----:B------:R-:W-:-:S02]  /*123010*/  IADD3 R6, P6, R23, R3, RZ ;  /* 0x0000000317067210 */ /* 0x000fc40007fde0ff */
[----:B------:R-:W-:Y:S02]  /*123020*/  SHF.R.U32.HI R12, RZ, 0x8, R12 ;  /* 0x00000008ff0c7819 */ /* 0x000fe4000001160c */
[----:B------:R-:W-:Y:S02]  /*123030*/  SHF.R.U32.HI R13, RZ, 0x8, R13 ;  /* 0x00000008ff0d7819 */ /* 0x000fe4000001160d */
[----:B------:R-:W-:Y:S01]  /*123040*/  LOP3.LUT R18, R18, 0xffff, RZ, 0xc0, !PT ;  /* 0x0000ffff12127812 */ /* 0x000fe200078ec0ff */
[----:B------:R-:W-:Y:S01]  /*123050*/  IMAD.X R7, R22, 0x1, R2, P6 ;  /* 0x0000000116077824 */ /* 0x000fe200030e0602 */
[----:B------:R-:W-:Y:S02]  /*123060*/  LOP3.LUT R12, R12, 0xffff, RZ, 0xc0, !PT ;  /* 0x0000ffff0c0c7812 */ /* 0x000fe400078ec0ff */
[----:B------:R-:W-:Y:S01]  /*123070*/  LOP3.LUT R13, R13, 0xffff, RZ, 0xc0, !PT ;  /* 0x0000ffff0d0d7812 */ /* 0x000fe200078ec0ff */
[----:B------:R0:W-:Y:S04]  /*123080*/  STL [R1+0x5abc], R20 ;  /* 0x005abc1401007387 */ /* 0x0001e80000100800 */
[----:B------:R-:W-:Y:S01]  /*123090*/  STL [R1+0x586c], R28 ;  /* 0x00586c1c01007387 */ /* 0x000fe20000100800 */
[----:B0-----:R-:W-:-:S02]  /*1230a0*/  PRMT R20, R18, 0x3340, R0 ;  /* 0x0000334012147816 */ /* 0x001fc40000000000 */
[----:B------:R-:W-:Y:S01]  /*1230b0*/  PRMT R18, R12, 0x3340, R13 ;  /* 0x000033400c127816 */ /* 0x000fe2000000000d */
[----:B------:R0:W-:Y:S04]  /*1230c0*/  STL.64 [R1+0x960], R6 ;  /* 0x0009600601007387 */ /* 0x0001e80000100a00 */
[----:B0-----:R-:W3:Y:S04]  /*1230d0*/  LDL.LU.64 R6, [R1+0x5ba8] ;  /* 0x005ba80001067983 */ /* 0x001ee80000300a00 */
[----:B------:R-:W-:Y:S04]  /*1230e0*/  STL [R1+0x140], R20 ;  /* 0x0001401401007387 */ /* 0x000fe80000100800 */
[----:B------:R4:W-:Y:S01]  /*1230f0*/  STL [R1+0x5970], R18 ;  /* 0x0059701201007387 */ /* 0x0009e20000100800 */
[----:B--2---:R-:W-:-:S02]  /*123100*/  LOP3.LUT R21, R21, 0xffff, RZ, 0xc0, !PT ;  /* 0x0000ffff15157812 */ /* 0x004fc400078ec0ff */
[----:B------:R-:W-:Y:S02]  /*123110*/  LOP3.LUT R12, R10, 0xffff, RZ, 0xc0, !PT ;  /* 0x0000ffff0a0c7812 */ /* 0x000fe400078ec0ff */
[----:B------:R-:W-:-:S04]  /*123120*/  LOP3.LUT R24, R24, 0xffff, RZ, 0xc0, !PT ;  /* 0x0000ffff18187812 */ /* 0x000fc800078ec0ff */
[----:B------:R-:W-:Y:S02]  /*123130*/  PRMT R10, R21, 0x3340, R24 ;  /* 0x00003340150a7816 */ /* 0x000fe40000000018 */
[----:B----4-:R-:W-:Y:S02]  /*123140*/  LOP3.LUT R18, R11, 0xffff, RZ, 0xc0, !PT ;  /* 0x0000ffff0b127812 */ /* 0x010fe400078ec0ff */
[----:B------:R-:W-:Y:S02]  /*123150*/  PRMT R11, R12, 0x3340, R0 ;  /* 0x000033400c0b7816 */ /* 0x000fe40000000000 */
[----:B------:R-:W-:Y:S02]  /*123160*/  LOP3.LUT R13, R25, 0xffff, RZ, 0xc0, !PT ;  /* 0x0000ffff190d7812 */ /* 0x000fe400078ec0ff */
[----:B------:R-:W-:Y:S02]  /*123170*/  LOP3.LUT R20, R26, 0xffff, RZ, 0xc0, !PT ;  /* 0x0000ffff1a147812 */ /* 0x000fe400078ec0ff */
[----:B------:R-:W-:-:S02]  /*123180*/  PRMT R25, R10, 0x5410, R11 ;  /* 0x000054100a197816 */ /* 0x000fc4000000000b */
[----:B------:R-:W-:Y:S02]  /*123190*/  PRMT R11, R13, 0x3340, R0 ;  /* 0x000033400d0b7816 */ /* 0x000fe40000000000 */
[----:B------:R-:W-:-:S04]  /*1231a0*/  PRMT R10, R18, 0x3340, R20 ;  /* 0x00003340120a7816 */ /* 0x000fc80000000014 */
[----:B------:R-:W-:Y:S01]  /*1231b0*/  PRMT R10, R10, 0x5410, R11 ;  /* 0x000054100a0a7816 */ /* 0x000fe2000000000b */
[----:B------:R-:W-:Y:S04]  /*1231c0*/  STL [R1+0x3ec], R25 ;  /* 0x0003ec1901007387 */ /* 0x000fe80000100800 */
[----:B------:R0:W-:Y:S01]  /*1231d0*/  STL [R1+0x2b8], R10 ;  /* 0x0002b80a01007387 */ /* 0x0001e20000100800 */
[----:B------:R-:W-:-:S03]  /*1231e0*/  IMAD.MOV.U32 R26, RZ, RZ, R17 ;  /* 0x000000ffff1a7224 */ /* 0x000fc600078e0011 */
[----:B------:R-:W2:Y:S01]  /*1231f0*/  LDL.LU R17, [R1+0x234] ;  /* 0x0002340001117983 */ /* 0x000ea20000300800 */
[----:B0-----:R-:W-:-:S05]  /*123200*/  IADD3 R10, P6, R23, R0, RZ ;  /* 0x00000000170a7210 */ /* 0x001fca0007fde0ff */
[----:B------:R-:W-:-:S05]  /*123210*/  IMAD.X R11, R22, 0x1, R19, P6 ;  /* 0x00000001160b7824 */ /* 0x000fca00030e0613 */
[----:B------:R0:W-:Y:S04]  /*123220*/  STL.64 [R1+0x948], R10 ;  /* 0x0009480a01007387 */ /* 0x0001e80000100a00 */
[----:B0-----:R-:W4:Y:S04]  /*123230*/  LDL.LU R10, [R1+0x104] ;  /* 0x00010400010a7983 */ /* 0x001f280000300800 */
[----:B------:R-:W4:Y:S01]  /*123240*/  LDL.LU R11, [R1+0x1c8] ;  /* 0x0001c800010b7983 */ /* 0x000f220000300800 */
[----:B------:R-:W-:Y:S02]  /*123250*/  SHF.R.U32.HI R21, RZ, 0x8, R21 ;  /* 0x00000008ff157819 */ /* 0x000fe40000011615 */
[----:B------:R-:W-:-:S02]  /*123260*/  SHF.R.U32.HI R24, RZ, 0x8, R24 ;  /* 0x00000008ff187819 */ /* 0x000fc40000011618 */
[----:B------:R-:W-:Y:S02]  /*123270*/  SHF.R.U32.HI R18, RZ, 0x8, R18 ;  /* 0x00000008ff127819 */ /* 0x000fe40000011612 */
[----:B------:R-:W-:Y:S02]  /*123280*/  SHF.R.U32.HI R20, RZ, 0x8, R20 ;  /* 0x00000008ff147819 */ /* 0x000fe40000011614 */
[----:B------:R-:W-:Y:S02]  /*123290*/  LOP3.LUT R21, R21, 0xffff, RZ, 0xc0, !PT ;  /* 0x0000ffff15157812 */ /* 0x000fe400078ec0ff */
[----:B------:R-:W-:Y:S02]  /*1232a0*/  LOP3.LUT R24, R24, 0xffff, RZ, 0xc0, !PT ;  /* 0x0000ffff18187812 */ /* 0x000fe400078ec0ff */
[----:B------:R-:W-:Y:S02]  /*1232b0*/  LOP3.LUT R18, R18, 0xffff, RZ, 0xc0, !PT ;  /* 0x0000ffff12127812 */ /* 0x000fe400078ec0ff */
[----:B------:R-:W-:-:S02]  /*1232c0*/  LOP3.LUT R20, R20, 0xffff, RZ, 0xc0, !PT ;  /* 0x0000ffff14147812 */ /* 0x000fc400078ec0ff */
[----:B------:R-:W-:Y:S02]  /*1232d0*/  PRMT R21, R21, 0x3340, R24 ;  /* 0x0000334015157816 */ /* 0x000fe40000000018 */
[----:B------:R-:W-:Y:S02]  /*1232e0*/  PRMT R18, R18, 0x3340, R20 ;  /* 0x0000334012127816 */ /* 0x000fe40000000014 */
[----:B------:R-:W-:Y:S01]  /*1232f0*/  IADD3 R20, P6, R23, R5, RZ ;  /* 0x0000000517147210 */ /* 0x000fe20007fde0ff */
[----:B------:R3:W-:Y:S01]  /*123300*/  STL [R1+0x260], R21 ;  /* 0x0002601501007387 */ /* 0x0007e20000100800 */
[----:B------:R-:W-:-:S03]  /*123310*/  SHF.R.U32.HI R24, RZ, 0x8, R13 ;  /* 0x00000008ff187819 */ /* 0x000fc6000001160d */
[----:B------:R0:W-:Y:S01]  /*123320*/  STL [R1+0x25c], R18 ;  /* 0x00025c1201007387 */ /* 0x0001e20000100800 */
[----:B------:R-:W-:Y:S01]  /*123330*/  LOP3.LUT R28, R24, 0xffff, RZ, 0xc0, !PT ;  /* 0x0000ffff181c7812 */ /* 0x000fe200078ec0ff */
[----:B---3--:R-:W-:Y:S01]  /*123340*/  IMAD.X R21, R22, 0x1, R6, P6 ;  /* 0x0000000116157824 */ /* 0x008fe200030e0606 */
[----:B0-----:R-:W-:-:S04]  /*123350*/  SHF.R.U32.HI R18, RZ, 0x8, R12 ;  /* 0x00000008ff127819 */ /* 0x001fc8000001160c */
[----:B------:R0:W-:Y:S01]  /*123360*/  STL.64 [R1+0x968], R20 ;  /* 0x0009681401007387 */ /* 0x0001e20000100a00 */
[----:B------:R-:W-:Y:S02]  /*123370*/  LOP3.LUT R18, R18, 0xffff, RZ, 0xc0, !PT ;  /* 0x0000ffff12127812 */ /* 0x000fe400078ec0ff */
[--C-:B------:R-:W-:Y:S02]  /*123380*/  PRMT R28, R28, 0x3340, R0.reuse ;  /* 0x000033401c1c7816 */ /* 0x100fe40000000000 */
[----:B------:R-:W-:Y:S01]  /*123390*/  PRMT R18, R18, 0x3340, R0 ;  /* 0x0000334012127816 */ /* 0x000fe20000000000 */
[----:B0-----:R-:W3:Y:S04]  /*1233a0*/  LDL.LU R20, [R1+0x238] ;  /* 0x0002380001147983 */ /* 0x001ee80000300800 */
[----:B------:R-:W3:Y:S04]  /*1233b0*/  LDL.LU R12, [R1+0x100] ;  /* 0x00010000010c7983 */ /* 0x000ee80000300800 */
[----:B------:R-:W3:Y:S04]  /*1233c0*/  LDL.LU R13, [R1+0x1cc] ;  /* 0x0001cc00010d7983 */ /* 0x000ee80000300800 */
[----:B------:R-:W3:Y:S04]  /*1233d0*/  LDL.LU R21, [R1+0x210] ;  /* 0x0002100001157983 */ /* 0x000ee80000300800 */
[----:B------:R-:W3:Y:S04]  /*1233e0*/  LDL.LU R25, [R1+0x64] ;  /* 0x0000640001197983 */ /* 0x000ee80000300800 */
[----:B------:R-:W3:Y:S04]  /*1233f0*/  LDL.LU R24, [R1+0x194] ;  /* 0x0001940001187983 */ /* 0x000ee80000300800 */
[----:B------:R4:W-:Y:S04]  /*123400*/  STL [R1+0x130], R28 ;  /* 0x0001301c01007387 */ /* 0x0009e80000100800 */
[----:B------:R0:W-:Y:S01]  /*123410*/  STL [R1+0x138], R18 ;  /* 0x0001381201007387 */ /* 0x0001e20000100800 */
[----:B--2---:R-:W-:-:S02]  /*123420*/  LOP3.LUT R17, R17, 0xffff, RZ, 0xc0, !PT ;  /* 0x0000ffff11117812 */ /* 0x004fc400078ec0ff */
[----:B----4-:R-:W-:Y:S02]  /*123430*/  LOP3.LUT R28, R10, 0xffff, RZ, 0xc0, !PT ;  /* 0x0000ffff0a1c7812 */ /* 0x010fe400078ec0ff */
[----:B0-----:R-:W-:Y:S02]  /*123440*/  LOP3.LUT R18, R11, 0xffff, RZ, 0xc0, !PT ;  /* 0x0000ffff0b127812 */ /* 0x001fe400078ec0ff */
[----:B------:R-:W-:Y:S02]  /*123450*/  PRMT R11, R28, 0x3340, R0 ;  /* 0x000033401c0b7816 */ /* 0x000fe40000000000 */
[----:B------:R-:W-:-:S04]  /*123460*/  PRMT R10, R17, 0x3340, R18 ;  /* 0x00003340110a7816 */ /* 0x000fc80000000012 */
[----:B------:R-:W-:Y:S02]  /*123470*/  PRMT R11, R10, 0x5410, R11 ;  /* 0x000054100a0b7816 */ /* 0x000fe4000000000b */
[----:B------:R-:W-:-:S03]  /*123480*/  IADD3 R10, P6, R23, R7, RZ ;  /* 0x00000007170a7210 */ /* 0x000fc60007fde0ff */
[----:B------:R0:W-:Y:S04]  /*123490*/  STL [R1+0x3cc], R11 ;  /* 0x0003cc0b01007387 */ /* 0x0001e80000100800 */
[----:B------:R-:W-:Y:S01]  /*1234a0*/  STL.64 [R1+0x5b78], R6 ;  /* 0x005b780601007387 */ /* 0x000fe20000100a00 */
[----:B0-----:R-:W-:-:S05]  /*1234b0*/  IMAD.X R11, R22, 0x1, R8, P6 ;  /* 0x00000001160b7824 */ /* 0x001fca00030e0608 */
[----:B------:R0:W-:Y:S04]  /*1234c0*/  STL.64 [R1+0x950], R10 ;  /* 0x0009500a01007387 */ /* 0x0001e80000100a00 */
[----:B0-----:R-:W2:Y:S01]  /*1234d0*/  LDL.LU.64 R10, [R1+0x5ba0] ;  /* 0x005ba000010a7983 */ /* 0x001ea20000300a00 */
[----:B------:R-:W-:Y:S02]  /*1234e0*/  SHF.R.U32.HI R7, RZ, 0x8, R17 ;  /* 0x00000008ff077819 */ /* 0x000fe40000011611 */
[----:B------:R-:W-:Y:S01]  /*1234f0*/  SHF.R.U32.HI R18, RZ, 0x8, R18 ;  /* 0x00000008ff127819 */ /* 0x000fe20000011612 */
[----:B------:R-:W4:Y:S01]  /*123500*/  LDL.LU R17, [R1+0x5b98] ;  /* 0x005b980001117983 */ /* 0x000f220000300800 */
[----:B------:R-:W-:Y:S02]  /*123510*/  LOP3.LUT R7, R7, 0xffff, RZ, 0xc0, !PT ;  /* 0x0000ffff07077812 */ /* 0x000fe400078ec0ff */
[----:B------:R-:W-:-:S02]  /*123520*/  LOP3.LUT R18, R18, 0xffff, RZ, 0xc0, !PT ;  /* 0x0000ffff12127812 */ /* 0x000fc400078ec0ff */
[----:B------:R-:W-:Y:S02]  /*123530*/  SHF.R.U32.HI R6, RZ, 0x8, R28 ;  /* 0x00000008ff067819 */ /* 0x000fe4000001161c */
[----:B------:R-:W-:Y:S02]  /*123540*/  PRMT R7, R7, 0x3340, R18 ;  /* 0x0000334007077816 */ /* 0x000fe40000000012 */
[----:B------:R-:W-:Y:S02]  /*123550*/  LOP3.LUT R6, R6, 0xffff, RZ, 0xc0, !PT ;  /* 0x0000ffff06067812 */ /* 0x000fe400078ec0ff */
[----:B---3--:R-:W-:Y:S01]  /*123560*/  LOP3.LUT R18, R20, 0xffff, RZ, 0xc0, !PT ;  /* 0x0000ffff14127812 */ /* 0x008fe200078ec0ff */
[----:B------:R0:W-:Y:S01]  /*123570*/  STL [R1+0x258], R7 ;  /* 0x0002580701007387 */ /* 0x0001e20000100800 */
[----:B------:R-:W-:Y:S02]  /*123580*/  PRMT R6, R6, 0x3340, R0 ;  /* 0x0000334006067816 */ /* 0x000fe40000000000 */
[----:B------:R-:W-:-:S02]  /*123590*/  LOP3.LUT R20, R13, 0xffff, RZ, 0xc0, !PT ;  /* 0x0000ffff0d147812 */ /* 0x000fc400078ec0ff */
[----:B------:R-:W-:Y:S01]  /*1235a0*/  LOP3.LUT R28, R21, 0xffff, RZ, 0xc0, !PT ;  /* 0x0000ffff151c7812 */ /* 0x000fe200078ec0ff */
[----:B------:R1:W-:Y:S01]  /*1235b0*/  STL [R1+0x12c], R6 ;  /* 0x00012c0601007387 */ /* 0x0003e20000100800 */
[----:B0-----:R-:W-:Y:S02]  /*1235c0*/  LOP3.LUT R7, R12, 0xffff, RZ, 0xc0, !PT ;  /* 0x0000ffff0c077812 */ /* 0x001fe400078ec0ff */
[----:B------:R-:W-:Y:S02]  /*1235d0*/  PRMT R12, R18, 0x3340, R20 ;  /* 0x00003340120c7816 */ /* 0x000fe40000000014 */
[----:B------:R-:W-:Y:S02]  /*1235e0*/  PRMT R13, R7, 0x3340, R0 ;  /* 0x00003340070d7816 */ /* 0x000fe40000000000 */
[----:B-1----:R-:W-:Y:S02]  /*1235f0*/  LOP3.LUT R6, R25, 0xffff, RZ, 0xc0, !PT ;  /* 0x0000ffff19067812 */ /* 0x002fe400078ec0ff */
[----:B------:R-:W-:-:S02]  /*123600*/  LOP3.LUT R21, R24, 0xffff, RZ, 0xc0, !PT ;  /* 0x0000ffff18157812 */ /* 0x000fc400078ec0ff */
[----:B------:R-:W-:Y:S02]  /*123610*/  PRMT R25, R12, 0x5410, R13 ;  /* 0x000054100c197816 */ /* 0x000fe4000000000d */
[----:B------:R-:W-:Y:S02]  /*123620*/  PRMT R13, R6, 0x3340, R0 ;  /* 0x00003340060d7816 */ /* 0x000fe40000000000 */
[----:B------:R-:W-:Y:S01]  /*123630*/  PRMT R12, R28, 0x3340, R21 ;  /* 0x000033401c0c7816 */ /* 0x000fe20000000015 */
[----:B------:R0:W-:Y:S03]  /*123640*/  STL [R1+0x3b8], R25 ;  /* 0x0003b81901007387 */ /* 0x0001e60000100800 */
[----:B------:R-:W-:Y:S01]  /*123650*/  PRMT R12, R12, 0x5410, R13 ;  /* 0x000054100c0c7816 */ /* 0x000fe2000000000d */
[----:B------:R-:W-:Y:S01]  /*123660*/  IMAD.MOV.U32 R24, RZ, RZ, R26 ;  /* 0x000000ffff187224 */ /* 0x000fe200078e001a */
[----:B0-----:R-:W3:Y:S04]  /*123670*/  LDL.LU R25, [R1+0x218] ;  /* 0x0002180001197983 */ /* 0x001ee80000300800 */
[----:B------:R-:W4:Y:S04]  /*123680*/  LDL.LU R26, [R1+0x1a0] ;  /* 0x0001a000011a7983 */ /* 0x000f280000300800 */
[----:B------:R0:W-:Y:S02]  /*123690*/  STL [R1+0x3b4], R12 ;  /* 0x0003b40c01007387 */ /* 0x0001e40000100800 */
[----:B0-----:R-:W-:-:S02]  /*1236a0*/  IADD3 R12, P6, R23, R9, RZ ;  /* 0x00000009170c7210 */ /* 0x001fc40007fde0ff */
[----:B------:R-:W-:Y:S03]  /*1236b0*/  STL.64 [R1+0x5b70], R8 ;  /* 0x005b700801007387 */ /* 0x000fe60000100a00 */
[----:B--2---:R-:W-:-:S05]  /*1236c0*/  IMAD.X R13, R22, 0x1, R10, P6 ;  /* 0x00000001160d7824 */ /* 0x004fca00030e060a */
[----:B------:R0:W-:Y:S04]  /*1236d0*/  STL.64 [R1+0x928], R12 ;  /* 0x0009280c01007387 */ /* 0x0001e80000100a00 */
[----:B0-----:R-:W2:Y:S01]  /*1236e0*/  LDL.LU.64 R12, [R1+0x5b90] ;  /* 0x005b9000010c7983 */ /* 0x001ea20000300a00 */
[----:B------:R-:W-:Y:S02]  /*1236f0*/  SHF.R.U32.HI R18, RZ, 0x8, R18 ;  /* 0x00000008ff127819 */ /* 0x000fe40000011612 */
[----:B------:R-:W-:Y:S02]  /*123700*/  SHF.R.U32.HI R20, RZ, 0x8, R20 ;  /* 0x00000008ff147819 */ /* 0x000fe40000011614 */
[----:B------:R-:W-:Y:S02]  /*123710*/  SHF.R.U32.HI R8, RZ, 0x8, R28 ;  /* 0x00000008ff087819 */ /* 0x000fe4000001161c */
[----:B------:R-:W-:-:S02]  /*123720*/  SHF.R.U32.HI R9, RZ, 0x8, R21 ;  /* 0x00000008ff097819 */ /* 0x000fc40000011615 */
[----:B------:R-:W-:Y:S01]  /*123730*/  LOP3.LUT R18, R18, 0xffff, RZ, 0xc0, !PT ;  /* 0x0000ffff12127812 */ /* 0x000fe200078ec0ff */
[----:B------:R-:W2:Y:S01]  /*123740*/  LDL.LU R21, [R1+0x9c] ;  /* 0x00009c0001157983 */ /* 0x000ea20000300800 */
[----:B------:R-:W-:Y:S02]  /*123750*/  LOP3.LUT R20, R20, 0xffff, RZ, 0xc0, !PT ;  /* 0x0000ffff14147812 */ /* 0x000fe400078ec0ff */
[----:B------:R-:W-:Y:S02]  /*123760*/  LOP3.LUT R8, R8, 0xffff, RZ, 0xc0, !PT ;  /* 0x0000ffff08087812 */ /* 0x000fe400078ec0ff */
[----:B------:R-:W-:Y:S02]  /*123770*/  LOP3.LUT R9, R9, 0xffff, RZ, 0xc0, !PT ;  /* 0x0000ffff09097812 */ /* 0x000fe400078ec0ff */
[----:B------:R-:W-:Y:S02]  /*123780*/  PRMT R20, R18, 0x3340, R20 ;  /* 0x0000334012147816 */ /* 0x000fe40000000014 */
[----:B------:R-:W-:-:S02]  /*123790*/  PRMT R18, R8, 0x3340, R9 ;  /* 0x0000334008127816 */ /* 0x000fc40000000009 */
[----:B------:R-:W-:Y:S01]  /*1237a0*/  IADD3 R8, P6, R23, R11, RZ ;  /* 0x0000000b17087210 */ /* 0x000fe20007fde0ff */
[----:B------:R-:W-:Y:S04]  /*1237b0*/  STL [R1+0x238], R20 ;  /* 0x0002381401007387 */ /* 0x000fe80000100800 */
[----:B------:R-:W-:Y:S04]  /*1237c0*/  STL [R1+0x234], R18 ;  /* 0x0002341201007387 */ /* 0x000fe80000100800 */
[----:B------:R0:W-:Y:S01]  /*1237d0*/  STL.64 [R1+0x5b80], R10 ;  /* 0x005b800a01007387 */ /* 0x0001e20000100a00 */
[----:B------:R-:W-:-:S04]  /*1237e0*/  SHF.R.U32.HI R6, RZ, 0x8, R6 ;  /* 0x00000008ff067819 */ /* 0x000fc80000011606 */
[----:B------:R-:W-:-:S04]  /*1237f0*/  LOP3.LUT R6, R6, 0xffff, RZ, 0xc0, !PT ;  /* 0x0000ffff06067812 */ /* 0x000fc800078ec0ff */
[----:B0-----:R-:W-:Y:S02]  /*123800*/  PRMT R10, R6, 0x3340, R0 ;  /* 0x00003340060a7816 */ /* 0x001fe40000000000 */
[----:B---3--:R-:W-:Y:S02]  /*123810*/  LOP3.LUT R6, R25, 0xffff, RZ, 0xc0, !PT ;  /* 0x0000ffff19067812 */ /* 0x008fe400078ec0ff */
[----:B----4-:R-:W-:Y:S02]  /*123820*/  LOP3.LUT R25, R17, 0xffff, RZ, 0xc0, !PT ;  /* 0x0000ffff11197812 */ /* 0x010fe400078ec0ff */
[----:B------:R-:W-:Y:S01]  /*123830*/  SHF.R.U32.HI R7, RZ, 0x8, R7 ;  /* 0x00000008ff077819 */ /* 0x000fe20000011607 */
[----:B--2---:R-:W-:-:S05]  /*123840*/  IMAD.X R9, R22, 0x1, R13, P6 ;  /* 0x0000000116097824 */ /* 0x004fca00030e060d */
[----:B------:R0:W-:Y:S02]  /*123850*/  STL.64 [R1+0x920], R8 ;  /* 0x0009200801007387 */ /* 0x0001e40000100a00 */
[----:B0-----:R-:W-:Y:S02]  /*123860*/  IADD3 R8, P6, R23, R12, RZ ;  /* 0x0000000c17087210 */ /* 0x001fe40007fde0ff */
[----:B------:R-:W-:Y:S03]  /*123870*/  STL.64 [R1+0x5b60], R12 ;  /* 0x005b600c01007387 */ /* 0x000fe60000100a00 */
[----:B------:R-:W-:-:S05]  /*123880*/  IMAD.X R9, R22, 0x1, R14, P6 ;  /* 0x0000000116097824 */ /* 0x000fca00030e060e */
[----:B------:R0:W-:Y:S04]  /*123890*/  STL.64 [R1+0x918], R8 ;  /* 0x0009180801007387 */ /* 0x0001e80000100a00 */
[----:B0-----:R-:W2:Y:S04]  /*1238a0*/  LDL.LU R9, [R1+0x438] ;  /* 0x0004380001097983 */ /* 0x001ea80000300800 */
[----:B------:R-:W3:Y:S04]  /*1238b0*/  LDL.LU R8, [R1+0x300] ;  /* 0x0003000001087983 */ /* 0x000ee80000300800 */
[----:B------:R-:W4:Y:S04]  /*1238c0*/  LDL.LU R11, [R1+0x35c] ;  /* 0x00035c00010b7983 */ /* 0x000f280000300800 */
[----:B------:R0:W-:Y:S01]  /*1238d0*/  STL [R1+0x120], R10 ;  /* 0x0001200a01007387 */ /* 0x0001e20000100800 */
[----:B------:R-:W-:-:S03]  /*1238e0*/  PRMT R13, R25, 0x3340, R0 ;  /* 0x00003340190d7816 */ /* 0x000fc60000000000 */
[----:B------:R-:W4:Y:S01]  /*1238f0*/  LDL.LU R17, [R1+0x5b88] ;  /* 0x005b880001117983 */ /* 0x000f220000300800 */
[----:B0-----:R-:W-:-:S04]  /*123900*/  LOP3.LUT R10, R26, 0xffff, RZ, 0xc0, !PT ;  /* 0x0000ffff1a0a7812 */ /* 0x001fc800078ec0ff */
[----:B------:R-:W-:Y:S02]  /*123910*/  PRMT R12, R6, 0x3340, R10 ;  /* 0x00003340060c7816 */ /* 0x000fe4000000000a */
[----:B------:R-:W-:Y:S02]  /*123920*/  SHF.R.U32.HI R6, RZ, 0x8, R6 ;  /* 0x00000008ff067819 */ /* 0x000fe40000011606 */
[----:B------:R-:W-:Y:S01]  /*123930*/  PRMT R28, R12, 0x5410, R13 ;  /* 0x000054100c1c7816 */ /* 0x000fe2000000000d */
[----:B------:R-:W-:Y:S01]  /*123940*/  STL [R1+0x5ac4], R25 ;  /* 0x005ac41901007387 */ /* 0x000fe20000100800 */
[----:B------:R-:W-:Y:S02]  /*123950*/  SHF.R.U32.HI R12, RZ, 0x8, R10 ;  /* 0x00000008ff0c7819 */ /* 0x000fe4000001160a */
[----:B------:R-:W-:Y:S01]  /*123960*/  LOP3.LUT R10, R6, 0xffff, RZ, 0xc0, !PT ;  /* 0x0000ffff060a7812 */ /* 0x000fe200078ec0ff */
[----:B------:R-:W-:Y:S01]  /*123970*/  STL [R1+0x587c], R28 ;  /* 0x00587c1c01007387 */ /* 0x000fe20000100800 */
[----:B------:R-:W-:-:S03]  /*123980*/  LOP3.LUT R13, R7, 0xffff, RZ, 0xc0, !PT ;  /* 0x0000ffff070d7812 */ /* 0x000fc600078ec0ff */
[----:B------:R-:W4:Y:S04]  /*123990*/  LDL.LU R6, [R1+0x444] ;  /* 0x0004440001067983 */ /* 0x000f280000300800 */
[----:B------:R-:W4:Y:S04]  /*1239a0*/  LDL.LU R7, [R1+0x318] ;  /* 0x0003180001077983 */ /* 0x000f280000300800 */
[----:B------:R-:W4:Y:S04]  /*1239b0*/  LDL.LU R18, [R1+0x364] ;  /* 0x0003640001127983 */ /* 0x000f280000300800 */
[----:B------:R-:W4:Y:S04]  /*1239c0*/  LDL.LU R20, [R1+0x404] ;  /* 0x0004040001147983 */ /* 0x000f280000300800 */
[----:B------:R-:W4:Y:S04]  /*1239d0*/  LDL.LU R23, [R1+0x2a0] ;  /* 0x0002a00001177983 */ /* 0x000f280000300800 */
[----:B------:R-:W4:Y:S01]  /*1239e0*/  LDL.LU R22, [R1+0x34c] ;  /* 0x00034c0001167983 */ /* 0x000f220000300800 */
[----:B------:R-:W-:Y:S01]  /*1239f0*/  LOP3.LUT R12, R12, 0xffff, RZ, 0xc0, !PT ;  /* 0x0000ffff0c0c7812 */ /* 0x000fe200078ec0ff */
[----:B------:R-:W-:-:S03]  /*123a00*/  IMAD.MOV.U32 R26, RZ, RZ, R16 ;  /* 0x000000ffff1a7224 */ /* 0x000fc600078e0010 */
[----:B------:R-:W-:Y:S02]  /*123a10*/  PRMT R16, R10, 0x3340, R12 ;  /* 0x000033400a107816 */ /* 0x000fe4000000000c */
[----:B------:R-:W-:-:S05]  /*123a20*/  PRMT R13, R13, 0x3340, R0 ;  /* 0x000033400d0d7816 */ /* 0x000fca0000000000 */
[----:B------:R-:W-:Y:S04]  /*123a30*/  STL [R1+0x118], R13 ;  /* 0x0001180d01007387 */ /* 0x000fe80000100800 */
[----:B------:R0:W-:Y:S02]  /*123a40*/  STL [R1+0x5ac8], R16 ;  /* 0x005ac81001007387 */ /* 0x0001e40000100800 */
[----:B0-----:R-:W-:Y:S02]  /*123a50*/  SHF.R.S32.HI R16, RZ, 0x1f, R21 ;  /* 0x0000001fff107819 */ /* 0x001fe40000011415 */
[----:B--2---:R-:W-:Y:S02]  /*123a60*/  LOP3.LUT R9, R9, 0xffff, RZ, 0xc0, !PT ;  /* 0x0000ffff09097812 */ /* 0x004fe400078ec0ff */
[----:B---3--:R-:W-:-:S02]  /*123a70*/  LOP3.LUT R8, R8, 0xffff, RZ, 0xc0, !PT ;  /* 0x0000ffff08087812 */ /* 0x008fc400078ec0ff */
[----:B----4-:R-:W-:Y:S02]  /*123a80*/  LOP3.LUT R10, R11, 0xffff, RZ, 0xc0, !PT ;  /* 0x0000ffff0b0a7812 */ /* 0x010fe400078ec0ff */
[----:B------:R-:W-:Y:S02]  /*123a90*/  PRMT R12, R8, 0x3340, R0 ;  /* 0x00003340080c7816 */ /* 0x000fe40000000000 */
[----:B------:R-:W-:Y:S02]  /*123aa0*/  PRMT R11, R9, 0x3340, R10 ;  /* 0x00003340090b7816 */ /* 0x000fe4000000000a */
[----:B------:R-:W-:Y:S02]  /*123ab0*/  SHF.R.U32.HI R9, RZ, 0x8, R9 ;  /* 0x00000008ff097819 */ /* 0x000fe40000011609 */
[----:B------:R-:W-:Y:S02]  /*123ac0*/  PRMT R11, R11, 0x5410, R12 ;  /* 0x000054100b0b7816 */ /* 0x000fe4000000000c */
[----:B------:R-:W-:-:S02]  /*123ad0*/  IADD3 R12, P6, R21, R4, RZ ;  /* 0x00000004150c7210 */ /* 0x000fc40007fde0ff */
[----:B------:R-:W-:Y:S02]  /*123ae0*/  SHF.R.U32.HI R10, RZ, 0x8, R10 ;  /* 0x00000008ff0a7819 */ /* 0x000fe4000001160a */
[----:B------:R-:W-:Y:S01]  /*123af0*/  SHF.R.U32.HI R8, RZ, 0x8, R8 ;  /* 0x00000008ff087819 */ /* 0x000fe20000011608 */
[----:B------:R-:W-:Y:S01]  /*123b00*/  IMAD.X R13, R16, 0x1, R15, P6 ;  /* 0x00000001100d7824 */ /* 0x000fe200030e060f */
[----:B------:R-:W-:Y:S02]  /*123b10*/  LOP3.LUT R9, R9, 0xffff, RZ, 0xc0, !PT ;  /* 0x0000ffff09097812 */ /* 0x000fe400078ec0ff */
[----:B------:R-:W-:Y:S02]  /*123b20*/  LOP3.LUT R10, R10, 0xffff, RZ, 0xc0, !PT ;  /* 0x0000ffff0a0a7812 */ /* 0x000fe400078ec0ff */
[----:B------:R-:W-:Y:S01]  /*123b30*/  LOP3.LUT R8, R8, 0xffff, RZ, 0xc0, !PT ;  /* 0x0000ffff08087812 */ /* 0x000fe200078ec0ff */
[----:B------:R-:W-:Y:S01]  /*123b40*/  STL [R1+0x398], R11 ;  /* 0x0003980b01007387 */ /* 0x000fe20000100800 */
[----:B------:R-:W-:-:S02]  /*123b50*/  PRMT R9, R9, 0x3340, R10 ;  /* 0x0000334009097816 */ /* 0x000fc4000000000a */
[----:B------:R-:W-:Y:S01]  /*123b60*/  PRMT R8, R8, 0x3340, R0 ;  /* 0x0000334008087816 */ /* 0x000fe20000000000 */
[----:B------:R0:W-:Y:S04]  /*123b70*/  STL.64 [R1+0x8d0], R12 ;  /* 0x0008d00c01007387 */ /* 0x0001e80000100a00 */
[----:B------:R1:W-:Y:S01]  /*123b80*/  STL [R1+0x228], R9 ;  /* 0x0002280901007387 */ /* 0x0003e20000100800 */
[----:B------:R-:W-:-:S03]  /*123b90*/  LOP3.LUT R6, R6, 0xffff, RZ, 0xc0, !PT ;  /* 0x0000ffff06067812 */ /* 0x000fc600078ec0ff */
[----:B------:R2:W-:Y:S01]  /*123ba0*/  STL [R1+0x114], R8 ;  /* 0x0001140801007387 */ /* 0x0005e20000100800 */
[----:B0-----:R-:W-:Y:S02]  /*123bb0*/  LOP3.LUT R13, R7, 0xffff, RZ, 0xc0, !PT ;  /* 0x0000ffff070d7812 */ /* 0x001fe400078ec0ff */
[----:B------:R-:W-:Y:S02]  /*123bc0*/  LOP3.LUT R7, R18, 0xffff, RZ, 0xc0, !PT ;  /* 0x0000ffff12077812 */ /* 0x000fe400078ec0ff */
[----:B-1----:R-:W-:Y:S02]  /*123bd0*/  PRMT R9, R13, 0x3340, R0 ;  /* 0x000033400d097816 */ /* 0x002fe40000000000 */
[----:B--2---:R-:W-:-:S04]  /*123be0*/  PRMT R8, R6, 0x3340, R7 ;  /* 0x0000334006087816 */ /* 0x004fc80000000007 */
[----:B------:R-:W-:-:S05]  /*123bf0*/  PRMT R8, R8, 0x5410, R9 ;  /* 0x0000541008087816 */ /* 0x000fca0000000009 */
[----:B------:R0:W-:Y:S01]  /*123c00*/  STL [R1+0x38c], R8 ;  /* 0x00038c0801007387 */ /* 0x0001e20000100800 */
[----:B------:R-:W-:Y:S02]  /*123c10*/  LOP3.LUT R25, R20, 0xffff, RZ, 0xc0, !PT ;  /* 0x0000ffff14197812 */ /* 0x000fe400078ec0ff */
[----:B------:R-:W-:Y:S02]  /*123c20*/  LOP3.LUT R12, R23, 0xffff, RZ, 0xc0, !PT ;  /* 0x0000ffff170c7812 */ /* 0x000fe400078ec0ff */
[----:B------:R-:W-:Y:S01]  /*123c30*/  LOP3.LUT R28, R22, 0xffff, RZ, 0xc0, !PT ;  /* 0x0000ffff161c7812 */ /* 0x000fe200078ec0ff */
[----:B0-----:R-:W2:Y:S04]  /*123c40*/  LDL.LU R8, [R1+0x248] ;  /* 0x0002480001087983 */ /* 0x001ea80000300800 */
[----:B------:R-:W3:Y:S04]  /*123c50*/  LDL.LU R9, [R1+0x180] ;  /* 0x0001800001097983 */ /* 0x000ee80000300800 */
[----:B------:R-:W4:Y:S01]  /*123c60*/  LDL.LU R18, [R1+0x1e8] ;  /* 0x0001e80001127983 */ /* 0x000f220000300800 */
[----:B------:R-:W-:-:S02]  /*123c70*/  PRMT R11, R12, 0x3340, R0 ;  /* 0x000033400c0b7816 */ /* 0x000fc40000000000 */
[--C-:B------:R-:W-:Y:S01]  /*123c80*/  PRMT R10, R25, 0x3340, R28.reuse ;  /* 0x00003340190a7816 */ /* 0x100fe2000000001c */
[----:B------:R-:W4:Y:S01]  /*123c90*/  LDL.LU R22, [R1+0x244] ;  /* 0x0002440001167983 */ /* 0x000f220000300800 */
[----:B------:R-:W-:Y:S02]  /*123ca0*/  SHF.R.U32.HI R25, RZ, 0x8, R25 ;  /* 0x00000008ff197819 */ /* 0x000fe40000011619 */
[----:B------:R-:W-:Y:S01]  /*123cb0*/  SHF.R.U32.HI R28, RZ, 0x8, R28 ;  /* 0x00000008ff1c7819 */ /* 0x000fe2000001161c */
[----:B------:R-:W4:Y:S01]  /*123cc0*/  LDL.LU R20, [R1+0x17c] ;  /* 0x00017c0001147983 */ /* 0x000f220000300800 */
[----:B------:R-:W-:Y:S02]  /*123cd0*/  SHF.R.U32.HI R6, RZ, 0x8, R6 ;  /* 0x00000008ff067819 */ /* 0x000fe40000011606 */
[----:B------:R-:W-:Y:S01]  /*123ce0*/  SHF.R.U32.HI R7, RZ, 0x8, R7 ;  /* 0x00000008ff077819 */ /* 0x000fe20000011607 */
[----:B------:R-:W4:Y:S01]  /*123cf0*/  LDL.LU R23, [R1+0x1e4] ;  /* 0x0001e40001177983 */ /* 0x000f220000300800 */
[----:B------:R-:W-:-:S02]  /*123d00*/  PRMT R11, R10, 0x5410, R11 ;  /* 0x000054100a0b7816 */ /* 0x000fc4000000000b */
[----:B------:R-:W-:Y:S02]  /*123d10*/  IADD3 R10, P6, R21, R3, RZ ;  /* 0x00000003150a7210 */ /* 0x000fe40007fde0ff */
[----:B------:R-:W-:Y:S02]  /*123d20*/  LOP3.LUT R25, R25, 0xffff, RZ, 0xc0, !PT ;  /* 0x0000ffff19197812 */ /* 0x000fe400078ec0ff */
[----:B------:R-:W-:Y:S02]  /*123d30*/  LOP3.LUT R28, R28, 0xffff, RZ, 0xc0, !PT ;  /* 0x0000ffff1c1c7812 */ /* 0x000fe400078ec0ff */
[----:B------:R-:W-:Y:S02]  /*123d40*/  LOP3.LUT R6, R6, 0xffff, RZ, 0xc0, !PT ;  /* 0x0000ffff06067812 */ /* 0x000fe400078ec0ff */
[----:B------:R-:W-:Y:S01]  /*123d50*/  LOP3.LUT R7, R7, 0xffff, RZ, 0xc0, !PT ;  /* 0x0000ffff07077812 */ /* 0x000fe200078ec0ff */
[----:B------:R0:W-:Y:S01]  /*123d60*/  STL [R1+0x390], R11 ;  /* 0x0003900b01007387 */ /* 0x0001e20000100800 */
[----:B------:R-:W-:-:S02]  /*123d70*/  PRMT R28, R25, 0x3340, R28 ;  /* 0x00003340191c7816 */ /* 0x000fc4000000001c */
[----:B------:R-:W-:Y:S01]  /*123d80*/  PRMT R25, R6, 0x3340, R7 ;  /* 0x0000334006197816 */ /* 0x000fe20000000007 */
[----:B0-----:R-:W-:Y:S01]  /*123d90*/  IMAD.X R11, R16, 0x1, R2, P6 ;  /* 0x00000001100b7824 */ /* 0x001fe200030e0602 */
[----:B------:R-:W-:-:S04]  /*123da0*/  IADD3 R6, P6, R21, R0, RZ ;  /* 0x0000000015067210 */ /* 0x000fc80007fde0ff */
[----:B------:R0:W-:Y:S01]  /*123db0*/  STL.64 [R1+0x8b0], R10 ;  /* 0x0008b00a01007387 */ /* 0x0001e20000100a00 */
[----:B------:R-:W-:-:S03]  /*123dc0*/  IMAD.X R7, R16, 0x1, R19, P6 ;  /* 0x0000000110077824 */ /* 0x000fc600030e0613 */
[----:B0-----:R-:W4:Y:S04]  /*123dd0*/  LDL.LU.64 R10, [R1+0x5b80] ;  /* 0x005b8000010a7983 */ /* 0x001f280000300a00 */
[----:B------:R-:W-:Y:S04]  /*123de0*/  STL [R1+0x224], R28 ;  /* 0x0002241c01007387 */ /* 0x000fe80000100800 */
[----:B------:R-:W-:Y:S04]  /*123df0*/  STL [R1+0x218], R25 ;  /* 0x0002181901007387 */ /* 0x000fe80000100800 */
[----:B------:R0:W-:Y:S04]  /*123e00*/  STL.64 [R1+0x8c0], R6 ;  /* 0x0008c00601007387 */ /* 0x0001e80000100a00 */
[----:B0-----:R-:W4:Y:S01]  /*123e10*/  LDL.LU.64 R6, [R1+0x5b78] ;  /* 0x005b780001067983 */ /* 0x001f220000300a00 */
[----:B------:R-:W-:-:S02]  /*123e20*/  SHF.R.U32.HI R13, RZ, 0x8, R13 ;  /* 0x00000008ff0d7819 */ /* 0x000fc4000001160d */
[----:B------:R-:W-:Y:S02]  /*123e30*/  SHF.R.U32.HI R12, RZ, 0x8, R12 ;  /* 0x00000008ff0c7819 */ /* 0x000fe4000001160c */
[----:B------:R-:W-:Y:S02]  /*123e40*/  LOP3.LUT R13, R13, 0xffff, RZ, 0xc0, !PT ;  /* 0x0000ffff0d0d7812 */ /* 0x000fe400078ec0ff */
[----:B------:R-:W-:Y:S02]  /*123e50*/  LOP3.LUT R12, R12, 0xffff, RZ, 0xc0, !PT ;  /* 0x0000ffff0c0c7812 */ /* 0x000fe400078ec0ff */
[--C-:B------:R-:W-:Y:S02]  /*123e60*/  PRMT R28, R13, 0x3340, R0.reuse ;  /* 0x000033400d1c7816 */ /* 0x100fe40000000000 */
[----:B------:R-:W-:-:S03]  /*123e70*/  PRMT R13, R12, 0x3340, R0 ;  /* 0x000033400c0d7816 */ /* 0x000fc60000000000 */
[----:B------:R-:W-:Y:S04]  /*123e80*/  STL [R1+0x104], R28 ;  /* 0x0001041c01007387 */ /* 0x000fe80000100800 */
[----:B------:R0:W-:Y:S04]  /*123e90*/  STL [R1+0x108], R13 ;  /* 0x0001080d01007387 */ /* 0x0001e80000100800 */
[----:B0-----:R-:W4:Y:S01]  /*123ea0*/  LDL.LU R13, [R1+0x22c] ;  /* 0x00022c00010d7983 */ /* 0x001f220000300800 */
[----:B--2---:R-:W-:Y:S02]  /*123eb0*/  LOP3.LUT R25, R8, 0xffff, RZ, 0xc0, !PT ;  /* 0x0000ffff08197812 */ /* 0x004fe400078ec0ff */
[----:B---3--:R-:W-:-:S02]  /*123ec0*/  LOP3.LUT R12, R9, 0xffff, RZ, 0xc0, !PT ;  /* 0x0000ffff090c7812 */ /* 0x008fc400078ec0ff */
[----:B----4-:R-:W-:Y:S02]  /*123ed0*/  LOP3.LUT R28, R18, 0xffff, RZ, 0xc0, !PT ;  /* 0x0000ffff121c7812 */ /* 0x010fe400078ec0ff */
[----:B------:R-:W-:Y:S02]  /*123ee0*/  PRMT R9, R12, 0x3340, R0 ;  /* 0x000033400c097816 */ /* 0x000fe40000000000 */
[----:B------:R-:W-:Y:S02]  /*123ef0*/  PRMT R8, R25, 0x3340, R28 ;  /* 0x0000334019087816 */ /* 0x000fe4000000001c */
[----:B------:R-:W-:Y:S02]  /*123f00*/  LOP3.LUT R22, R22, 0xffff, RZ, 0xc0, !PT ;  /* 0x0000ffff16167812 */ /* 0x000fe400078ec0ff */
[----:B------:R-:W-:Y:S02]  /*123f10*/  PRMT R8, R8, 0x5410, R9 ;  /* 0x0000541008087816 */ /* 0x000fe40000000009 */
[----:B------:R-:W-:-:S02]  /*123f20*/  LOP3.LUT R20, R20, 0xffff, RZ, 0xc0, !PT ;  /* 0x0000ffff14147812 */ /* 0x000fc400078ec0ff */
[----:B------:R-:W-:Y:S01]  /*123f30*/  LOP3.LUT R23, R23, 0xffff, RZ, 0xc0, !PT ;  /* 0x0000ffff17177812 */ /* 0x000fe200078ec0ff */
[----:B------:R0:W-:Y:S01]  /*123f40*/  STL [R1+0x374], R8 ;  /* 0x0003740801007387 */ /* 0x0001e20000100800 */
[----:B------:R-:W-:Y:S02]  /*123f50*/  PRMT R9, R20, 0x3340, R0 ;  /* 0x0000334014097816 */ /* 0x000fe40000000000 */
[----:B0-----:R-:W-:-:S04]  /*123f60*/  PRMT R8, R22, 0x3340, R23 ;  /* 0x0000334016087816 */ /* 0x001fc80000000017 */
[----:B------:R-:W-:-:S05]  /*123f70*/  PRMT R8, R8, 0x5410, R9 ;  /* 0x0000541008087816 */ /* 0x000fca0000000009 */
[----:B------:R0:W-:Y:S04]  /*123f80*/  STL [R1+0x378], R8 ;  /* 0x0003780801007387 */ /* 0x0001e80000100800 */
[----:B------:R-:W2:Y:S01]  /*123f90*/  LDL.LU R18, [R1+0x1ac] ;  /* 0x0001ac0001127983 */ /* 0x000ea20000300800 */
[----:B0-----:R-:W-:-:S05]  /*123fa0*/  IADD3 R8, P6, R21, R5, RZ ;  /* 0x0000000515087210 */ /* 0x001fca0007fde0ff */
[----:B------:R-:W-:-:S05]  /*123fb0*/  IMAD.X R9, R16, 0x1, R6, P6 ;  /* 0x0000000110097824 */ /* 0x000fca00030e0606 */
[----:B------:R0:W-:Y:S04]  /*123fc0*/  STL.64 [R1+0x880], R8 ;  /* 0x0008800801007387 */ /* 0x0001e80000100a00 */
[----:B0-----:R-:W3:Y:S01]  /*123fd0*/  LDL.LU.64 R8, [R1+0x5b70] ;  /* 0x005b700001087983 */ /* 0x001ee20000300a00 */
[----:B------:R-:W-:Y:S02]  /*123fe0*/  SHF.R.U32.HI R25, RZ, 0x8, R25 ;  /* 0x00000008ff197819 */ /* 0x000fe40000011619 */
[----:B------:R-:W-:Y:S02]  /*123ff0*/  SHF.R.U32.HI R28, RZ, 0x8, R28 ;  /* 0x00000008ff1c7819 */ /* 0x000fe4000001161c */
[----:B------:R-:W-:Y:S02]  /*124000*/  LOP3.LUT R25, R25, 0xffff, RZ, 0xc0, !PT ;  /* 0x0000ffff19197812 */ /* 0x000fe400078ec0ff */
[----:B------:R-:W-:-:S02]  /*124010*/  LOP3.LUT R28, R28, 0xffff, RZ, 0xc0, !PT ;  /* 0x0000ffff1c1c7812 */ /* 0x000fc400078ec0ff */
[----:B------:R-:W-:Y:S02]  /*124020*/  SHF.R.U32.HI R22, RZ, 0x8, R22 ;  /* 0x00000008ff167819 */ /* 0x000fe40000011616 */
[----:B------:R-:W-:Y:S02]  /*124030*/  SHF.R.U32.HI R23, RZ, 0x8, R23 ;  /* 0x00000008ff177819 */ /* 0x000fe40000011617 */
[----:B------:R-:W-:Y:S02]  /*124040*/  PRMT R28, R25, 0x3340, R28 ;  /* 0x00003340191c7816 */ /* 0x000fe4000000001c */
[----:B------:R-:W-:Y:S02]  /*124050*/  LOP3.LUT R22, R22, 0xffff, RZ, 0xc0, !PT ;  /* 0x0000ffff16167812 */ /* 0x000fe400078ec0ff */
[----:B------:R-:W-:Y:S01]  /*124060*/  LOP3.LUT R23, R23, 0xffff, RZ, 0xc0, !PT ;  /* 0x0000ffff17177812 */ /* 0x000fe200078ec0ff */
[----:B------:R-:W-:Y:S03]  /*124070*/  STL [R1+0x210], R28 ;  /* 0x0002101c01007387 */ /* 0x000fe60000100800 */
[----:B------:R-:W-:Y:S01]  /*124080*/  PRMT R25, R22, 0x3340, R23 ;  /* 0x0000334016197816 */ /* 0x000fe20000000017 */
[----:B------:R0:W-:Y:S01]  /*124090*/  STL.64 [R1+0x5b50], R6 ;  /* 0x005b500601007387 */ /* 0x0001e20000100a00 */
[----:B------:R-:W-:-:S03]  /*1240a0*/  IADD3 R22, P6, R21, R7, RZ ;  /* 0x0000000715167210 */ /* 0x000fc60007fde0ff */
[----:B------:R1:W-:Y:S01]  /*1240b0*/  STL [R1+0x20c], R25 ;  /* 0x00020c1901007387 */ /* 0x0003e20000100800 */
[----:B0-----:R-:W-:Y:S02]  /*1240c0*/  SHF.R.U32.HI R7, RZ, 0x8, R20 ;  /* 0x00000008ff077819 */ /* 0x001fe40000011614 */
[----:B------:R-:W-:Y:S01]  /*1240d0*/  SHF.R.U32.HI R6, RZ, 0x8, R12 ;  /* 0x00000008ff067819 */ /* 0x000fe2000001160c */
[----:B------:R-:W4:Y:S01]  /*1240e0*/  LDL.LU R20, [R1+0x454] ;  /* 0x0004540001147983 */ /* 0x000f220000300800 */
[----:B------:R-:W-:Y:S02]  /*1240f0*/  LOP3.LUT R7, R7, 0xffff, RZ, 0xc0, !PT ;  /* 0x0000ffff07077812 */ /* 0x000fe400078ec0ff */
[----:B------:R-:W-:Y:S02]  /*124100*/  LOP3.LUT R6, R6, 0xffff, RZ, 0xc0, !PT ;  /* 0x0000ffff06067812 */ /* 0x000fe400078ec0ff */
[--C-:B-1----:R-:W-:Y:S02]  /*124110*/  PRMT R25, R7, 0x3340, R0.reuse ;  /* 0x0000334007197816 */ /* 0x102fe40000000000 */
[----:B------:R-:W-:-:S02]  /*124120*/  PRMT R12, R6, 0x3340, R0 ;  /* 0x00003340060c7816 */ /* 0x000fc40000000000 */
[----:B------:R-:W-:Y:S02]  /*124130*/  LOP3.LUT R7, R13, 0xffff, RZ, 0xc0, !PT ;  /* 0x0000ffff0d077812 */ /* 0x000fe400078ec0ff */
[----:B------:R-:W-:-:S04]  /*124140*/  LOP3.LUT R6, R17, 0xffff, RZ, 0xc0, !PT ;  /* 0x0000ffff11067812 */ /* 0x000fc800078ec0ff */
[----:B------:R-:W-:Y:S02]  /*124150*/  PRMT R13, R6, 0x3340, R0 ;  /* 0x00003340060d7816 */ /* 0x000fe40000000000 */
[----:B--2---:R-:W-:Y:S01]  /*124160*/  LOP3.LUT R18, R18, 0xffff, RZ, 0xc0, !PT ;  /* 0x0000ffff12127812 */ /* 0x004fe200078ec0ff */
[----:B---3--:R-:W-:-:S05]  /*124170*/  IMAD.X R23, R16, 0x1, R8, P6 ;  /* 0x0000000110177824 */ /* 0x008fca00030e0608 */
[----:B------:R0:W-:Y:S04]  /*124180*/  STL.64 [R1+0x8a8], R22 ;  /* 0x0008a81601007387 */ /* 0x0001e80000100a00 */
[----:B0-----:R-:W2:Y:S04]  /*124190*/  LDL.LU R23, [R1+0x354] ;  /* 0x0003540001177983 */ /* 0x001ea80000300800 */
[----:B------:R-:W3:Y:S04]  /*1241a0*/  LDL.LU R22, [R1+0x3b0] ;  /* 0x0003b00001167983 */ /* 0x000ee80000300800 */
[----:B------:R-:W-:Y:S04]  /*1241b0*/  STL [R1+0xf8], R25 ;  /* 0x0000f81901007387 */ /* 0x000fe80000100800 */
[----:B------:R0:W-:Y:S04]  /*1241c0*/  STL [R1+0x100], R12 ;  /* 0x0001000c01007387 */ /* 0x0001e80000100800 */
[----:B------:R-:W3:Y:S01]  /*1241d0*/  LDL.LU R17, [R1+0x5b68] ;  /* 0x005b680001117983 */ /* 0x000ee20000300800 */
[----:B0-----:R-:W-:-:S04]  /*1241e0*/  PRMT R12, R7, 0x3340, R18 ;  /* 0x00003340070c7816 */ /* 0x001fc80000000012 */
[----:B------:R-:W-:Y:S02]  /*1241f0*/  PRMT R25, R12, 0x5410, R13 ;  /* 0x000054100c197816 */ /* 0x000fe4000000000d */
[----:B------:R-:W-:Y:S01]  /*124200*/  IADD3 R12, P6, R21, R9, RZ ;  /* 0x00000009150c7210 */ /* 0x000fe20007fde0ff */
[----:B------:R-:W-:Y:S04]  /*124210*/  STL.64 [R1+0x5b48], R8 ;  /* 0x005b480801007387 */ /* 0x000fe80000100a00 */
[----:B------:R-:W-:Y:S01]  /*124220*/  IMAD.X R13, R16, 0x1, R10, P6 ;  /* 0x00000001100d7824 */ /* 0x000fe200030e060a */
[----:B------:R-:W-:Y:S04]  /*124230*/  STL [R1+0x35c], R25 ;  /* 0x00035c1901007387 */ /* 0x000fe80000100800 */
[----:B------:R0:W-:Y:S04]  /*124240*/  STL.64 [R1+0x888], R12 ;  /* 0x0008880c01007387 */ /* 0x0001e80000100a00 */
[----:B0-----:R-:W3:Y:S01]  /*124250*/  LDL.LU.64 R12, [R1+0x5b60] ;  /* 0x005b6000010c7983 */ /* 0x001ee20000300a00 */
[----:B------:R-:W-:-:S03]  /*124260*/  SHF.R.U32.HI R8, RZ, 0x8, R18 ;  /* 0x00000008ff087819 */ /* 0x000fc60000011612 */
[----:B------:R-:W3:Y:S04]  /*124270*/  LDL.LU R28, [R1+0x230] ;  /* 0x00023000011c7983 */ /* 0x000ee80000300800 */
[----:B------:R-:W3:Y:S01]  /*124280*/  LDL.LU R18, [R1+0x6c] ;  /* 0x00006c0001127983 */ /* 0x000ee20000300800 */
[----:B------:R-:W-:Y:S02]  /*124290*/  SHF.R.U32.HI R7, RZ, 0x8, R7 ;  /* 0x00000008ff077819 */ /* 0x000fe40000011607 */
[----:B------:R-:W-:Y:S02]  /*1242a0*/  SHF.R.U32.HI R6, RZ, 0x8, R6 ;  /* 0x00000008ff067819 */ /* 0x000fe40000011606 */
[----:B------:R-:W-:Y:S02]  /*1242b0*/  LOP3.LUT R7, R7, 0xffff, RZ, 0xc0, !PT ;  /* 0x0000ffff07077812 */ /* 0x000fe400078ec0ff */
[----:B------:R-:W-:-:S02]  /*1242c0*/  LOP3.LUT R8, R8, 0xffff, RZ, 0xc0, !PT ;  /* 0x0000ffff08087812 */ /* 0x000fc400078ec0ff */
[----:B------:R-:W-:Y:S02]  /*1242d0*/  LOP3.LUT R6, R6, 0xffff, RZ, 0xc0, !PT ;  /* 0x0000ffff06067812 */ /* 0x000fe400078ec0ff */
[----:B------:R-:W-:Y:S02]  /*1242e0*/  PRMT R8, R7, 0x3340, R8 ;  /* 0x0000334007087816 */ /* 0x000fe40000000008 */
[----:B------:R-:W-:-:S03]  /*1242f0*/  PRMT R7, R6, 0x3340, R0 ;  /* 0x0000334006077816 */ /* 0x000fc60000000000 */
[----:B------:R2:W-:Y:S01]  /*124300*/  STL [R1+0x208], R8 ;  /* 0x0002080801007387 */ /* 0x0005e20000100800 */
[----:B----4-:R-:W-:-:S03]  /*124310*/  LOP3.LUT R6, R20, 0xffff, RZ, 0xc0, !PT ;  /* 0x0000ffff14067812 */ /* 0x010fc600078ec0ff */
[----:B------:R3:W-:Y:S04]  /*124320*/  STL [R1+0xf0], R7 ;  /* 0x0000f00701007387 */ /* 0x0007e80000100800 */
[----:B------:R0:W-:Y:S01]  /*124330*/  STL.64 [R1+0x5b40], R10 ;  /* 0x005b400a01007387 */ /* 0x0001e20000100a00 */
[----:B--2---:R-:W-:Y:S02]  /*124340*/  LOP3.LUT R8, R23, 0xffff, RZ, 0xc0, !PT ;  /* 0x0000ffff17087812 */ /* 0x004fe400078ec0ff */
[----:B---3--:R-:W-:Y:S02]  /*124350*/  LOP3.LUT R7, R22, 0xffff, RZ, 0xc0, !PT ;  /* 0x0000ffff16077812 */ /* 0x008fe400078ec0ff */
[----:B------:R-:W-:Y:S02]  /*124360*/  IADD3 R22, P6, R21, R11, RZ ;  /* 0x0000000b15167210 */ /* 0x000fe40007fde0ff */
[----:B------:R-:W-:-:S02]  /*124370*/  PRMT R20, R8, 0x3340, R0 ;  /* 0x0000334008147816 */ /* 0x000fc40000000000 */
[----:B------:R-:W-:-:S04]  /*124380*/  PRMT R9, R6, 0x3340, R7 ;  /* 0x0000334006097816 */ /* 0x000fc80000000007 */
[----:B------:R-:W-:-:S05]  /*124390*/  PRMT R9, R9, 0x5410, R20 ;  /* 0x0000541009097816 */ /* 0x000fca0000000014 */
[----:B------:R-:W-:Y:S01]  /*1243a0*/  STL [R1+0x33c], R9 ;  /* 0x00033c0901007387 */ /* 0x000fe20000100800 */
[----:B------:R-:W-:Y:S02]  /*1243b0*/  SHF.R.U32.HI R6, RZ, 0x8, R6 ;  /* 0x00000008ff067819 */ /* 0x000fe40000011606 */
[----:B------:R-:W-:Y:S02]  /*1243c0*/  SHF.R.U32.HI R7, RZ, 0x8, R7 ;  /* 0x00000008ff077819 */ /* 0x000fe40000011607 */
[----:B------:R-:W-:Y:S02]  /*1243d0*/  LOP3.LUT R6, R6, 0xffff, RZ, 0xc0, !PT ;  /* 0x0000ffff06067812 */ /* 0x000fe400078ec0ff */
[----:B------:R-:W-:Y:S01]  /*1243e0*/  LOP3.LUT R7, R7, 0xffff, RZ, 0xc0, !PT ;  /* 0x0000ffff07077812 */ /* 0x000fe200078ec0ff */
[----:B------:R-:W-:Y:S01]  /*1243f0*/  IMAD.X R23, R16, 0x1, R13, P6 ;  /* 0x0000000110177824 */ /* 0x000fe200030e060d */
[----:B0-----:R-:W-:-:S04]  /*124400*/  IADD3 R10, P6, R21, R12, RZ ;  /* 0x0000000c150a7210 */ /* 0x001fc80007fde0ff */
[----:B------:R0:W-:Y:S01]  /*124410*/  STL.64 [R1+0x858], R22 ;  /* 0x0008581601007387 */ /* 0x0001e20000100a00 */
[----:B------:R-:W-:-:S03]  /*124420*/  IMAD.X R11, R16, 0x1, R14, P6 ;  /* 0x00000001100b7824 */ /* 0x000fc600030e060e */
[----:B------:R-:W-:Y:S04]  /*124430*/  STL.64 [R1+0x5b38], R12 ;  /* 0x005b380c01007387 */ /* 0x000fe80000100a00 */
[----:B------:R-:W2:Y:S04]  /*124440*/  LDL.LU R16, [R1+0x4f0] ;  /* 0x0004f00001107983 */ /* 0x000ea80000300800 */
[----:B------:R-:W3:Y:S04]  /*124450*/  LDL.LU R25, [R1+0x358] ;  /* 0x0003580001197983 */ /* 0x000ee80000300800 */
[----:B------:R1:W-:Y:S04]  /*124460*/  STL.64 [R1+0x878], R10 ;  /* 0x0008780a01007387 */ /* 0x0003e80000100a00 */
[----:B------:R-:W4:Y:S04]  /*124470*/  LDL.LU R20, [R1+0x3f8] ;  /* 0x0003f80001147983 */ /* 0x000f280000300800 */
[----:B0-----:R-:W4:Y:S04]  /*124480*/  LDL.LU R23, [R1+0x448] ;  /* 0x0004480001177983 */ /* 0x001f280000300800 */
[----:B------:R-:W4:Y:S04]  /*124490*/  LDL.LU R22, [R1+0x344] ;  /* 0x0003440001167983 */ /* 0x000f280000300800 */
[----:B------:R-:W4:Y:S01]  /*1244a0*/  LDL.LU R21, [R1+0x388] ;  /* 0x0003880001157983 */ /* 0x000f220000300800 */
[----:B------:R-:W-:-:S02]  /*1244b0*/  PRMT R7, R6, 0x3340, R7 ;  /* 0x0000334006077816 */ /* 0x000fc40000000007 */
[----:B------:R-:W-:-:S03]  /*1244c0*/  LOP3.LUT R18, R18, 0xffff, RZ, 0xc0, !PT ;  /* 0x0000ffff12127812 */ /* 0x000fc600078ec0ff */
[----:B------:R0:W-:Y:S01]  /*1244d0*/  STL [R1+0x1fc], R7 ;  /* 0x0001fc0701007387 */ /* 0x0001e20000100800 */
[----:B-1----:R-:W-:Y:S02]  /*1244e0*/  PRMT R10, R18, 0x3340, R0 ;  /* 0x00003340120a7816 */ /* 0x002fe40000000000 */
[----:B0-----:R-:W-:Y:S02]  /*1244f0*/  LOP3.LUT R7, R17, 0xffff, RZ, 0xc0, !PT ;  /* 0x0000ffff11077812 */ /* 0x001fe400078ec0ff */
[----:B------:R-:W4:Y:S04]  /*124500*/  LDL.LU R17, [R1+0x5b58] ;  /* 0x005b580001117983 */ /* 0x000f280000300800 */
[----:B------:R0:W-:Y:S04]  /*124510*/  STL [R1+0x5acc], R18 ;  /* 0x005acc1201007387 */ /* 0x0001e80000100800 */
[----:B0-----:R-:W4:Y:S01]  /*124520*/  LDL.LU R18, [R1+0xa0] ;  /* 0x0000a00001127983 */ /* 0x001f220000300800 */
[----:B------:R-:W-:-:S04]  /*124530*/  LOP3.LUT R6, R28, 0xffff, RZ, 0xc0, !PT ;  /* 0x0000ffff1c067812 */ /* 0x000fc800078ec0ff */
[--C-:B------:R-:W-:Y:S02]  /*124540*/  PRMT R9, R6, 0x3340, R7.reuse ;  /* 0x0000334006097816 */ /* 0x100fe40000000007 */
[----:B------:R-:W-:Y:S02]  /*124550*/  SHF.R.U32.HI R6, RZ, 0x8, R6 ;  /* 0x00000008ff067819 */ /* 0x000fe40000011606 */
[----:B------:R-:W-:Y:S02]  /*124560*/  SHF.R.U32.HI R7, RZ, 0x8, R7 ;  /* 0x00000008ff077819 */ /* 0x000fe40000011607 */
[----:B------:R-:W-:Y:S02]  /*124570*/  LOP3.LUT R6, R6, 0xffff, RZ, 0xc0, !PT ;  /* 0x0000ffff06067812 */ /* 0x000fe400078ec0ff */
[----:B------:R-:W-:Y:S02]  /*124580*/  LOP3.LUT R7, R7, 0xffff, RZ, 0xc0, !PT ;  /* 0x0000ffff07077812 */ /* 0x000fe400078ec0ff */
[----:B------:R-:W-:-:S02]  /*124590*/  SHF.R.U32.HI R8, RZ, 0x8, R8 ;  /* 0x00000008ff087819 */ /* 0x000fc40000011608 */
[----:B------:R-:W-:Y:S02]  /*1245a0*/  PRMT R9, R9, 0x5410, R10 ;  /* 0x0000541009097816 */ /* 0x000fe4000000000a */
[----:B------:R-:W-:Y:S02]  /*1245b0*/  PRMT R28, R6, 0x3340, R7 ;  /* 0x00003340061c7816 */ /* 0x000fe40000000007 */
[----:B------:R-:W-:Y:S01]  /*1245c0*/  LOP3.LUT R8, R8, 0xffff, RZ, 0xc0, !PT ;  /* 0x0000ffff08087812 */ /* 0x000fe200078ec0ff */
[----:B------:R-:W-:Y:S03]  /*1245d0*/  STL [R1+0x3b0], R9 ;  /* 0x0003b00901007387 */ /* 0x000fe60000100800 */
[----:B------:R-:W-:Y:S01]  /*1245e0*/  PRMT R8, R8, 0x3340, R0 ;  /* 0x0000334008087816 */ /* 0x000fe20000000000 */
[----:B------:R-:W-:Y:S04]  /*1245f0*/  STL [R1+0x5980], R28 ;  /* 0x0059801c01007387 */ /* 0x000fe80000100800 */
[----:B------:R0:W-:Y:S01]  /*124600*/  STL [R1+0xe8], R8 ;  /* 0x0000e80801007387 */ /* 0x0001e20000100800 */
[----:B--2---:R-:W-:-:S02]  /*124610*/  LOP3.LUT R10, R16, 0xffff, RZ, 0xc0, !PT ;  /* 0x0000ffff100a7812 */ /* 0x004fc400078ec0ff */
[----:B---3--:R-:W-:-:S04]  /*124620*/  LOP3.LUT R6, R25, 0xffff, RZ, 0xc0, !PT ;  /* 0x0000ffff19067812 */ /* 0x008fc800078ec0ff */
[----:B------:R-:W-:Y:S02]  /*124630*/  PRMT R13, R6, 0x3340, R0 ;  /* 0x00003340060d7816 */ /* 0x000fe40000000000 */
[----:B----4-:R-:W-:-:S04]  /*124640*/  LOP3.LUT R11, R20, 0xffff, RZ, 0xc0, !PT ;  /* 0x0000ffff140b7812 */ /* 0x010fc800078ec0ff */
[----:B------:R-:W-:Y:S02]  /*124650*/  PRMT R12, R10, 0x3340, R11 ;  /* 0x000033400a0c7816 */ /* 0x000fe4000000000b */
[----:B0-----:R-:W-:Y:S02]  /*124660*/  LOP3.LUT R8, R23, 0xffff, RZ, 0xc0, !PT ;  /* 0x0000ffff17087812 */ /* 0x001fe400078ec0ff */
[----:B------:R-:W-:Y:S01]  /*124670*/  PRMT R12, R12, 0x5410, R13 ;  /* 0x000054100c0c7816 */ /* 0x000fe2000000000d */
[----:B------:R-:W2:Y:S01]  /*124680*/  LDL.LU R23, [R1+0x450] ;  /* 0x0004500001177983 */ /* 0x000ea20000300800 */
[----:B------:R-:W-:Y:S02]  /*124690*/  LOP3.LUT R7, R22, 0xffff, RZ, 0xc0, !PT ;  /* 0x0000ffff16077812 */ /* 0x000fe400078ec0ff */
[----:B------:R-:W-:Y:S01]  /*1246a0*/  LOP3.LUT R9, R21, 0xffff, RZ, 0xc0, !PT ;  /* 0x0000ffff15097812 */ /* 0x000fe200078ec0ff */
[----:B------:R0:W-:Y:S01]  /*1246b0*/  STL [R1+0x2dc], R12 ;  /* 0x0002dc0c01007387 */ /* 0x0001e20000100800 */
[----:B------:R-:W-:-:S03]  /*1246c0*/  PRMT R13, R7, 0x3340, R0 ;  /* 0x00003340070d7816 */ /* 0x000fc60000000000 */
[----:B------:R-:W3:Y:S04]  /*1246d0*/  LDL.LU R22, [R1+0x3e8] ;  /* 0x0003e80001167983 */ /* 0x000ee80000300800 */
[----:B------:R-:W4:Y:S01]  /*1246e0*/  LDL.LU R21, [R1+0x250] ;  /* 0x0002500001157983 */ /* 0x000f220000300800 */
[----:B0-----:R-:W-:-:S04]  /*1246f0*/  PRMT R12, R8, 0x3340, R9 ;  /* 0x00003340080c7816 */ /* 0x001fc80000000009 */
[----:B------:R-:W-:-:S05]  /*124700*/  PRMT R12, R12, 0x5410, R13 ;  /* 0x000054100c0c7816 */ /* 0x000fca000000000d */
[----:B------:R0:W-:Y:S04]  /*124710*/  STL [R1+0x2fc], R12 ;  /* 0x0002fc0c01007387 */ /* 0x0001e80000100800 */
[----:B------:R-:W4:Y:S01]  /*124720*/  LDL.LU R25, [R1+0x18c] ;  /* 0x00018c0001197983 */ /* 0x000f220000300800 */
[----:B------:R-:W-:Y:S02]  /*124730*/  SHF.R.S32.HI R16, RZ, 0x1f, R18 ;  /* 0x0000001fff107819 */ /* 0x000fe40000011412 */
[----:B0-----:R-:W-:-:S05]  /*124740*/  IADD3 R12, P6, R18, R4, RZ ;  /* 0x00000004120c7210 */ /* 0x001fca0007fde0ff */
[----:B------:R-:W-:-:S05]  /*124750*/  IMAD.X R13, R16, 0x1, R15, P6 ;  /* 0x00000001100d7824 */ /* 0x000fca00030e060f */
[----:B------:R-:W-:Y:S04]  /*124760*/  STL.64 [R1+0x7d8], R12 ;  /* 0x0007d80c01007387 */ /* 0x000fe80000100a00 */
[----:B------:R-:W4:Y:S01]  /*124770*/  LDL.LU R20, [R1+0x200] ;  /* 0x0002000001147983 */ /* 0x000f220000300800 */
[----:B------:R-:W-:Y:S02]  /*124780*/  SHF.R.U32.HI R10, RZ, 0x8, R10 ;  /* 0x00000008ff0a7819 */ /* 0x000fe4000001160a */
[----:B------:R-:W-:Y:S02]  /*124790*/  SHF.R.U32.HI R11, RZ, 0x8, R11 ;  /* 0x00000008ff0b7819 */ /* 0x000fe4000001160b */
[----:B------:R-:W-:Y:S02]  /*1247a0*/  SHF.R.U32.HI R8, RZ, 0x8, R8 ;  /* 0x00000008ff087819 */ /* 0x000fe40000011608 */
[----:B------:R-:W-:-:S02]  /*1247b0*/  SHF.R.U32.HI R9, RZ, 0x8, R9 ;  /* 0x00000008ff097819 */ /* 0x000fc40000011609 */
[----:B------:R-:W-:Y:S02]  /*1247c0*/  LOP3.LUT R10, R10, 0xffff, RZ, 0xc0, !PT ;  /* 0x0000ffff0a0a7812 */ /* 0x000fe400078ec0ff */
[----:B------:R-:W-:Y:S02]  /*1247d0*/  LOP3.LUT R11, R11, 0xffff, RZ, 0xc0, !PT ;  /* 0x0000ffff0b0b7812 */ /* 0x000fe400078ec0ff */
[----:B------:R-:W-:Y:S02]  /*1247e0*/  LOP3.LUT R8, R8, 0xffff, RZ, 0xc0, !PT ;  /* 0x0000ffff08087812 */ /* 0x000fe400078ec0ff */
[----:B------:R-:W-:Y:S02]  /*1247f0*/  LOP3.LUT R9, R9, 0xffff, RZ, 0xc0, !PT ;  /* 0x0000ffff09097812 */ /* 0x000fe400078ec0ff */
[----:B------:R-:W-:Y:S02]  /*124800*/  PRMT R11, R10, 0x3340, R11 ;  /* 0x000033400a0b7816 */ /* 0x000fe4000000000b */
[----:B------:R-:W-:-:S02]  /*124810*/  SHF.R.U32.HI R7, RZ, 0x8, R7 ;  /* 0x00000008ff077819 */ /* 0x000fc40000011607 */
[----:B------:R-:W-:Y:S02]  /*124820*/  PRMT R10, R8, 0x3340, R9 ;  /* 0x00003340080a7816 */ /* 0x000fe40000000009 */
[----:B------:R-:W-:Y:S02]  /*124830*/  SHF.R.U32.HI R6, RZ, 0x8, R6 ;  /* 0x00000008ff067819 */ /* 0x000fe40000011606 */
[----:B------:R-:W-:Y:S02]  /*124840*/  IADD3 R8, P6, R18, R3, RZ ;  /* 0x0000000312087210 */ /* 0x000fe40007fde0ff */
[----:B------:R-:W-:Y:S02]  /*124850*/  LOP3.LUT R7, R7, 0xffff, RZ, 0xc0, !PT ;  /* 0x0000ffff07077812 */ /* 0x000fe400078ec0ff */
[----:B------:R-:W-:Y:S01]  /*124860*/  LOP3.LUT R6, R6, 0xffff, RZ, 0xc0, !PT ;  /* 0x0000ffff06067812 */ /* 0x000fe200078ec0ff */
[----:B------:R-:W-:Y:S01]  /*124870*/  IMAD.X R9, R16, 0x1, R2, P6 ;  /* 0x0000000110097824 */ /* 0x000fe200030e0602 */
[--C-:B------:R-:W-:Y:S01]  /*124880*/  PRMT R7, R7, 0x3340, R0.reuse ;  /* 0x0000334007077816 */ /* 0x100fe20000000000 */
[----:B------:R-:W-:Y:S01]  /*124890*/  STL [R1+0x1f4], R11 ;  /* 0x0001f40b01007387 */ /* 0x000fe20000100800 */
[----:B------:R-:W-:-:S02]  /*1248a0*/  PRMT R6, R6, 0x3340, R0 ;  /* 0x0000334006067816 */ /* 0x000fc40000000000 */
[----:B------:R-:W-:Y:S01]  /*1248b0*/  LOP3.LUT R17, R17, 0xffff, RZ, 0xc0, !PT ;  /* 0x0000ffff11117812 */ /* 0x000fe200078ec0ff */
[----:B------:R-:W-:Y:S04]  /*1248c0*/  STL [R1+0x1ec], R10 ;  /* 0x0001ec0a01007387 */ /* 0x000fe80000100800 */
[----:B------:R-:W-:Y:S04]  /*1248d0*/  STL.64 [R1+0x850], R8 ;  /* 0x0008500801007387 */ /* 0x000fe80000100a00 */
[----:B------:R0:W-:Y:S04]  /*1248e0*/  STL [R1+0xe0], R7 ;  /* 0x0000e00701007387 */ /* 0x0001e80000100800 */
[----:B------:R1:W-:Y:S01]  /*1248f0*/  STL [R1+0xe4], R6 ;  /* 0x0000e40601007387 */ /* 0x0003e20000100800 */
[----:B0-----:R-:W-:-:S02]  /*124900*/  PRMT R7, R17, 0x3340, R0 ;  /* 0x0000334011077816 */ /* 0x001fc40000000000 */
[----:B--2---:R-:W-:Y:S02]  /*124910*/  LOP3.LUT R10, R23, 0xffff, RZ, 0xc0, !PT ;  /* 0x0000ffff170a7812 */ /* 0x004fe400078ec0ff */
[----:B------:R-:W2:Y:S01]  /*124920*/  LDL.LU R23, [R1+0x254] ;  /* 0x0002540001177983 */ /* 0x000ea20000300800 */
[----:B---3--:R-:W-:-:S03]  /*124930*/  LOP3.LUT R11, R22, 0xffff, RZ, 0xc0, !PT ;  /* 0x0000ffff160b7812 */ /* 0x008fc600078ec0ff */
[----:B------:R-:W3:Y:S01]  /*124940*/  LDL.LU R22, [R1+0x190] ;  /* 0x0001900001167983 */ /* 0x000ee20000300800 */
[----:B-1----:R-:W-:Y:S02]  /*124950*/  PRMT R6, R10, 0x3340, R11 ;  /* 0x000033400a067816 */ /* 0x002fe4000000000b */
[----:B----4-:R-:W-:Y:S02]  /*124960*/  LOP3.LUT R8, R21, 0xffff, RZ, 0xc0, !PT ;  /* 0x0000ffff15087812 */ /* 0x010fe400078ec0ff */
[----:B------:R-:W-:Y:S01]  /*124970*/  PRMT R6, R6, 0x5410, R7 ;  /* 0x0000541006067816 */ /* 0x000fe20000000007 */
[----:B------:R-:W4:Y:S04]  /*124980*/  LDL.LU R21, [R1+0x204] ;  /* 0x0002040001157983 */ /* 0x000f280000300800 */
[----:B------:R-:W-:Y:S01]  /*124990*/  STL [R1+0x5ad0], R17 ;  /* 0x005ad01101007387 */ /* 0x000fe20000100800 */
[----:B------:R-:W-:-:S03]  /*1249a0*/  LOP3.LUT R13, R25, 0xffff, RZ, 0xc0, !PT ;  /* 0x0000ffff190d7812 */ /* 0x000fc600078ec0ff */
[----:B------:R0:W-:Y:S01]  /*1249b0*/  STL [R1+0x388], R6 ;  /* 0x0003880601007387 */ /* 0x0001e20000100800 */
[----:B------:R-:W-:Y:S02]  /*1249c0*/  PRMT R7, R13, 0x3340, R0 ;  /* 0x000033400d077816 */ /* 0x000fe40000000000 */
[----:B------:R-:W-:-:S04]  /*1249d0*/  LOP3.LUT R9, R20, 0xffff, RZ, 0xc0, !PT ;  /* 0x0000ffff14097812 */ /* 0x000fc800078ec0ff */
[----:B0-----:R-:W-:-:S04]  /*1249e0*/  PRMT R6, R8, 0x3340, R9 ;  /* 0x0000334008067816 */ /* 0x001fc80000000009 */
[----:B------:R-:W-:Y:S02]  /*1249f0*/  PRMT R12, R6, 0x5410, R7 ;  /* 0x00005410060c7816 */ /* 0x000fe40000000007 */
[----:B------:R-:W-:-:S05]  /*124a00*/  IADD3 R6, P6, R18, R0, RZ ;  /* 0x0000000012067210 */ /* 0x000fca0007fde0ff */
[----:B------:R-:W-:Y:S01]  /*124a10*/  IMAD.X R7, R16, 0x1, R19, P6 ;  /* 0x0000000110077824 */ /* 0x000fe200030e0613 */
[----:B------:R-:W-:Y:S04]  /*124a20*/  STL [R1+0x2bc], R12 ;  /* 0x0002bc0c01007387 */ /* 0x000fe80000100800 */
[----:B------:R0:W-:Y:S04]  /*124a30*/  STL.64 [R1+0x788], R6 ;  /* 0x0007880601007387 */ /* 0x0001e80000100a00 */
[----:B0-----:R-:W4:Y:S01]  /*124a40*/  LDL.LU.64 R6, [R1+0x5b50] ;  /* 0x005b500001067983 */ /* 0x001f220000300a00 */
[----:B------:R-:W-:-:S02]  /*124a50*/  SHF.R.U32.HI R10, RZ, 0x8, R10 ;  /* 0x00000008ff0a7819 */ /* 0x000fc4000001160a */
[----:B------:R-:W-:Y:S02]  /*124a60*/  SHF.R.U32.HI R12, RZ, 0x8, R11 ;  /* 0x00000008ff0c7819 */ /* 0x000fe4000001160b */
[----:B------:R-:W-:Y:S01]  /*124a70*/  SHF.R.U32.HI R8, RZ, 0x8, R8 ;  /* 0x00000008ff087819 */ /* 0x000fe20000011608 */
[----:B------:R-:W4:Y:S01]  /*124a80*/  LDL.LU R11, [R1+0x23c] ;  /* 0x00023c00010b7983 */ /* 0x000f220000300800 */
[----:B------:R-:W-:Y:S02]  /*124a90*/  SHF.R.U32.HI R9, RZ, 0x8, R9 ;  /* 0x00000008ff097819 */ /* 0x000fe40000011609 */
[----:B------:R-:W-:Y:S01]  /*124aa0*/  LOP3.LUT R10, R10, 0xffff, RZ, 0xc0, !PT ;  /* 0x0000ffff0a0a7812 */ /* 0x000fe200078ec0ff */
[----:B------:R-:W4:Y:S01]  /*124ab0*/  LDL.LU R25, [R1+0x174] ;  /* 0x0001740001197983 */ /* 0x000f220000300800 */
[----:B------:R-:W-:Y:S02]  /*124ac0*/  LOP3.LUT R12, R12, 0xffff, RZ, 0xc0, !PT ;  /* 0x0000ffff0c0c7812 */ /* 0x000fe400078ec0ff */
[----:B------:R-:W-:Y:S01]  /*124ad0*/  LOP3.LUT R8, R8, 0xffff, RZ, 0xc0, !PT ;  /* 0x0000ffff08087812 */ /* 0x000fe200078ec0ff */
[----:B------:R-:W4:Y:S01]  /*124ae0*/  LDL.LU R20, [R1+0x1d0] ;  /* 0x0001d00001147983 */ /* 0x000f220000300800 */
[----:B------:R-:W-:-:S02]  /*124af0*/  LOP3.LUT R9, R9, 0xffff, RZ, 0xc0, !PT ;  /* 0x0000ffff09097812 */ /* 0x000fc400078ec0ff */
[----:B------:R-:W-:Y:S02]  /*124b00*/  PRMT R12, R10, 0x3340, R12 ;  /* 0x000033400a0c7816 */ /* 0x000fe4000000000c */
[----:B------:R-:W-:-:S03]  /*124b10*/  PRMT R8, R8, 0x3340, R9 ;  /* 0x0000334008087816 */ /* 0x000fc60000000009 */
[----:B------:R4:W-:Y:S04]  /*124b20*/  STL [R1+0x22c], R12 ;  /* 0x00022c0c01007387 */ /* 0x0009e80000100800 */
[----:B------:R0:W-:Y:S01]  /*124b30*/  STL [R1+0x1e8], R8 ;  /* 0x0001e80801007387 */ /* 0x0001e20000100800 */
[----:B--2---:R-:W-:Y:S02]  /*124b40*/  LOP3.LUT R10, R23, 0xffff, RZ, 0xc0, !PT ;  /* 0x0000ffff170a7812 */ /* 0x004fe400078ec0ff */
[----:B---3--:R-:W-:Y:S02]  /*124b50*/  LOP3.LUT R23, R22, 0xffff, RZ, 0xc0, !PT ;  /* 0x0000ffff16177812 */ /* 0x008fe400078ec0ff */
[----:B----4-:R-:W-:Y:S02]  /*124b60*/  LOP3.LUT R12, R21, 0xffff, RZ, 0xc0, !PT ;  /* 0x0000ffff150c7812 */ /* 0x010fe400078ec0ff */
[----:B------:R-:W-:-:S02]  /*124b70*/  PRMT R9, R23, 0x3340, R0 ;  /* 0x0000334017097816 */ /* 0x000fc40000000000 */
[----:B0-----:R-:W-:-:S04]  /*124b80*/  PRMT R8, R10, 0x3340, R12 ;  /* 0x000033400a087816 */ /* 0x001fc8000000000c */
[----:B------:R-:W-:-:S05]  /*124b90*/  PRMT R8, R8, 0x5410, R9 ;  /* 0x0000541008087816 */ /* 0x000fca0000000009 */
[----:B------:R0:W-:Y:S02]  /*124ba0*/  STL [R1+0x29c], R8 ;  /* 0x00029c0801007387 */ /* 0x0001e40000100800 */
[----:B0-----:R-:W-:-:S05]  /*124bb0*/  IADD3 R8, P6, R18, R5, RZ ;  /* 0x0000000512087210 */ /* 0x001fca0007fde0ff */
[----:B------:R-:W-:-:S05]  /*124bc0*/  IMAD.X R9, R16, 0x1, R6, P6 ;  /* 0x0000000110097824 */ /* 0x000fca00030e0606 */
[----:B------:R0:W-:Y:S04]  /*124bd0*/  STL.64 [R1+0x7d0], R8 ;  /* 0x0007d00801007387 */ /* 0x0001e80000100a00 */
[----:B0-----:R-:W2:Y:S01]  /*124be0*/  LDL.LU.64 R8, [R1+0x5b48] ;  /* 0x005b480001087983 */ /* 0x001ea20000300a00 */
[----:B------:R-:W-:Y:S02]  /*124bf0*/  SHF.R.U32.HI R13, RZ, 0x8, R13 ;  /* 0x00000008ff0d7819 */ /* 0x000fe4000001160d */
[----:B------:R-:W-:Y:S01]  /*124c00*/  SHF.R.U32.HI R10, RZ, 0x8, R10 ;  /* 0x00000008ff0a7819 */ /* 0x000fe2000001160a */
[----:B------:R-:W3:Y:S01]  /*124c10*/  LDL.LU R19, [R1+0x670] ;  /* 0x0006700001137983 */ /* 0x000ee20000300800 */
[----:B------:R-:W-:Y:S02]  /*124c20*/  SHF.R.U32.HI R12, RZ, 0x8, R12 ;  /* 0x00000008ff0c7819 */ /* 0x000fe4000001160c */
[----:B------:R-:W-:Y:S01]  /*124c30*/  LOP3.LUT R13, R13, 0xffff, RZ, 0xc0, !PT ;  /* 0x0000ffff0d0d7812 */ /* 0x000fe200078ec0ff */
[----:B------:R-:W4:Y:S01]  /*124c40*/  LDL.LU R22, [R1+0x3e0] ;  /* 0x0003e00001167983 */ /* 0x000f220000300800 */
[----:B------:R-:W-:-:S02]  /*124c50*/  LOP3.LUT R10, R10, 0xffff, RZ, 0xc0, !PT ;  /* 0x0000ffff0a0a7812 */ /* 0x000fc400078ec0ff */
[----:B------:R-:W-:Y:S01]  /*124c60*/  LOP3.LUT R12, R12, 0xffff, RZ, 0xc0, !PT ;  /* 0x0000ffff0c0c7812 */ /* 0x000fe200078ec0ff */
[----:B------:R-:W4:Y:S01]  /*124c70*/  LDL.LU R21, [R1+0x40c] ;  /* 0x00040c0001157983 */ /* 0x000f220000300800 */
[----:B------:R-:W-:Y:S02]  /*124c80*/  PRMT R13, R13, 0x3340, R0 ;  /* 0x000033400d0d7816 */ /* 0x000fe40000000000 */
[----:B------:R-:W-:Y:S02]  /*124c90*/  PRMT R10, R10, 0x3340, R12 ;  /* 0x000033400a0a7816 */ /* 0x000fe4000000000c */
[----:B------:R-:W-:Y:S01]  /*124ca0*/  LOP3.LUT R17, R11, 0xffff, RZ, 0xc0, !PT ;  /* 0x0000ffff0b117812 */ /* 0x000fe200078ec0ff */
[----:B------:R0:W-:Y:S01]  /*124cb0*/  STL [R1+0xd8], R13 ;  /* 0x0000d80d01007387 */ /* 0x0001e20000100800 */
[----:B------:R-:W-:-:S03]  /*124cc0*/  LOP3.LUT R12, R20, 0xffff, RZ, 0xc0, !PT ;  /* 0x0000ffff140c7812 */ /* 0x000fc600078ec0ff */
[----:B------:R1:W-:Y:S01]  /*124cd0*/  STL [R1+0x1e4], R10 ;  /* 0x0001e40a01007387 */ /* 0x0003e20000100800 */
[----:B0-----:R-:W-:-:S04]  /*124ce0*/  LOP3.LUT R13, R25, 0xffff, RZ, 0xc0, !PT ;  /* 0x0000ffff190d7812 */ /* 0x001fc800078ec0ff */
[----:B------:R-:W-:Y:S02]  /*124cf0*/  PRMT R11, R13, 0x3340, R0 ;  /* 0x000033400d0b7816 */ /* 0x000fe40000000000 */
[----:B-1----:R-:W-:-:S04]  /*124d00*/  PRMT R10, R17, 0x3340, R12 ;  /* 0x00003340110a7816 */ /* 0x002fc8000000000c */
[----:B------:R-:W-:Y:S02]  /*124d10*/  PRMT R20, R10, 0x5410, R11 ;  /* 0x000054100a147816 */ /* 0x000fe4000000000b */
        /* <DEDUP_REMOVED lines=8> */
[----:B------:R-:W-:Y:S02]  /*124da0*/  SHF.R.U32.HI R6, RZ, 0x8, R13 ;  /* 0x00000008ff067819 */ /* 0x000fe4000001160d */
[----:B------:R-:W-:-:S02]  /*124db0*/  LOP3.LUT R7, R7, 0xffff, RZ, 0xc0, !PT ;  /* 0x0000ffff07077812 */ /* 0x000fc400078ec0ff */
[----:B------:R-:W-:Y:S02]  /*124dc0*/  LOP3.LUT R12, R12, 0xffff, RZ, 0xc0, !PT ;  /* 0x0000ffff0c0c7812 */ /* 0x000fe400078ec0ff */
[----:B------:R-:W-:Y:S02]  /*124dd0*/  LOP3.LUT R6, R6, 0xffff, RZ, 0xc0, !PT ;  /* 0x0000ffff06067812 */ /* 0x000fe400078ec0ff */
[----:B------:R-:W-:Y:S02]  /*124de0*/  PRMT R12, R7, 0x3340, R12 ;  /* 0x00003340070c7816 */ /* 0x000fe4000000000c */
[----:B------:R-:W-:-:S03]  /*124df0*/  PRMT R6, R6, 0x3340, R0 ;  /* 0x0000334006067816 */ /* 0x000fc60000000000 */
[----:B------:R0:W-:Y:S01]  /*124e00*/  STL [R1+0x1dc], R12 ;  /* 0x0001dc0c01007387 */ /* 0x0001e20000100800 */
[----:B---3--:R-:W-:Y:S02]  /*124e10*/  LOP3.LUT R7, R19, 0xffff, RZ, 0xc0, !PT ;  /* 0x0000ffff13077812 */ /* 0x008fe400078ec0ff */
[----:B----4-:R-:W-:Y:S01]  /*124e20*/  LOP3.LUT R17, R21, 0xffff, RZ, 0xc0, !PT ;  /* 0x0000ffff15117812 */ /* 0x010fe200078ec0ff */
[----:B------:R1:W-:Y:S04]  /*124e30*/  STL [R1+0xd4], R6 ;  /* 0x0000d40601007387 */ /* 0x0003e80000100800 */
[----:B------:R-:W3:Y:S01]  /*124e40*/  LDL.LU R25, [R1+0x240] ;  /* 0x0002400001197983 */ /* 0x000ee20000300800 */
[----:B0-----:R-:W-:-:S03]  /*124e50*/  PRMT R12, R7, 0x3340, R17 ;  /* 0x00003340070c7816 */ /* 0x001fc60000000011 */
[----:B------:R-:W4:Y:S01]  /*124e60*/  LDL.LU R20, [R1+0x178] ;  /* 0x0001780001147983 */ /* 0x000f220000300800 */
[----:B-1----:R-:W-:-:S03]  /*124e70*/  LOP3.LUT R6, R22, 0xffff, RZ, 0xc0, !PT ;  /* 0x0000ffff16067812 */ /* 0x002fc600078ec0ff */
[----:B------:R-:W3:Y:S01]  /*124e80*/  LDL.LU R19, [R1+0x1d8] ;  /* 0x0001d80001137983 */ /* 0x000ee20000300800 */
[----:B------:R-:W-:-:S03]  /*124e90*/  PRMT R13, R6, 0x3340, R0 ;  /* 0x00003340060d7816 */ /* 0x000fc60000000000 */
[----:B------:R-:W4:Y:S01]  /*124ea0*/  LDL.LU R22, [R1+0x674] ;  /* 0x0006740001167983 */ /* 0x000f220000300800 */
[----:B------:R-:W-:Y:S02]  /*124eb0*/  PRMT R28, R12, 0x5410, R13 ;  /* 0x000054100c1c7816 */ /* 0x000fe4000000000d */
[----:B------:R-:W-:Y:S01]  /*124ec0*/  IADD3 R12, P6, R18, R9, RZ ;  /* 0x00000009120c7210 */ /* 0x000fe20007fde0ff */
[----:B------:R-:W4:Y:S04]  /*124ed0*/  LDL.LU R21, [R1+0x3f0] ;  /* 0x0003f00001157983 */ /* 0x000f280000300800 */
[----:B------:R-:W-:Y:S04]  /*124ee0*/  STL [R1+0x27c], R28 ;  /* 0x00027c1c01007387 */ /* 0x000fe80000100800 */
[----:B------:R-:W-:Y:S01]  /*124ef0*/  STL.64 [R1+0x5b28], R8 ;  /* 0x005b280801007387 */ /* 0x000fe20000100a00 */
[----:B--2---:R-:W-:-:S05]  /*124f00*/  IMAD.X R13, R16, 0x1, R10, P6 ;  /* 0x00000001100d7824 */ /* 0x004fca00030e060a */
[----:B------:R0:W-:Y:S04]  /*124f10*/  STL.64 [R1+0x758], R12 ;  /* 0x0007580c01007387 */ /* 0x0001e80000100a00 */
[----:B0-----:R-:W2:Y:S01]  /*124f20*/  LDL.LU.64 R12, [R1+0x5b38] ;  /* 0x005b3800010c7983 */ /* 0x001ea20000300a00 */
[----:B------:R-:W-:Y:S02]  /*124f30*/  SHF.R.U32.HI R7, RZ, 0x8, R7 ;  /* 0x00000008ff077819 */ /* 0x000fe40000011607 */
[----:B------:R-:W-:Y:S02]  /*124f40*/  SHF.R.U32.HI R8, RZ, 0x8, R17 ;  /* 0x00000008ff087819 */ /* 0x000fe40000011611 */
[----:B------:R-:W-:Y:S02]  /*124f50*/  SHF.R.U32.HI R9, RZ, 0x8, R23 ;  /* 0x00000008ff097819 */ /* 0x000fe40000011617 */
[----:B------:R-:W-:Y:S01]  /*124f60*/  LOP3.LUT R7, R7, 0xffff, RZ, 0xc0, !PT ;  /* 0x0000ffff07077812 */ /* 0x000fe200078ec0ff */
[----:B------:R-:W4:Y:S01]  /*124f70*/  LDL.LU R23, [R1+0x43c] ;  /* 0x00043c0001177983 */ /* 0x000f220000300800 */
[----:B------:R-:W-:-:S02]  /*124f80*/  LOP3.LUT R8, R8, 0xffff, RZ, 0xc0, !PT ;  /* 0x0000ffff08087812 */ /* 0x000fc400078ec0ff */
[----:B------:R-:W-:Y:S02]  /*124f90*/  LOP3.LUT R9, R9, 0xffff, RZ, 0xc0, !PT ;  /* 0x0000ffff09097812 */ /* 0x000fe400078ec0ff */
[----:B------:R-:W-:Y:S02]  /*124fa0*/  PRMT R7, R7, 0x3340, R8 ;  /* 0x0000334007077816 */ /* 0x000fe40000000008 */
[----:B------:R-:W-:Y:S02]  /*124fb0*/  IADD3 R8, P6, R18, R11, RZ ;  /* 0x0000000b12087210 */ /* 0x000fe40007fde0ff */
[----:B------:R-:W-:Y:S02]  /*124fc0*/  PRMT R17, R9, 0x3340, R0 ;  /* 0x0000334009117816 */ /* 0x000fe40000000000 */
[----:B------:R-:W-:-:S03]  /*124fd0*/  SHF.R.U32.HI R6, RZ, 0x8, R6 ;  /* 0x00000008ff067819 */ /* 0x000fc60000011606 */
[----:B------:R3:W-:Y:S04]  /*124fe0*/  STL [R1+0xd0], R17 ;  /* 0x0000d01101007387 */ /* 0x0007e80000100800 */
[----:B------:R-:W-:Y:S01]  /*124ff0*/  STL [R1+0x1e0], R7 ;  /* 0x0001e00701007387 */ /* 0x000fe20000100800 */
[----:B------:R-:W-:-:S04]  /*125000*/  LOP3.LUT R6, R6, 0xffff, RZ, 0xc0, !PT ;  /* 0x0000ffff06067812 */ /* 0x000fc800078ec0ff */
[----:B------:R-:W-:Y:S02]  /*125010*/  PRMT R6, R6, 0x3340, R0 ;  /* 0x0000334006067816 */ /* 0x000fe40000000000 */
[----:B---3--:R-:W-:Y:S01]  /*125020*/  LOP3.LUT R17, R19, 0xffff, RZ, 0xc0, !PT ;  /* 0x0000ffff13117812 */ /* 0x008fe200078ec0ff */
[----:B--2---:R-:W-:-:S05]  /*125030*/  IMAD.X R9, R16, 0x1, R13, P6 ;  /* 0x0000000110097824 */ /* 0x004fca00030e060d */
[----:B------:R0:W-:Y:S02]  /*125040*/  STL.64 [R1+0x6a8], R8 ;  /* 0x0006a80801007387 */ /* 0x0001e40000100a00 */
[----:B0-----:R-:W-:-:S05]  /*125050*/  IADD3 R8, P6, R18, R12, RZ ;  /* 0x0000000c12087210 */ /* 0x001fca0007fde0ff */
[----:B------:R-:W-:-:S05]  /*125060*/  IMAD.X R9, R16, 0x1, R14, P6 ;  /* 0x0000000110097824 */ /* 0x000fca00030e060e */
[----:B------:R0:W-:Y:S04]  /*125070*/  STL.64 [R1+0x750], R8 ;  /* 0x0007500801007387 */ /* 0x0001e80000100a00 */
[----:B------:R1:W-:Y:S04]  /*125080*/  STL [R1+0x98], R6 ;  /* 0x0000980601007387 */ /* 0x0003e80000100800 */
[----:B------:R-:W2:Y:S01]  /*125090*/  LDL.LU R18, [R1+0x4f8] ;  /* 0x0004f80001127983 */ /* 0x000ea20000300800 */
[----:B0-----:R-:W-:-:S03]  /*1250a0*/  LOP3.LUT R9, R25, 0xffff, RZ, 0xc0, !PT ;  /* 0x0000ffff19097812 */ /* 0x001fc600078ec0ff */
[----:B------:R-:W3:Y:S01]  /*1250b0*/  LDL.LU R16, [R1+0x3d0] ;  /* 0x0003d00001107983 */ /* 0x000ee20000300800 */
[----:B----4-:R-:W-:-:S03]  /*1250c0*/  LOP3.LUT R25, R20, 0xffff, RZ, 0xc0, !PT ;  /* 0x0000ffff14197812 */ /* 0x010fc600078ec0ff */
[----:B------:R-:W4:Y:S04]  /*1250d0*/  LDL.LU R20, [R1+0x400] ;  /* 0x0004000001147983 */ /* 0x000f280000300800 */
[----:B------:R-:W4:Y:S01]  /*1250e0*/  LDL R19, [R1+0xa4] ;  /* 0x0000a40001137983 */ /* 0x000f220000100800 */
[----:B-1----:R-:W-:Y:S02]  /*1250f0*/  LOP3.LUT R6, R22, 0xffff, RZ, 0xc0, !PT ;  /* 0x0000ffff16067812 */ /* 0x002fe400078ec0ff */
[----:B------:R-:W-:Y:S02]  /*125100*/  LOP3.LUT R8, R21, 0xffff, RZ, 0xc0, !PT ;  /* 0x0000ffff15087812 */ /* 0x000fe400078ec0ff */
[----:B------:R-:W-:Y:S02]  /*125110*/  PRMT R22, R25, 0x3340, R0 ;  /* 0x0000334019167816 */ /* 0x000fe40000000000 */
[----:B------:R-:W-:-:S02]  /*125120*/  PRMT R21, R9, 0x3340, R17 ;  /* 0x0000334009157816 */ /* 0x000fc40000000011 */
[----:B------:R-:W-:Y:S02]  /*125130*/  LOP3.LUT R7, R23, 0xffff, RZ, 0xc0, !PT ;  /* 0x0000ffff17077812 */ /* 0x000fe400078ec0ff */
[----:B------:R-:W-:Y:S02]  /*125140*/  PRMT R23, R21, 0x5410, R22 ;  /* 0x0000541015177816 */ /* 0x000fe40000000016 */
[----:B------:R-:W-:Y:S02]  /*125150*/  PRMT R22, R8, 0x3340, R0 ;  /* 0x0000334008167816 */ /* 0x000fe40000000000 */
[----:B------:R-:W-:Y:S02]  /*125160*/  PRMT R21, R6, 0x3340, R7 ;  /* 0x0000334006157816 */ /* 0x000fe40000000007 */
[----:B------:R-:W-:Y:S02]  /*125170*/  SHF.R.U32.HI R9, RZ, 0x8, R9 ;  /* 0x00000008ff097819 */ /* 0x000fe40000011609 */
[----:B------:R-:W-:-:S02]  /*125180*/  SHF.R.U32.HI R17, RZ, 0x8, R17 ;  /* 0x00000008ff117819 */ /* 0x000fc40000011611 */
[----:B------:R-:W-:Y:S02]  /*125190*/  SHF.R.U32.HI R6, RZ, 0x8, R6 ;  /* 0x00000008ff067819 */ /* 0x000fe40000011606 */
[----:B------:R-:W-:Y:S02]  /*1251a0*/  SHF.R.U32.HI R7, RZ, 0x8, R7 ;  /* 0x00000008ff077819 */ /* 0x000fe40000011607 */
[----:B------:R-:W-:Y:S02]  /*1251b0*/  PRMT R21, R21, 0x5410, R22 ;  /* 0x0000541015157816 */ /* 0x000fe40000000016 */
[----:B------:R-:W-:Y:S02]  /*1251c0*/  LOP3.LUT R9, R9, 0xffff, RZ, 0xc0, !PT ;  /* 0x0000ffff09097812 */ /* 0x000fe400078ec0ff */
[----:B------:R-:W-:Y:S02]  /*1251d0*/  LOP3.LUT R17, R17, 0xffff, RZ, 0xc0, !PT ;  /* 0x0000ffff11117812 */ /* 0x000fe400078ec0ff */
[----:B------:R-:W-:-:S02]  /*1251e0*/  LOP3.LUT R6, R6, 0xffff, RZ, 0xc0, !PT ;  /* 0x0000ffff06067812 */ /* 0x000fc400078ec0ff */
[----:B------:R-:W-:Y:S01]  /*1251f0*/  LOP3.LUT R7, R7, 0xffff, RZ, 0xc0, !PT ;  /* 0x0000ffff07077812 */ /* 0x000fe200078ec0ff */
[----:B------:R-:W-:Y:S01]  /*125200*/  STL [R1+0x5ad4], R25 ;  /* 0x005ad41901007387 */ /* 0x000fe20000100800 */
[----:B------:R-:W-:Y:S02]  /*125210*/  PRMT R28, R9, 0x3340, R17 ;  /* 0x00003340091c7816 */ /* 0x000fe40000000011 */
[----:B------:R-:W-:Y:S01]  /*125220*/  PRMT R7, R6, 0x3340, R7 ;  /* 0x0000334006077816 */ /* 0x000fe20000000007 */
[----:B------:R0:W-:Y:S04]  /*125230*/  STL [R1+0x2cc], R23 ;  /* 0x0002cc1701007387 */ /* 0x0001e80000100800 */
[----:B------:R1:W-:Y:S04]  /*125240*/  STL [R1+0x250], R21 ;  /* 0x0002501501007387 */ /* 0x0003e80000100800 */
[----:B0-----:R-:W4:Y:S04]  /*125250*/  LDL.LU R23, [R1+0x4fc] ;  /* 0x0004fc0001177983 */ /* 0x001f280000300800 */
[----:B------:R-:W4:Y:S04]  /*125260*/  LDL.LU R22, [R1+0x3d8] ;  /* 0x0003d80001167983 */ /* 0x000f280000300800 */
[----:B-1----:R-:W4:Y:S04]  /*125270*/  LDL.LU R21, [R1+0x408] ;  /* 0x0004080001157983 */ /* 0x002f280000300800 */
[----:B------:R-:W-:Y:S04]  /*125280*/  STL [R1+0x5990], R28 ;  /* 0x0059901c01007387 */ /* 0x000fe80000100800 */
[----:B------:R4:W-:Y:S01]  /*125290*/  STL [R1+0x1d0], R7 ;  /* 0x0001d00701007387 */ /* 0x0009e20000100800 */
[----:B--2---:R-:W-:-:S02]  /*1252a0*/  LOP3.LUT R6, R18, 0xffff, RZ, 0xc0, !PT ;  /* 0x0000ffff12067812 */ /* 0x004fc400078ec0ff */
[----:B---3--:R-:W-:Y:S02]  /*1252b0*/  LOP3.LUT R9, R16, 0xffff, RZ, 0xc0, !PT ;  /* 0x0000ffff10097812 */ /* 0x008fe400078ec0ff */
[----:B----4-:R-:W-:Y:S02]  /*1252c0*/  LOP3.LUT R7, R20, 0xffff, RZ, 0xc0, !PT ;  /* 0x0000ffff14077812 */ /* 0x010fe400078ec0ff */
[----:B------:R-:W-:Y:S02]  /*1252d0*/  PRMT R17, R9, 0x3340, R0 ;  /* 0x0000334009117816 */ /* 0x000fe40000000000 */
[----:B------:R-:W-:Y:S02]  /*1252e0*/  PRMT R16, R6, 0x3340, R7 ;  /* 0x0000334006107816 */ /* 0x000fe40000000007 */
[----:B------:R-:W-:Y:S02]  /*1252f0*/  SHF.R.S32.HI R28, RZ, 0x1f, R19 ;  /* 0x0000001fff1c7819 */ /* 0x000fe40000011413 */
[----:B------:R-:W-:-:S02]  /*125300*/  PRMT R18, R16, 0x5410, R17 ;  /* 0x0000541010127816 */ /* 0x000fc40000000011 */
[----:B------:R-:W-:-:S03]  /*125310*/  IADD3 R16, P6, R19, R4, RZ ;  /* 0x0000000413107210 */ /* 0x000fc60007fde0ff */
[----:B------:R-:W-:Y:S02]  /*125320*/  STL [R1+0x248], R18 ;  /* 0x0002481201007387 */ /* 0x000fe40000100800 */
[----:B------:R-:W-:Y:S02]  /*125330*/  IMAD.X R17, R28, 0x1, R15, P6 ;  /* 0x000000011c117824 */ /* 0x000fe400030e060f */
[----:B------:R0:W-:Y:S04]  /*125340*/  STL [R1+0x5b20], R15 ;  /* 0x005b200f01007387 */ /* 0x0001e80000100800 */
[----:B0-----:R-:W2:Y:S01]  /*125350*/  LDL.LU R15, [R1+0xa4] ;  /* 0x0000a400010f7983 */ /* 0x001ea20000300800 */
[----:B------:R-:W-:Y:S02]  /*125360*/  SHF.R.U32.HI R6, RZ, 0x8, R6 ;  /* 0x00000008ff067819 */ /* 0x000fe40000011606 */
[----:B------:R-:W-:-:S02]  /*125370*/  SHF.R.U32.HI R7, RZ, 0x8, R7 ;  /* 0x00000008ff077819 */ /* 0x000fc40000011607 */
[----:B------:R-:W-:Y:S02]  /*125380*/  LOP3.LUT R6, R6, 0xffff, RZ, 0xc0, !PT ;  /* 0x0000ffff06067812 */ /* 0x000fe400078ec0ff */
[----:B------:R-:W-:Y:S01]  /*125390*/  LOP3.LUT R7, R7, 0xffff, RZ, 0xc0, !PT ;  /* 0x0000ffff07077812 */ /* 0x000fe200078ec0ff */
[----:B------:R0:W-:Y:S04]  /*1253a0*/  STL.64 [R1+0x678], R16 ;  /* 0x0006781001007387 */ /* 0x0001e80000100a00 */
[----:B------:R-:W3:Y:S01]  /*1253b0*/  LDL R25, [R1] ;  /* 0x0000000001197983 */ /* 0x000ee20000100800 */
[----:B0-----:R-:W-:-:S03]  /*1253c0*/  PRMT R16, R6, 0x3340, R7 ;  /* 0x0000334006107816 */ /* 0x001fc60000000007 */
[----:B------:R-:W4:Y:S04]  /*1253d0*/  LDL.LU R6, [R1+0x320] ;  /* 0x0003200001067983 */ /* 0x000f280000300800 */
[----:B------:R-:W3:Y:S04]  /*1253e0*/  LDL.LU R7, [R1+0x1a4] ;  /* 0x0001a40001077983 */ /* 0x000ee80000300800 */
[----:B------:R0:W-:Y:S04]  /*1253f0*/  STL [R1+0x1cc], R16 ;  /* 0x0001cc1001007387 */ /* 0x0001e80000100800 */
[----:B------:R-:W3:Y:S01]  /*125400*/  LDL.LU R17, [R1+0x21c] ;  /* 0x00021c0001117983 */ /* 0x000ee20000300800 */
[----:B------:R-:W-:-:S04]  /*125410*/  SHF.R.U32.HI R9, RZ, 0x8, R9 ;  /* 0x00000008ff097819 */ /* 0x000fc80000011609 */
[----:B------:R-:W-:-:S04]  /*125420*/  LOP3.LUT R9, R9, 0xffff, RZ, 0xc0, !PT ;  /* 0x0000ffff09097812 */ /* 0x000fc800078ec0ff */
[--C-:B------:R-:W-:Y:S02]  /*125430*/  PRMT R9, R9, 0x3340, R0.reuse ;  /* 0x0000334009097816 */ /* 0x100fe40000000000 */
[----:B------:R-:W-:Y:S02]  /*125440*/  LOP3.LUT R18, R23, 0xffff, RZ, 0xc0, !PT ;  /* 0x0000ffff17127812 */ /* 0x000fe400078ec0ff */
[----:B0-----:R-:W-:Y:S01]  /*125450*/  LOP3.LUT R16, R22, 0xffff, RZ, 0xc0, !PT ;  /* 0x0000ffff16107812 */ /* 0x001fe200078ec0ff */
[----:B------:R0:W-:Y:S03]  /*125460*/  STL [R1+0x90], R9 ;  /* 0x0000900901007387 */ /* 0x0001e60000100800 */
[----:B------:R-:W-:Y:S02]  /*125470*/  PRMT R20, R16, 0x3340, R0 ;  /* 0x0000334010147816 */ /* 0x000fe40000000000 */
[----:B0-----:R-:W-:-:S04]  /*125480*/  LOP3.LUT R9, R21, 0xffff, RZ, 0xc0, !PT ;  /* 0x0000ffff15097812 */ /* 0x001fc800078ec0ff */
[----:B------:R-:W-:-:S04]  /*125490*/  PRMT R19, R18, 0x3340, R9 ;  /* 0x0000334012137816 */ /* 0x000fc80000000009 */
[----:B------:R-:W-:Y:S02]  /*1254a0*/  PRMT R19, R19, 0x5410, R20 ;  /* 0x0000541013137816 */ /* 0x000fe40000000014 */
[----:B------:R-:W-:-:S03]  /*1254b0*/  SHF.R.U32.HI R8, RZ, 0x8, R8 ;  /* 0x00000008ff087819 */ /* 0x000fc60000011608 */
[----:B------:R-:W-:Y:S01]  /*1254c0*/  STL [R1+0x2ac], R19 ;  /* 0x0002ac1301007387 */ /* 0x000fe20000100800 */
[----:B------:R-:W-:-:S03]  /*1254d0*/  LOP3.LUT R8, R8, 0xffff, RZ, 0xc0, !PT ;  /* 0x0000ffff08087812 */ /* 0x000fc600078ec0ff */
[----:B------:R0:W-:Y:S01]  /*1254e0*/  STL.64 [R1+0x5b10], R2 ;  /* 0x005b100201007387 */ /* 0x0001e20000100a00 */
[----:B------:R-:W-:Y:S02]  /*1254f0*/  PRMT R8, R8, 0x3340, R0 ;  /* 0x0000334008087816 */ /* 0x000fe40000000000 */
[----:B--2---:R-:W-:-:S05]  /*125500*/  IADD3 R20, P6, R15, R3, RZ ;  /* 0x000000030f147210 */ /* 0x004fca0007fde0ff */
[----:B------:R-:W-:Y:S01]  /*125510*/  IMAD.X R21, R28, 0x1, R2, P6 ;  /* 0x000000011c157824 */ /* 0x000fe200030e0602 */
[----:B0-----:R-:W-:Y:S02]  /*125520*/  SHF.R.U32.HI R2, RZ, 0x8, R18 ;  /* 0x00000008ff027819 */ /* 0x001fe40000011612 */
[----:B------:R-:W-:Y:S02]  /*125530*/  SHF.R.U32.HI R3, RZ, 0x8, R9 ;  /* 0x00000008ff037819 */ /* 0x000fe40000011609 */
[----:B------:R0:W-:Y:S01]  /*125540*/  STL.64 [R1+0x670], R20 ;  /* 0x0006701401007387 */ /* 0x0001e20000100a00 */
[----:B------:R-:W-:-:S03]  /*125550*/  LOP3.LUT R2, R2, 0xffff, RZ, 0xc0, !PT ;  /* 0x0000ffff02027812 */ /* 0x000fc600078ec0ff */
[----:B------:R-:W2:Y:S01]  /*125560*/  LDL.LU R18, [R1+0x32c] ;  /* 0x00032c0001127983 */ /* 0x000ea20000300800 */
[----:B------:R-:W-:-:S03]  /*125570*/  LOP3.LUT R3, R3, 0xffff, RZ, 0xc0, !PT ;  /* 0x0000ffff03037812 */ /* 0x000fc600078ec0ff */
[----:B0-----:R-:W2:Y:S04]  /*125580*/  LDL.LU R20, [R1+0x1a8] ;  /* 0x0001a80001147983 */ /* 0x001ea80000300800 */
[----:B------:R-:W2:Y:S04]  /*125590*/  LDL.LU R19, [R1+0x220] ;  /* 0x0002200001137983 */ /* 0x000ea80000300800 */
[----:B------:R-:W2:Y:S04]  /*1255a0*/  LDL.LU R21, [R1+0x24c] ;  /* 0x00024c0001157983 */ /* 0x000ea80000300800 */
[----:B------:R-:W2:Y:S04]  /*1255b0*/  LDL.LU R23, [R1+0x184] ;  /* 0x0001840001177983 */ /* 0x000ea80000300800 */
[----:B------:R-:W2:Y:S04]  /*1255c0*/  LDL.LU R22, [R1+0x1f0] ;  /* 0x0001f00001167983 */ /* 0x000ea80000300800 */
[----:B------:R0:W-:Y:S02]  /*1255d0*/  STL [R1+0x88], R8 ;  /* 0x0000880801007387 */ /* 0x0001e40000100800 */
[----:B0-----:R-:W-:-:S02]  /*1255e0*/  PRMT R8, R2, 0x3340, R3 ;  /* 0x0000334002087816 */ /* 0x001fc40000000003 */
[----:B----4-:R-:W-:Y:S02]  /*1255f0*/  LOP3.LUT R3, R6, 0xffff, RZ, 0xc0, !PT ;  /* 0x0000ffff06037812 */ /* 0x010fe400078ec0ff */
[----:B---3--:R-:W-:Y:S01]  /*125600*/  LOP3.LUT R2, R7, 0xffff, RZ, 0xc0, !PT ;  /* 0x0000ffff07027812 */ /* 0x008fe200078ec0ff */
[----:B------:R0:W-:Y:S03]  /*125610*/  STL [R1+0x1d8], R8 ;  /* 0x0001d80801007387 */ /* 0x0001e60000100800 */
[----:B------:R-:W-:Y:S02]  /*125620*/  PRMT R7, R2, 0x3340, R0 ;  /* 0x0000334002077816 */ /* 0x000fe40000000000 */
[----:B0-----:R-:W-:-:S04]  /*125630*/  LOP3.LUT R8, R17, 0xffff, RZ, 0xc0, !PT ;  /* 0x0000ffff11087812 */ /* 0x001fc800078ec0ff */
[----:B------:R-:W-:-:S04]  /*125640*/  PRMT R6, R3, 0x3340, R8 ;  /* 0x0000334003067816 */ /* 0x000fc80000000008 */
[----:B------:R-:W-:Y:S02]  /*125650*/  PRMT R9, R6, 0x5410, R7 ;  /* 0x0000541006097816 */ /* 0x000fe40000000007 */
[----:B------:R-:W-:-:S05]  /*125660*/  IADD3 R6, P6, R15, R0, RZ ;  /* 0x000000000f067210 */ /* 0x000fca0007fde0ff */
[----:B------:R-:W-:Y:S01]  /*125670*/  IMAD.X R7, R28, 0x1, R25, P6 ;  /* 0x000000011c077824 */ /* 0x000fe200030e0619 */
[----:B------:R-:W-:Y:S04]  /*125680*/  STL [R1+0x244], R9 ;  /* 0x0002440901007387 */ /* 0x000fe80000100800 */
[----:B------:R0:W-:Y:S04]  /*125690*/  STL.64 [R1+0x5f8], R6 ;  /* 0x0005f80601007387 */ /* 0x0001e80000100a00 */
[----:B0-----:R-:W3:Y:S01]  /*1256a0*/  LDL.LU.64 R6, [R1+0x5b30] ;  /* 0x005b300001067983 */ /* 0x001ee20000300a00 */
[----:B------:R-:W-:-:S02]  /*1256b0*/  SHF.R.U32.HI R3, RZ, 0x8, R3 ;  /* 0x00000008ff037819 */ /* 0x000fc40000011603 */
[----:B------:R-:W-:Y:S02]  /*1256c0*/  SHF.R.U32.HI R8, RZ, 0x8, R8 ;  /* 0x00000008ff087819 */ /* 0x000fe40000011608 */
[----:B------:R-:W-:Y:S02]  /*1256d0*/  SHF.R.U32.HI R2, RZ, 0x8, R2 ;  /* 0x00000008ff027819 */ /* 0x000fe40000011602 */
[----:B------:R-:W-:Y:S02]  /*1256e0*/  LOP3.LUT R3, R3, 0xffff, RZ, 0xc0, !PT ;  /* 0x0000ffff03037812 */ /* 0x000fe400078ec0ff */
[----:B------:R-:W-:Y:S02]  /*1256f0*/  LOP3.LUT R8, R8, 0xffff, RZ, 0xc0, !PT ;  /* 0x0000ffff08087812 */ /* 0x000fe400078ec0ff */
[----:B------:R-:W-:Y:S02]  /*125700*/  LOP3.LUT R2, R2, 0xffff, RZ, 0xc0, !PT ;  /* 0x0000ffff02027812 */ /* 0x000fe400078ec0ff */
[----:B------:R-:W-:-:S02]  /*125710*/  PRMT R8, R3, 0x3340, R8 ;  /* 0x0000334003087816 */ /* 0x000fc40000000008 */
[----:B------:R-:W-:Y:S01]  /*125720*/  PRMT R3, R2, 0x3340, R0 ;  /* 0x0000334002037816 */ /* 0x000fe20000000000 */
[----:B------:R-:W-:Y:S04]  /*125730*/  STL [R1+0x5b08], R25 ;  /* 0x005b081901007387 */ /* 0x000fe80000100800 */
[----:B------:R0:W-:Y:S04]  /*125740*/  STL [R1+0x1c8], R8 ;  /* 0x0001c80801007387 */ /* 0x0001e80000100800 */
[----:B------:R1:W-:Y:S01]  /*125750*/  STL [R1+0x84], R3 ;  /* 0x0000840301007387 */ /* 0x0003e20000100800 */
[----:B--2---:R-:W-:-:S02]  /*125760*/  LOP3.LUT R17, R18, 0xffff, RZ, 0xc0, !PT ;  /* 0x0000ffff12117812 */ /* 0x004fc400078ec0ff */
[----:B------:R-:W-:Y:S02]  /*125770*/  LOP3.LUT R2, R20, 0xffff, RZ, 0xc0, !PT ;  /* 0x0000ffff14027812 */ /* 0x000fe400078ec0ff */
[----:B------:R-:W-:Y:S02]  /*125780*/  LOP3.LUT R18, R19, 0xffff, RZ, 0xc0, !PT ;  /* 0x0000ffff13127812 */ /* 0x000fe400078ec0ff */
[----:B------:R-:W-:Y:S02]  /*125790*/  PRMT R9, R2, 0x3340, R0 ;  /* 0x0000334002097816 */ /* 0x000fe40000000000 */
[----:B0-----:R-:W-:Y:S02]  /*1257a0*/  PRMT R8, R17, 0x3340, R18 ;  /* 0x0000334011087816 */ /* 0x001fe40000000012 */
[----:B------:R-:W-:Y:S02]  /*1257b0*/  LOP3.LUT R21, R21, 0xffff, RZ, 0xc0, !PT ;  /* 0x0000ffff15157812 */ /* 0x000fe400078ec0ff */
[----:B------:R-:W-:-:S02]  /*1257c0*/  PRMT R8, R8, 0x5410, R9 ;  /* 0x0000541008087816 */ /* 0x000fc40000000009 */
[----:B-1----:R-:W-:Y:S02]  /*1257d0*/  LOP3.LUT R3, R23, 0xffff, RZ, 0xc0, !PT ;  /* 0x0000ffff17037812 */ /* 0x002fe400078ec0ff */
[----:B------:R-:W-:Y:S01]  /*1257e0*/  LOP3.LUT R20, R22, 0xffff, RZ, 0xc0, !PT ;  /* 0x0000ffff16147812 */ /* 0x000fe200078ec0ff */
[----:B------:R0:W-:Y:S01]  /*1257f0*/  STL [R1+0x220], R8 ;  /* 0x0002200801007387 */ /* 0x0001e20000100800 */
[----:B------:R-:W-:-:S03]  /*125800*/  PRMT R9, R3, 0x3340, R0 ;  /* 0x0000334003097816 */ /* 0x000fc60000000000 */
[----:B------:R-:W2:Y:S01]  /*125810*/  LDL.LU R19, [R1+0x2754] ;  /* 0x0027540001137983 */ /* 0x000ea20000300800 */
[----:B0-----:R-:W-:-:S04]  /*125820*/  PRMT R8, R21, 0x3340, R20 ;  /* 0x0000334015087816 */ /* 0x001fc80000000014 */
[----:B------:R-:W-:-:S05]  /*125830*/  PRMT R8, R8, 0x5410, R9 ;  /* 0x0000541008087816 */ /* 0x000fca0000000009 */
[----:B------:R0:W-:Y:S04]  /*125840*/  STL [R1+0x23c], R8 ;  /* 0x00023c0801007387 */ /* 0x0001e80000100800 */
[----:B------:R-:W4:Y:S04]  /*125850*/  LDL.LU R23, [R1+0x434] ;  /* 0x0004340001177983 */ /* 0x000f280000300800 */
[----:B------:R-:W4:Y:S01]  /*125860*/  LDL.LU R22, [R1+0x458] ;  /* 0x0004580001167983 */ /* 0x000f220000300800 */
[----:B0-----:R-:W-:-:S03]  /*125870*/  IADD3 R8, P6, R15, R5, RZ ;  /* 0x000000050f087210 */ /* 0x001fc60007fde0ff */
[----:B------:R-:W-:Y:S02]  /*125880*/  STL.64 [R1+0x5b18], R4 ;  /* 0x005b180401007387 */ /* 0x000fe40000100a00 */
[----:B---3--:R-:W-:-:S05]  /*125890*/  IMAD.X R9, R28, 0x1, R6, P6 ;  /* 0x000000011c097824 */ /* 0x008fca00030e0606 */
[----:B------:R0:W-:Y:S04]  /*1258a0*/  STL.64 [R1+0x548], R8 ;  /* 0x0005480801007387 */ /* 0x0001e80000100a00 */
[----:B0-----:R-:W3:Y:S01]  /*1258b0*/  LDL.LU.64 R8, [R1+0x5b28] ;  /* 0x005b280001087983 */ /* 0x001ee20000300a00 */
        /* <DEDUP_REMOVED lines=9> */
[----:B------:R-:W-:-:S02]  /*125950*/  PRMT R17, R4, 0x3340, R5 ;  /* 0x0000334004117816 */ /* 0x000fc40000000005 */
[----:B------:R-:W-:Y:S01]  /*125960*/  IADD3 R4, P6, R15, R7, RZ ;  /* 0x000000070f047210 */ /* 0x000fe20007fde0ff */
[----:B------:R-:W-:Y:S01]  /*125970*/  STL [R1+0x1b0], R18 ;  /* 0x0001b01201007387 */ /* 0x000fe20000100800 */
[----:B------:R-:W-:Y:S02]  /*125980*/  SHF.R.U32.HI R3, RZ, 0x8, R3 ;  /* 0x00000008ff037819 */ /* 0x000fe40000011603 */
[----:B------:R-:W-:Y:S01]  /*125990*/  SHF.R.U32.HI R2, RZ, 0x8, R2 ;  /* 0x00000008ff027819 */ /* 0x000fe20000011602 */
[----:B------:R-:W-:Y:S04]  /*1259a0*/  STL.64 [R1+0x5b00], R6 ;  /* 0x005b000601007387 */ /* 0x000fe80000100a00 */
[----:B------:R-:W-:Y:S01]  /*1259b0*/  STL [R1+0x1a8], R17 ;  /* 0x0001a81101007387 */ /* 0x000fe20000100800 */
[----:B---3--:R-:W-:-:S05]  /*1259c0*/  IMAD.X R5, R28, 0x1, R8, P6 ;  /* 0x000000011c057824 */ /* 0x008fca00030e0608 */
[----:B------:R0:W-:Y:S02]  /*1259d0*/  STL.64 [R1+0x540], R4 ;  /* 0x0005400401007387 */ /* 0x0001e40000100a00 */
[----:B0-----:R-:W-:Y:S02]  /*1259e0*/  LOP3.LUT R4, R3, 0xffff, RZ, 0xc0, !PT ;  /* 0x0000ffff03047812 */ /* 0x001fe400078ec0ff */
[----:B------:R-:W-:Y:S02]  /*1259f0*/  LOP3.LUT R3, R2, 0xffff, RZ, 0xc0, !PT ;  /* 0x0000ffff02037812 */ /* 0x000fe400078ec0ff */
[----:B------:R-:W3:Y:S04]  /*125a00*/  LDL.LU R2, [R1+0x31c] ;  /* 0x00031c0001027983 */ /* 0x000ee80000300800 */
[----:B------:R-:W3:Y:S04]  /*125a10*/  LDL.LU R18, [R1+0x188] ;  /* 0x0001880001127983 */ /* 0x000ee80000300800 */
[----:B------:R-:W3:Y:S01]  /*125a20*/  LDL.LU R21, [R1+0x1f8] ;  /* 0x0001f80001157983 */ /* 0x000ee20000300800 */
[----:B------:R-:W-:-:S02]  /*125a30*/  PRMT R4, R4, 0x3340, R0 ;  /* 0x0000334004047816 */ /* 0x000fc40000000000 */
[----:B------:R-:W-:-:S03]  /*125a40*/  PRMT R3, R3, 0x3340, R0 ;  /* 0x0000334003037816 */ /* 0x000fc60000000000 */
[----:B------:R4:W-:Y:S01]  /*125a50*/  STL [R1+0x74], R4 ;  /* 0x0000740401007387 */ /* 0x0009e20000100800 */
[----:B--2---:R-:W-:-:S03]  /*125a60*/  LOP3.LUT R5, R19, 0xffff, RZ, 0xc0, !PT ;  /* 0x0000ffff13057812 */ /* 0x004fc600078ec0ff */
[----:B------:R0:W-:Y:S01]  /*125a70*/  STL [R1+0x78], R3 ;  /* 0x0000780301007387 */ /* 0x0001e20000100800 */
[----:B----4-:R-:W-:Y:S02]  /*125a80*/  LOP3.LUT R4, R23, 0xffff, RZ, 0xc0, !PT ;  /* 0x0000ffff17047812 */ /* 0x010fe400078ec0ff */
[----:B0-----:R-:W-:Y:S02]  /*125a90*/  LOP3.LUT R3, R22, 0xffff, RZ, 0xc0, !PT ;  /* 0x0000ffff16037812 */ /* 0x001fe400078ec0ff */
[----:B------:R-:W-:Y:S02]  /*125aa0*/  PRMT R7, R4, 0x3340, R0 ;  /* 0x0000334004077816 */ /* 0x000fe40000000000 */
[----:B------:R-:W-:-:S04]  /*125ab0*/  PRMT R6, R5, 0x3340, R3 ;  /* 0x0000334005067816 */ /* 0x000fc80000000003 */
[----:B------:R-:W-:Y:S02]  /*125ac0*/  PRMT R17, R6, 0x5410, R7 ;  /* 0x0000541006117816 */ /* 0x000fe40000000007 */
[----:B------:R-:W-:Y:S02]  /*125ad0*/  IADD3 R6, P6, R15, R9, RZ ;  /* 0x000000090f067210 */ /* 0x000fe40007fde0ff */
[----:B------:R-:W-:-:S03]  /*125ae0*/  SHF.R.U32.HI R3, RZ, 0x8, R3 ;  /* 0x00000008ff037819 */ /* 0x000fc60000011603 */
[----:B------:R-:W-:Y:S01]  /*125af0*/  IMAD.X R7, R28, 0x1, R10, P6 ;  /* 0x000000011c077824 */ /* 0x000fe200030e060a */
[----:B------:R-:W-:Y:S04]  /*125b00*/  STL [R1+0x21c], R17 ;  /* 0x00021c1101007387 */ /* 0x000fe80000100800 */
[----:B------:R0:W-:Y:S02]  /*125b10*/  STL.64 [R1+0x520], R6 ;  /* 0x0005200601007387 */ /* 0x0001e40000100a00 */
[----:B0-----:R-:W-:Y:S02]  /*125b20*/  LOP3.LUT R6, R3, 0xffff, RZ, 0xc0, !PT ;  /* 0x0000ffff03067812 */ /* 0x001fe400078ec0ff */
[----:B------:R-:W2:Y:S04]  /*125b30*/  LDL.LU R3, [R1+0x2770] ;  /* 0x0027700001037983 */ /* 0x000ea80000300800 */
[----:B------:R-:W4:Y:S04]  /*125b40*/  LDL.LU R17, [R1+0x440] ;  /* 0x0004400001117983 */ /* 0x000f280000300800 */
[----:B------:R-:W2:Y:S04]  /*125b50*/  LDL.LU R20, [R1+0x4f4] ;  /* 0x0004f40001147983 */ /* 0x000ea80000300800 */
[----:B------:R-:W2:Y:S04]  /*125b60*/  LDL.LU R19, [R1+0x273c] ;  /* 0x00273c0001137983 */ /* 0x000ea80000300800 */
[----:B------:R-:W2:Y:S04]  /*125b70*/  LDL.LU R23, [R1+0x3fc] ;  /* 0x0003fc0001177983 */ /* 0x000ea80000300800 */
[----:B------:R-:W2:Y:S01]  /*125b80*/  LDL.LU R22, [R1+0x44c] ;  /* 0x00044c0001167983 */ /* 0x000ea20000300800 */
[----:B------:R-:W-:-:S02]  /*125b90*/  SHF.R.U32.HI R5, RZ, 0x8, R5 ;  /* 0x00000008ff057819 */ /* 0x000fc40000011605 */
[----:B------:R-:W-:Y:S02]  /*125ba0*/  SHF.R.U32.HI R4, RZ, 0x8, R4 ;  /* 0x00000008ff047819 */ /* 0x000fe40000011604 */
[----:B------:R-:W-:Y:S02]  /*125bb0*/  LOP3.LUT R5, R5, 0xffff, RZ, 0xc0, !PT ;  /* 0x0000ffff05057812 */ /* 0x000fe400078ec0ff */
[----:B------:R-:W-:Y:S02]  /*125bc0*/  LOP3.LUT R4, R4, 0xffff, RZ, 0xc0, !PT ;  /* 0x0000ffff04047812 */ /* 0x000fe400078ec0ff */
[----:B------:R-:W-:Y:S02]  /*125bd0*/  PRMT R5, R5, 0x3340, R6 ;  /* 0x0000334005057816 */ /* 0x000fe40000000006 */
[----:B------:R-:W-:-:S03]  /*125be0*/  PRMT R4, R4, 0x3340, R0 ;  /* 0x0000334004047816 */ /* 0x000fc60000000000 */
[----:B------:R0:W-:Y:S04]  /*125bf0*/  STL [R1+0x1a4], R5 ;  /* 0x0001a40501007387 */ /* 0x0001e80000100800 */
[----:B------:R1:W-:Y:S01]  /*125c00*/  STL [R1+0x6c], R4 ;  /* 0x00006c0401007387 */ /* 0x0003e20000100800 */
[----:B---3--:R-:W-:Y:S02]  /*125c10*/  LOP3.LUT R2, R2, 0xffff, RZ, 0xc0, !PT ;  /* 0x0000ffff02027812 */ /* 0x008fe400078ec0ff */
[----:B------:R-:W-:Y:S02]  /*125c20*/  LOP3.LUT R18, R18, 0xffff, RZ, 0xc0, !PT ;  /* 0x0000ffff12127812 */ /* 0x000fe400078ec0ff */
[----:B------:R-:W-:Y:S02]  /*125c30*/  LOP3.LUT R6, R21, 0xffff, RZ, 0xc0, !PT ;  /* 0x0000ffff15067812 */ /* 0x000fe400078ec0ff */
[----:B0-----:R-:W-:-:S02]  /*125c40*/  PRMT R5, R18, 0x3340, R0 ;  /* 0x0000334012057816 */ /* 0x001fc40000000000 */
[----:B-1----:R-:W-:-:S04]  /*125c50*/  PRMT R4, R2, 0x3340, R6 ;  /* 0x0000334002047816 */ /* 0x002fc80000000006 */
[----:B------:R-:W-:Y:S02]  /*125c60*/  PRMT R7, R4, 0x5410, R5 ;  /* 0x0000541004077816 */ /* 0x000fe40000000005 */
[----:B------:R-:W-:Y:S01]  /*125c70*/  IADD3 R4, P6, R15, R11, RZ ;  /* 0x0000000b0f047210 */ /* 0x000fe20007fde0ff */
[----:B------:R-:W-:Y:S01]  /*125c80*/  STL [R1+0x5ae8], R18 ;  /* 0x005ae81201007387 */ /* 0x000fe20000100800 */
[----:B------:R-:W-:-:S03]  /*125c90*/  IMAD.MOV.U32 R21, RZ, RZ, R24 ;  /* 0x000000ffff157224 */ /* 0x000fc600078e0018 */
[----:B------:R-:W-:Y:S01]  /*125ca0*/  IMAD.X R5, R28, 0x1, R13, P6 ;  /* 0x000000011c057824 */ /* 0x000fe200030e060d */
[----:B------:R-:W-:Y:S04]  /*125cb0*/  STL [R1+0x28c], R7 ;  /* 0x00028c0701007387 */ /* 0x000fe80000100800 */
[----:B------:R-:W3:Y:S04]  /*125cc0*/  LDL.LU R24, [R1+0xa8] ;  /* 0x0000a80001187983 */ /* 0x000ee80000300800 */
[----:B------:R0:W-:Y:S02]  /*125cd0*/  STL.64 [R1+0x4f8], R4 ;  /* 0x0004f80401007387 */ /* 0x0001e40000100a00 */
[----:B0-----:R-:W-:-:S02]  /*125ce0*/  IADD3 R4, P6, R15, R12, RZ ;  /* 0x0000000c0f047210 */ /* 0x001fc40007fde0ff */
[----:B------:R-:W3:Y:S03]  /*125cf0*/  LDL.LU R15, [R1+0x5b20] ;  /* 0x005b2000010f7983 */ /* 0x000ee60000300800 */
[----:B------:R-:W-:Y:S01]  /*125d00*/  IMAD.X R5, R28, 0x1, R14, P6 ;  /* 0x000000011c057824 */ /* 0x000fe200030e060e */
[----:B------:R-:W-:-:S04]  /*125d10*/  SHF.R.U32.HI R2, RZ, 0x8, R2 ;  /* 0x00000008ff027819 */ /* 0x000fc80000011602 */
[----:B------:R0:W-:Y:S01]  /*125d20*/  STL.64 [R1+0x518], R4 ;  /* 0x0005180401007387 */ /* 0x0001e20000100a00 */
[----:B------:R-:W-:Y:S02]  /*125d30*/  SHF.R.U32.HI R6, RZ, 0x8, R6 ;  /* 0x00000008ff067819 */ /* 0x000fe40000011606 */
[----:B------:R-:W-:Y:S02]  /*125d40*/  LOP3.LUT R2, R2, 0xffff, RZ, 0xc0, !PT ;  /* 0x0000ffff02027812 */ /* 0x000fe400078ec0ff */
[----:B------:R-:W-:Y:S01]  /*125d50*/  LOP3.LUT R6, R6, 0xffff, RZ, 0xc0, !PT ;  /* 0x0000ffff06067812 */ /* 0x000fe200078ec0ff */
[----:B0-----:R-:W3:Y:S01]  /*125d60*/  LDL.LU.64 R4, [R1+0x5b18] ;  /* 0x005b180001047983 */ /* 0x001ee20000300a00 */
[----:B----4-:R-:W-:Y:S02]  /*125d70*/  LOP3.LUT R7, R17, 0xffff, RZ, 0xc0, !PT ;  /* 0x0000ffff11077812 */ /* 0x010fe400078ec0ff */
[----:B--2---:R-:W-:Y:S02]  /*125d80*/  LOP3.LUT R18, R3, 0xffff, RZ, 0xc0, !PT ;  /* 0x0000ffff03127812 */ /* 0x004fe400078ec0ff */
[----:B------:R-:W-:-:S02]  /*125d90*/  LOP3.LUT R17, R20, 0xffff, RZ, 0xc0, !PT ;  /* 0x0000ffff14117812 */ /* 0x000fc400078ec0ff */
[----:B------:R-:W-:Y:S02]  /*125da0*/  PRMT R28, R2, 0x3340, R6 ;  /* 0x00003340021c7816 */ /* 0x000fe40000000006 */
[----:B------:R-:W-:Y:S02]  /*125db0*/  LOP3.LUT R2, R19, 0xffff, RZ, 0xc0, !PT ;  /* 0x0000ffff13027812 */ /* 0x000fe400078ec0ff */
[----:B------:R-:W-:Y:S02]  /*125dc0*/  PRMT R20, R7, 0x3340, R0 ;  /* 0x0000334007147816 */ /* 0x000fe40000000000 */
[----:B------:R-:W-:Y:S02]  /*125dd0*/  PRMT R19, R18, 0x3340, R17 ;  /* 0x0000334012137816 */ /* 0x000fe40000000011 */
[----:B------:R-:W-:Y:S02]  /*125de0*/  LOP3.LUT R6, R23, 0xffff, RZ, 0xc0, !PT ;  /* 0x0000ffff17067812 */ /* 0x000fe400078ec0ff */
[----:B------:R-:W-:-:S02]  /*125df0*/  LOP3.LUT R3, R22, 0xffff, RZ, 0xc0, !PT ;  /* 0x0000ffff16037812 */ /* 0x000fc400078ec0ff */
[----:B------:R-:W-:Y:S02]  /*125e00*/  PRMT R22, R19, 0x5410, R20 ;  /* 0x0000541013167816 */ /* 0x000fe40000000014 */
[----:B------:R-:W-:Y:S02]  /*125e10*/  PRMT R20, R6, 0x3340, R0 ;  /* 0x0000334006147816 */ /* 0x000fe40000000000 */
[----:B------:R-:W-:Y:S01]  /*125e20*/  PRMT R19, R2, 0x3340, R3 ;  /* 0x0000334002137816 */ /* 0x000fe20000000003 */
[----:B------:R-:W-:Y:S03]  /*125e30*/  STL [R1+0x59a4], R28 ;  /* 0x0059a41c01007387 */ /* 0x000fe60000100800 */
[----:B------:R-:W-:Y:S01]  /*125e40*/  PRMT R19, R19, 0x5410, R20 ;  /* 0x0000541013137816 */ /* 0x000fe20000000014 */
[----:B------:R0:W-:Y:S04]  /*125e50*/  STL [R1+0x204], R22 ;  /* 0x0002041601007387 */ /* 0x0001e80000100800 */
[----:B0-----:R-:W2:Y:S04]  /*125e60*/  LDL.LU R22, [R1+0x36c] ;  /* 0x00036c0001167983 */ /* 0x001ea80000300800 */
[----:B------:R0:W-:Y:S01]  /*125e70*/  STL [R1+0x1f8], R19 ;  /* 0x0001f81301007387 */ /* 0x0001e20000100800 */
[----:B------:R-:W-:-:S03]  /*125e80*/  SHF.R.U32.HI R28, RZ, 0x8, R17 ;  /* 0x00000008ff1c7819 */ /* 0x000fc60000011611 */
[----:B0-----:R-:W4:Y:S04]  /*125e90*/  LDL.LU R19, [R1+0x1c0] ;  /* 0x0001c00001137983 */ /* 0x001f280000300800 */
[----:B------:R-:W4:Y:S04]  /*125ea0*/  LDL.LU R25, [R1+0x30c] ;  /* 0x00030c0001197983 */ /* 0x000f280000300800 */
[----:B------:R-:W4:Y:S04]  /*125eb0*/  LDL.LU R20, [R1+0x2750] ;  /* 0x0027500001147983 */ /* 0x000f280000300800 */
[----:B------:R-:W4:Y:S04]  /*125ec0*/  LDL.LU R17, [R1+0x430] ;  /* 0x0004300001117983 */ /* 0x000f280000300800 */
[----:B------:R-:W4:Y:S01]  /*125ed0*/  LDL.LU R23, [R1+0x45c] ;  /* 0x00045c0001177983 */ /* 0x000f220000300800 */
[----:B------:R-:W-:-:S02]  /*125ee0*/  SHF.R.U32.HI R18, RZ, 0x8, R18 ;  /* 0x00000008ff127819 */ /* 0x000fc40000011612 */
[----:B------:R-:W-:Y:S02]  /*125ef0*/  LOP3.LUT R28, R28, 0xffff, RZ, 0xc0, !PT ;  /* 0x0000ffff1c1c7812 */ /* 0x000fe400078ec0ff */
[----:B------:R-:W-:Y:S02]  /*125f00*/  LOP3.LUT R18, R18, 0xffff, RZ, 0xc0, !PT ;  /* 0x0000ffff12127812 */ /* 0x000fe400078ec0ff */
[----:B------:R-:W-:Y:S02]  /*125f10*/  SHF.R.U32.HI R2, RZ, 0x8, R2 ;  /* 0x00000008ff027819 */ /* 0x000fe40000011602 */
[----:B------:R-:W-:Y:S02]  /*125f20*/  SHF.R.U32.HI R3, RZ, 0x8, R3 ;  /* 0x00000008ff037819 */ /* 0x000fe40000011603 */
[----:B------:R-:W-:Y:S02]  /*125f30*/  PRMT R18, R18, 0x3340, R28 ;  /* 0x0000334012127816 */ /* 0x000fe4000000001c */
[----:B------:R-:W-:-:S02]  /*125f40*/  LOP3.LUT R2, R2, 0xffff, RZ, 0xc0, !PT ;  /* 0x0000ffff02027812 */ /* 0x000fc400078ec0ff */
[----:B------:R-:W-:Y:S01]  /*125f50*/  LOP3.LUT R3, R3, 0xffff, RZ, 0xc0, !PT ;  /* 0x0000ffff03037812 */ /* 0x000fe200078ec0ff */
[----:B------:R3:W-:Y:S03]  /*125f60*/  STL [R1+0x1a0], R18 ;  /* 0x0001a01201007387 */ /* 0x0007e60000100800 */
[----:B------:R-:W-:-:S05]  /*125f70*/  PRMT R28, R2, 0x3340, R3 ;  /* 0x00003340021c7816 */ /* 0x000fca0000000003 */
[----:B------:R-:W-:Y:S01]  /*125f80*/  STL [R1+0x194], R28 ;  /* 0x0001941c01007387 */ /* 0x000fe20000100800 */
[----:B------:R-:W-:-:S04]  /*125f90*/  SHF.R.U32.HI R6, RZ, 0x8, R6 ;  /* 0x00000008ff067819 */ /* 0x000fc80000011606 */
[----:B------:R-:W-:-:S04]  /*125fa0*/  LOP3.LUT R6, R6, 0xffff, RZ, 0xc0, !PT ;  /* 0x0000ffff06067812 */ /* 0x000fc800078ec0ff */
[----:B------:R-:W-:Y:S02]  /*125fb0*/  PRMT R6, R6, 0x3340, R0 ;  /* 0x0000334006067816 */ /* 0x000fe40000000000 */
[----:B---3--:R-:W-:Y:S02]  /*125fc0*/  SHF.R.S32.HI R18, RZ, 0x1f, R24 ;  /* 0x0000001fff127819 */ /* 0x008fe40000011418 */
[----:B------:R-:W-:Y:S01]  /*125fd0*/  IADD3 R2, P6, R24, R4, RZ ;  /* 0x0000000418027210 */ /* 0x000fe20007fde0ff */
[----:B------:R0:W-:Y:S04]  /*125fe0*/  STL [R1+0x5aec], R4 ;  /* 0x005aec0401007387 */ /* 0x0001e80000100800 */
[----:B------:R-:W-:Y:S01]  /*125ff0*/  IMAD.X R3, R18, 0x1, R15, P6 ;  /* 0x0000000112037824 */ /* 0x000fe200030e060f */
[----:B------:R-:W-:Y:S04]  /*126000*/  STL [R1+0xc], R18 ;  /* 0x00000c1201007387 */ /* 0x000fe80000100800 */
[----:B------:R1:W-:Y:S01]  /*126010*/  STL.64 [R1+0x490], R2 ;  /* 0x0004900201007387 */ /* 0x0003e20000100a00 */
[----:B0-----:R-:W-:-:S03]  /*126020*/  SHF.R.U32.HI R4, RZ, 0x8, R7 ;  /* 0x00000008ff047819 */ /* 0x001fc60000011607 */
[----:B-1----:R-:W3:Y:S04]  /*126030*/  LDL.LU.64 R2, [R1+0x5b10] ;  /* 0x005b100001027983 */ /* 0x002ee80000300a00 */
[----:B------:R0:W-:Y:S01]  /*126040*/  STL [R1+0x5af4], R15 ;  /* 0x005af40f01007387 */ /* 0x0001e20000100800 */
[----:B------:R-:W-:-:S03]  /*126050*/  LOP3.LUT R4, R4, 0xffff, RZ, 0xc0, !PT ;  /* 0x0000ffff04047812 */ /* 0x000fc600078ec0ff */
[----:B0-----:R-:W3:Y:S01]  /*126060*/  LDL.LU R15, [R1+0xc] ;  /* 0x00000c00010f7983 */ /* 0x001ee20000300800 */
[----:B------:R-:W-:-:S03]  /*126070*/  PRMT R4, R4, 0x3340, R0 ;  /* 0x0000334004047816 */ /* 0x000fc60000000000 */
[----:B------:R0:W-:Y:S01]  /*126080*/  STL [R1+0x54], R6 ;  /* 0x0000540601007387 */ /* 0x0001e20000100800 */
[----:B--2---:R-:W-:-:S03]  /*126090*/  LOP3.LUT R22, R22, 0xffff, RZ, 0xc0, !PT ;  /* 0x0000ffff16167812 */ /* 0x004fc600078ec0ff */
[----:B------:R1:W-:Y:S04]  /*1260a0*/  STL [R1+0x48], R4 ;  /* 0x0000480401007387 */ /* 0x0003e80000100800 */
[----:B0-----:R-:W2:Y:S01]  /*1260b0*/  LDL.LU R6, [R1+0x3bc] ;  /* 0x0003bc0001067983 */ /* 0x001ea20000300800 */
[----:B----4-:R-:W-:-:S03]  /*1260c0*/  LOP3.LUT R19, R19, 0xffff, RZ, 0xc0, !PT ;  /* 0x0000ffff13137812 */ /* 0x010fc600078ec0ff */
[----:B------:R-:W4:Y:S01]  /*1260d0*/  LDL.LU R7, [R1+0x1c4] ;  /* 0x0001c40001077983 */ /* 0x000f220000300800 */
[----:B------:R-:W-:Y:S02]  /*1260e0*/  LOP3.LUT R18, R25, 0xffff, RZ, 0xc0, !PT ;  /* 0x0000ffff19127812 */ /* 0x000fe400078ec0ff */
[----:B-1----:R-:W-:Y:S02]  /*1260f0*/  LOP3.LUT R4, R20, 0xffff, RZ, 0xc0, !PT ;  /* 0x0000ffff14047812 */ /* 0x002fe400078ec0ff */
[----:B------:R-:W4:Y:S01]  /*126100*/  LDL.LU R20, [R1+0x324] ;  /* 0x0003240001147983 */ /* 0x000f220000300800 */
[----:B------:R-:W-:Y:S02]  /*126110*/  PRMT R28, R19, 0x3340, R0 ;  /* 0x00003340131c7816 */ /* 0x000fe40000000000 */
[----:B------:R-:W-:Y:S02]  /*126120*/  PRMT R25, R22, 0x3340, R18 ;  /* 0x0000334016197816 */ /* 0x000fe40000000012 */
[----:B------:R-:W-:-:S02]  /*126130*/  LOP3.LUT R17, R17, 0xffff, RZ, 0xc0, !PT ;  /* 0x0000ffff11117812 */ /* 0x000fc400078ec0ff */
[----:B------:R-:W-:Y:S02]  /*126140*/  PRMT R28, R25, 0x5410, R28 ;  /* 0x00005410191c7816 */ /* 0x000fe4000000001c */
[----:B------:R-:W-:Y:S01]  /*126150*/  LOP3.LUT R23, R23, 0xffff, RZ, 0xc0, !PT ;  /* 0x0000ffff17177812 */ /* 0x000fe200078ec0ff */
[----:B------:R-:W-:Y:S01]  /*126160*/  STL.64 [R1+0x5ad8], R16 ;  /* 0x005ad81001007387 */ /* 0x000fe20000100a00 */
[----:B------:R-:W-:-:S03]  /*126170*/  PRMT R25, R17, 0x3340, R0 ;  /* 0x0000334011197816 */ /* 0x000fc60000000000 */
[----:B------:R0:W-:Y:S02]  /*126180*/  STL [R1+0x1f0], R28 ;  /* 0x0001f01c01007387 */ /* 0x0001e40000100800 */
[----:B0-----:R-:W-:-:S04]  /*126190*/  PRMT R28, R4, 0x3340, R23 ;  /* 0x00003340041c7816 */ /* 0x001fc80000000017 */
[----:B------:R-:W-:Y:S02]  /*1261a0*/  PRMT R28, R28, 0x5410, R25 ;  /* 0x000054101c1c7816 */ /* 0x000fe40000000019 */
[----:B------:R-:W4:Y:S04]  /*1261b0*/  LDL.LU R25, [R1+0x5b08] ;  /* 0x005b080001197983 */ /* 0x000f280000300800 */
[----:B------:R-:W-:Y:S01]  /*1261c0*/  STL [R1+0x240], R28 ;  /* 0x0002401c01007387 */ /* 0x000fe20000100800 */
[----:B------:R-:W-:-:S04]  /*1261d0*/  SHF.R.U32.HI R4, RZ, 0x8, R4 ;  /* 0x00000008ff047819 */ /* 0x000fc80000011604 */
[----:B------:R-:W-:Y:S02]  /*1261e0*/  LOP3.LUT R4, R4, 0xffff, RZ, 0xc0, !PT ;  /* 0x0000ffff04047812 */ /* 0x000fe400078ec0ff */
[----:B---3--:R-:W-:Y:S01]  /*1261f0*/  IADD3 R16, P6, R24, R3, RZ ;  /* 0x0000000318107210 */ /* 0x008fe20007fde0ff */
[----:B------:R0:W-:Y:S02]  /*126200*/  STL.64 [R1+0x5ae0], R2 ;  /* 0x005ae00201007387 */ /* 0x0001e40000100a00 */
[----:B0-----:R-:W-:Y:S02]  /*126210*/  SHF.R.U32.HI R3, RZ, 0x8, R18 ;  /* 0x00000008ff037819 */ /* 0x001fe40000011612 */
[----:B------:R-:W-:Y:S01]  /*126220*/  IMAD.X R17, R15, 0x1, R2, P6 ;  /* 0x000000010f117824 */ /* 0x000fe200030e0602 */
[----:B------:R-:W-:Y:S02]  /*126230*/  SHF.R.U32.HI R2, RZ, 0x8, R22 ;  /* 0x00000008ff027819 */ /* 0x000fe40000011616 */
[----:B------:R-:W-:-:S02]  /*126240*/  LOP3.LUT R3, R3, 0xffff, RZ, 0xc0, !PT ;  /* 0x0000ffff03037812 */ /* 0x000fc400078ec0ff */
[----:B------:R0:W-:Y:S01]  /*126250*/  STL.64 [R1+0x458], R16 ;  /* 0x0004581001007387 */ /* 0x0001e20000100a00 */
[----:B------:R-:W-:-:S04]  /*126260*/  LOP3.LUT R2, R2, 0xffff, RZ, 0xc0, !PT ;  /* 0x0000ffff02027812 */ /* 0x000fc800078ec0ff */
[----:B------:R-:W-:Y:S02]  /*126270*/  PRMT R2, R2, 0x3340, R3 ;  /* 0x0000334002027816 */ /* 0x000fe40000000003 */
[----:B0-----:R-:W-:Y:S01]  /*126280*/  SHF.R.U32.HI R16, RZ, 0x8, R23 ;  /* 0x00000008ff107819 */ /* 0x001fe20000011617 */
[----:B------:R-:W-:Y:S01]  /*126290*/  IMAD.MOV.U32 R22, RZ, RZ, R29 ;  /* 0x000000ffff167224 */ /* 0x000fe200078e001d */
[----:B------:R-:W3:Y:S02]  /*1262a0*/  LDL.LU R23, [R1+0x29f0] ;  /* 0x0029f00001177983 */ /* 0x000ee40000300800 */
[----:B------:R-:W-:Y:S02]  /*1262b0*/  LOP3.LUT R16, R16, 0xffff, RZ, 0xc0, !PT ;  /* 0x0000ffff10107812 */ /* 0x000fe400078ec0ff */
[----:B------:R-:W3:Y:S01]  /*1262c0*/  LDL.LU R17, [R1+0x29ec] ;  /* 0x0029ec0001117983 */ /* 0x000ee20000300800 */
[----:B--2---:R-:W-:Y:S02]  /*1262d0*/  LOP3.LUT R3, R6, 0xffff, RZ, 0xc0, !PT ;  /* 0x0000ffff06037812 */ /* 0x004fe400078ec0ff */
[----:B------:R-:W-:Y:S01]  /*1262e0*/  PRMT R29, R4, 0x3340, R16 ;  /* 0x00003340041d7816 */ /* 0x000fe20000000010 */
[----:B------:R0:W-:Y:S01]  /*1262f0*/  STL [R1+0x188], R2 ;  /* 0x0001880201007387 */ /* 0x0001e20000100800 */
[----:B----4-:R-:W-:-:S04]  /*126300*/  LOP3.LUT R16, R20, 0xffff, RZ, 0xc0, !PT ;  /* 0x0000ffff14107812 */ /* 0x010fc800078ec0ff */
[----:B------:R-:W-:Y:S02]  /*126310*/  PRMT R4, R3, 0x3340, R16 ;  /* 0x0000334003047816 */ /* 0x000fe40000000010 */
[----:B0-----:R-:W-:-:S04]  /*126320*/  LOP3.LUT R2, R7, 0xffff, RZ, 0xc0, !PT ;  /* 0x0000ffff07027812 */ /* 0x001fc800078ec0ff */
[----:B------:R-:W-:-:S04]  /*126330*/  PRMT R6, R2, 0x3340, R0 ;  /* 0x0000334002067816 */ /* 0x000fc80000000000 */
[----:B------:R-:W-:Y:S02]  /*126340*/  PRMT R6, R4, 0x5410, R6 ;  /* 0x0000541004067816 */ /* 0x000fe40000000006 */
[----:B------:R-:W2:Y:S04]  /*126350*/  LDL.LU R4, [R1+0x360] ;  /* 0x0003600001047983 */ /* 0x000ea80000300800 */
[----:B------:R-:W4:Y:S04]  /*126360*/  LDL.LU R28, [R1+0x198] ;  /* 0x00019800011c7983 */ /* 0x000f280000300800 */
        /* <DEDUP_REMOVED lines=8> */
[----:B------:R-:W-:Y:S02]  /*1263f0*/  SHF.R.U32.HI R2, RZ, 0x8, R2 ;  /* 0x00000008ff027819 */ /* 0x000fe40000011602 */
[----:B------:R-:W-:-:S02]  /*126400*/  LOP3.LUT R3, R3, 0xffff, RZ, 0xc0, !PT ;  /* 0x0000ffff03037812 */ /* 0x000fc400078ec0ff */
[----:B------:R-:W-:Y:S02]  /*126410*/  LOP3.LUT R16, R16, 0xffff, RZ, 0xc0, !PT ;  /* 0x0000ffff10107812 */ /* 0x000fe400078ec0ff */
[----:B------:R-:W-:Y:S02]  /*126420*/  LOP3.LUT R2, R2, 0xffff, RZ, 0xc0, !PT ;  /* 0x0000ffff02027812 */ /* 0x000fe400078ec0ff */
[----:B------:R-:W-:Y:S02]  /*126430*/  PRMT R20, R3, 0x3340, R16 ;  /* 0x0000334003147816 */ /* 0x000fe40000000010 */
[----:B------:R-:W-:Y:S02]  /*126440*/  PRMT R16, R2, 0x3340, R0 ;  /* 0x0000334002107816 */ /* 0x000fe40000000000 */
[----:B------:R-:W-:Y:S01]  /*126450*/  IADD3 R2, P6, R24, R5, RZ ;  /* 0x0000000518027210 */ /* 0x000fe20007fde0ff */
[----:B------:R-:W-:Y:S04]  /*126460*/  STL [R1+0x5af0], R25 ;  /* 0x005af01901007387 */ /* 0x000fe80000100800 */
[----:B------:R-:W-:Y:S04]  /*126470*/  STL [R1+0x180], R20 ;  /* 0x0001801401007387 */ /* 0x000fe80000100800 */
[----:B------:R0:W-:Y:S02]  /*126480*/  STL [R1+0x2c], R16 ;  /* 0x00002c1001007387 */ /* 0x0001e40000100800 */
[----:B0-----:R-:W-:Y:S01]  /*126490*/  SHF.R.U32.HI R16, RZ, 0x8, R19 ;  /* 0x00000008ff107819 */ /* 0x001fe20000011613 */
[----:B------:R-:W-:-:S03]  /*1264a0*/  IMAD.MOV.U32 R19, RZ, RZ, R22 ;  /* 0x000000ffff137224 */ /* 0x000fc600078e0016 */
[----:B------:R-:W-:Y:S01]  /*1264b0*/  LOP3.LUT R16, R16, 0xffff, RZ, 0xc0, !PT ;  /* 0x0000ffff10107812 */ /* 0x000fe200078ec0ff */
[----:B---3--:R-:W-:-:S05]  /*1264c0*/  IMAD.X R3, R15, 0x1, R6, P6 ;  /* 0x000000010f037824 */ /* 0x008fca00030e0606 */
[----:B------:R0:W-:Y:S04]  /*1264d0*/  STL.64 [R1+0x450], R2 ;  /* 0x0004500201007387 */ /* 0x0001e80000100a00 */
[----:B------:R-:W3:Y:S01]  /*1264e0*/  LDL.LU R20, [R1+0x368] ;  /* 0x0003680001147983 */ /* 0x000ee20000300800 */
[----:B0-----:R-:W-:-:S03]  /*1264f0*/  SHF.R.U32.HI R2, RZ, 0x8, R23 ;  /* 0x00000008ff027819 */ /* 0x001fc60000011617 */
[----:B------:R-:W3:Y:S04]  /*126500*/  LDL.LU R23, [R1+0x19c] ;  /* 0x00019c0001177983 */ /* 0x000ee80000300800 */
[----:B------:R-:W3:Y:S01]  /*126510*/  LDL.LU R22, [R1+0x308] ;  /* 0x0003080001167983 */ /* 0x000ee20000300800 */
[----:B------:R-:W-:Y:S02]  /*126520*/  SHF.R.U32.HI R3, RZ, 0x8, R17 ;  /* 0x00000008ff037819 */ /* 0x000fe40000011611 */
[----:B------:R-:W-:Y:S02]  /*126530*/  LOP3.LUT R2, R2, 0xffff, RZ, 0xc0, !PT ;  /* 0x0000ffff02027812 */ /* 0x000fe400078ec0ff */
[----:B------:R-:W-:Y:S02]  /*126540*/  LOP3.LUT R3, R3, 0xffff, RZ, 0xc0, !PT ;  /* 0x0000ffff03037812 */ /* 0x000fe400078ec0ff */
[----:B------:R-:W-:-:S02]  /*126550*/  PRMT R17, R16, 0x3340, R0 ;  /* 0x0000334010117816 */ /* 0x000fc40000000000 */
[----:B------:R-:W-:Y:S02]  /*126560*/  PRMT R16, R2, 0x3340, R3 ;  /* 0x0000334002107816 */ /* 0x000fe40000000003 */
[----:B----4-:R-:W-:Y:S01]  /*126570*/  LOP3.LUT R2, R28, 0xffff, RZ, 0xc0, !PT ;  /* 0x0000ffff1c027812 */ /* 0x010fe200078ec0ff */
[----:B------:R0:W-:Y:S01]  /*126580*/  STL [R1+0x24], R17 ;  /* 0x0000241101007387 */ /* 0x0001e20000100800 */
[----:B--2---:R-:W-:-:S03]  /*126590*/  LOP3.LUT R3, R4, 0xffff, RZ, 0xc0, !PT ;  /* 0x0000ffff04037812 */ /* 0x004fc600078ec0ff */
[----:B------:R1:W-:Y:S01]  /*1265a0*/  STL [R1+0x18c], R16 ;  /* 0x00018c1001007387 */ /* 0x0003e20000100800 */
[----:B------:R-:W-:-:S03]  /*1265b0*/  LOP3.LUT R4, R18, 0xffff, RZ, 0xc0, !PT ;  /* 0x0000ffff12047812 */ /* 0x000fc600078ec0ff */
[----:B------:R-:W2:Y:S01]  /*1265c0*/  LDL.LU R28, [R1+0x29f4] ;  /* 0x0029f400011c7983 */ /* 0x000ea20000300800 */
[----:B0-----:R-:W-:Y:S02]  /*1265d0*/  PRMT R17, R2, 0x3340, R0 ;  /* 0x0000334002117816 */ /* 0x001fe40000000000 */
[--C-:B-1----:R-:W-:Y:S02]  /*1265e0*/  PRMT R16, R3, 0x3340, R4.reuse ;  /* 0x0000334003107816 */ /* 0x102fe40000000004 */
[----:B------:R-:W-:Y:S02]  /*1265f0*/  SHF.R.U32.HI R3, RZ, 0x8, R3 ;  /* 0x00000008ff037819 */ /* 0x000fe40000011603 */
[----:B------:R-:W-:Y:S02]  /*126600*/  SHF.R.U32.HI R4, RZ, 0x8, R4 ;  /* 0x00000008ff047819 */ /* 0x000fe40000011604 */
[----:B------:R-:W-:Y:S02]  /*126610*/  PRMT R18, R16, 0x5410, R17 ;  /* 0x0000541010127816 */ /* 0x000fe40000000011 */
[----:B------:R-:W-:-:S02]  /*126620*/  SHF.R.U32.HI R2, RZ, 0x8, R2 ;  /* 0x00000008ff027819 */ /* 0x000fc40000011602 */
[----:B------:R-:W-:Y:S02]  /*126630*/  IADD3 R16, P6, R24, R7, RZ ;  /* 0x0000000718107210 */ /* 0x000fe40007fde0ff */
[----:B------:R-:W-:Y:S02]  /*126640*/  LOP3.LUT R3, R3, 0xffff, RZ, 0xc0, !PT ;  /* 0x0000ffff03037812 */ /* 0x000fe400078ec0ff */
[----:B------:R-:W-:Y:S02]  /*126650*/  LOP3.LUT R4, R4, 0xffff, RZ, 0xc0, !PT ;  /* 0x0000ffff04047812 */ /* 0x000fe400078ec0ff */
[----:B------:R-:W-:Y:S01]  /*126660*/  LOP3.LUT R2, R2, 0xffff, RZ, 0xc0, !PT ;  /* 0x0000ffff02027812 */ /* 0x000fe200078ec0ff */
[----:B------:R-:W-:Y:S01]  /*126670*/  IMAD.X R17, R15, 0x1, R8, P6 ;  /* 0x000000010f117824 */ /* 0x000fe200030e0608 */
[----:B------:R-:W-:Y:S01]  /*126680*/  PRMT R3, R3, 0x3340, R4 ;  /* 0x0000334003037816 */ /* 0x000fe20000000004 */
[----:B------:R-:W-:Y:S01]  /*126690*/  STL.64 [R1+0x5af8], R6 ;  /* 0x005af80601007387 */ /* 0x000fe20000100a00 */
[----:B------:R-:W-:-:S03]  /*1266a0*/  PRMT R2, R2, 0x3340, R0 ;  /* 0x0000334002027816 */ /* 0x000fc60000000000 */
[----:B------:R0:W-:Y:S04]  /*1266b0*/  STL [R1+0x1c0], R18 ;  /* 0x0001c01201007387 */ /* 0x0001e80000100800 */
[----:B------:R-:W-:Y:S04]  /*1266c0*/  STL.64 [R1+0x448], R16 ;  /* 0x0004481001007387 */ /* 0x000fe80000100a00 */
[----:B------:R1:W-:Y:S04]  /*1266d0*/  STL [R1+0x17c], R3 ;  /* 0x00017c0301007387 */ /* 0x0003e80000100800 */
[----:B------:R4:W-:Y:S04]  /*1266e0*/  STL [R1+0x28], R2 ;  /* 0x0000280201007387 */ /* 0x0009e80000100800 */
[----:B0-----:R-:W2:Y:S04]  /*1266f0*/  LDL.LU R18, [R1+0x29fc] ;  /* 0x0029fc0001127983 */ /* 0x001ea80000300800 */
[----:B------:R-:W2:Y:S04]  /*126700*/  LDL.LU R4, [R1+0x29f8] ;  /* 0x0029f80001047983 */ /* 0x000ea80000300800 */
[----:B-1----:R-:W2:Y:S01]  /*126710*/  LDL.LU R3, [R1+0x2a0c] ;  /* 0x002a0c0001037983 */ /* 0x002ea20000300800 */
[----:B---3--:R-:W-:-:S02]  /*126720*/  LOP3.LUT R6, R20, 0xffff, RZ, 0xc0, !PT ;  /* 0x0000ffff14067812 */ /* 0x008fc400078ec0ff */
[----:B------:R-:W-:Y:S02]  /*126730*/  LOP3.LUT R23, R23, 0xffff, RZ, 0xc0, !PT ;  /* 0x0000ffff17177812 */ /* 0x000fe400078ec0ff */
[----:B------:R-:W-:Y:S02]  /*126740*/  LOP3.LUT R7, R22, 0xffff, RZ, 0xc0, !PT ;  /* 0x0000ffff16077812 */ /* 0x000fe400078ec0ff */
[----:B------:R-:W-:Y:S01]  /*126750*/  PRMT R17, R23, 0x3340, R0 ;  /* 0x0000334017117816 */ /* 0x000fe20000000000 */
[----:B------:R-:W3:Y:S01]  /*126760*/  LDL.LU R22, [R1+0x2a00] ;  /* 0x002a000001167983 */ /* 0x000ee20000300800 */
[----:B------:R-:W-:-:S03]  /*126770*/  PRMT R16, R6, 0x3340, R7 ;  /* 0x0000334006107816 */ /* 0x000fc60000000007 */
[----:B----4-:R-:W4:Y:S01]  /*126780*/  LDL.LU R2, [R1+0x2a04] ;  /* 0x002a040001027983 */ /* 0x010f220000300800 */
[----:B------:R-:W-:Y:S02]  /*126790*/  PRMT R25, R16, 0x5410, R17 ;  /* 0x0000541010197816 */ /* 0x000fe40000000011 */
[----:B------:R-:W-:Y:S01]  /*1267a0*/  IADD3 R16, P6, R24, R9, RZ ;  /* 0x0000000918107210 */ /* 0x000fe20007fde0ff */
[----:B------:R-:W4:Y:S04]  /*1267b0*/  LDL.LU R20, [R1+0xac] ;  /* 0x0000ac0001147983 */ /* 0x000f280000300800 */
[----:B------:R-:W-:Y:S01]  /*1267c0*/  IMAD.X R17, R15, 0x1, R10, P6 ;  /* 0x000000010f117824 */ /* 0x000fe200030e060a */
[----:B------:R-:W-:Y:S04]  /*1267d0*/  STL [R1+0x214], R25 ;  /* 0x0002141901007387 */ /* 0x000fe80000100800 */
[----:B------:R2:W-:Y:S01]  /*1267e0*/  STL.64 [R1+0x3f8], R16 ;  /* 0x0003f81001007387 */ /* 0x0005e20000100a00 */
[----:B------:R-:W-:-:S02]  /*1267f0*/  SHF.R.U32.HI R6, RZ, 0x8, R6 ;  /* 0x00000008ff067819 */ /* 0x000fc40000011606 */
[----:B------:R-:W-:Y:S02]  /*126800*/  SHF.R.U32.HI R7, RZ, 0x8, R7 ;  /* 0x00000008ff077819 */ /* 0x000fe40000011607 */
[----:B--2---:R-:W-:Y:S02]  /*126810*/  SHF.R.U32.HI R16, RZ, 0x8, R28 ;  /* 0x00000008ff107819 */ /* 0x004fe4000001161c */
[----:B------:R-:W-:Y:S01]  /*126820*/  LOP3.LUT R6, R6, 0xffff, RZ, 0xc0, !PT ;  /* 0x0000ffff06067812 */ /* 0x000fe200078ec0ff */
[----:B------:R-:W2:Y:S01]  /*126830*/  LDL.LU R28, [R1+0x2a18] ;  /* 0x002a1800011c7983 */ /* 0x000ea20000300800 */
[----:B------:R-:W-:Y:S02]  /*126840*/  LOP3.LUT R25, R16, 0xffff, RZ, 0xc0, !PT ;  /* 0x0000ffff10197812 */ /* 0x000fe400078ec0ff */
[----:B------:R-:W-:Y:S01]  /*126850*/  LOP3.LUT R7, R7, 0xffff, RZ, 0xc0, !PT ;  /* 0x0000ffff07077812 */ /* 0x000fe200078ec0ff */
[----:B------:R-:W2:Y:S01]  /*126860*/  LDL.LU R16, [R1+0x2a10] ;  /* 0x002a100001107983 */ /* 0x000ea20000300800 */
[----:B------:R-:W-:-:S03]  /*126870*/  PRMT R25, R25, 0x3340, R0 ;  /* 0x0000334019197816 */ /* 0x000fc60000000000 */
[----:B------:R-:W2:Y:S04]  /*126880*/  LDL.LU R17, [R1+0x2a08] ;  /* 0x002a080001117983 */ /* 0x000ea80000300800 */
[----:B------:R0:W-:Y:S02]  /*126890*/  STL [R1+0x18], R25 ;  /* 0x0000181901007387 */ /* 0x0001e40000100800 */
[----:B0-----:R-:W-:Y:S02]  /*1268a0*/  PRMT R25, R6, 0x3340, R7 ;  /* 0x0000334006197816 */ /* 0x001fe40000000007 */
[----:B------:R-:W-:-:S05]  /*1268b0*/  IADD3 R6, P6, R24, R11, RZ ;  /* 0x0000000b18067210 */ /* 0x000fca0007fde0ff */
[C---:B------:R-:W-:Y:S01]  /*1268c0*/  IMAD.X R7, R15.reuse, 0x1, R13, P6 ;  /* 0x000000010f077824 */ /* 0x040fe200030e060d */
[----:B------:R-:W-:Y:S01]  /*1268d0*/  IADD3 R24, P6, R24, R12, RZ ;  /* 0x0000000c18187210 */ /* 0x000fe20007fde0ff */
[----:B------:R0:W-:Y:S01]  /*1268e0*/  STL [R1+0x190], R25 ;  /* 0x0001901901007387 */ /* 0x0001e20000100800 */
[----:B------:R-:W-:Y:S02]  /*1268f0*/  SHF.R.U32.HI R18, RZ, 0x8, R18 ;  /* 0x00000008ff127819 */ /* 0x000fe40000011612 */
[----:B------:R-:W-:Y:S01]  /*126900*/  SHF.R.U32.HI R4, RZ, 0x8, R4 ;  /* 0x00000008ff047819 */ /* 0x000fe20000011604 */
[----:B------:R1:W-:Y:S01]  /*126910*/  STL.64 [R1+0x440], R6 ;  /* 0x0004400601007387 */ /* 0x0003e20000100a00 */
[----:B------:R-:W-:Y:S02]  /*126920*/  LOP3.LUT R18, R18, 0xffff, RZ, 0xc0, !PT ;  /* 0x0000ffff12127812 */ /* 0x000fe400078ec0ff */
[----:B------:R-:W-:Y:S01]  /*126930*/  LOP3.LUT R4, R4, 0xffff, RZ, 0xc0, !PT ;  /* 0x0000ffff04047812 */ /* 0x000fe200078ec0ff */
[----:B0-----:R-:W-:-:S03]  /*126940*/  IMAD.X R25, R15, 0x1, R14, P6 ;  /* 0x000000010f197824 */ /* 0x001fc600030e060e */
[----:B------:R-:W-:Y:S01]  /*126950*/  PRMT R18, R18, 0x3340, R4 ;  /* 0x0000334012127816 */ /* 0x000fe20000000004 */
[----:B-1----:R-:W2:Y:S04]  /*126960*/  LDL.LU.64 R6, [R1+0x5af8] ;  /* 0x005af80001067983 */ /* 0x002ea80000300a00 */
[----:B------:R-:W2:Y:S04]  /*126970*/  LDL.LU R15, [R1+0x5af4] ;  /* 0x005af400010f7983 */ /* 0x000ea80000300800 */
[----:B------:R0:W-:Y:S04]  /*126980*/  STL.64 [R1+0x400], R24 ;  /* 0x0004001801007387 */ /* 0x0001e80000100a00 */
[----:B0-----:R-:W2:Y:S04]  /*126990*/  LDL.LU R25, [R1+0x5af0] ;  /* 0x005af00001197983 */ /* 0x001ea80000300800 */
[----:B------:R-:W2:Y:S04]  /*1269a0*/  LDL.LU R24, [R1+0x2a14] ;  /* 0x002a140001187983 */ /* 0x000ea80000300800 */
[----:B------:R-:W2:Y:S01]  /*1269b0*/  LDL.LU R4, [R1+0x5aec] ;  /* 0x005aec0001047983 */ /* 0x000ea20000300800 */
[----:B------:R-:W-:-:S04]  /*1269c0*/  SHF.R.U32.HI R3, RZ, 0x8, R3 ;  /* 0x00000008ff037819 */ /* 0x000fc80000011603 */
[----:B------:R-:W-:Y:S01]  /*1269d0*/  LOP3.LUT R3, R3, 0xffff, RZ, 0xc0, !PT ;  /* 0x0000ffff03037812 */ /* 0x000fe200078ec0ff */
[----:B------:R0:W-:Y:S04]  /*1269e0*/  STL [R1+0x178], R18 ;  /* 0x0001781201007387 */ /* 0x0001e80000100800 */
[----:B0-----:R-:W2:Y:S01]  /*1269f0*/  LDL.LU R18, [R1+0x5ae8] ;  /* 0x005ae80001127983 */ /* 0x001ea20000300800 */
[----:B---3--:R-:W-:-:S04]  /*126a00*/  SHF.R.U32.HI R22, RZ, 0x8, R22 ;  /* 0x00000008ff167819 */ /* 0x008fc80000011616 */
[----:B------:R-:W-:Y:S02]  /*126a10*/  LOP3.LUT R22, R22, 0xffff, RZ, 0xc0, !PT ;  /* 0x0000ffff16167812 */ /* 0x000fe400078ec0ff */
[----:B----4-:R-:W-:Y:S02]  /*126a20*/  SHF.R.U32.HI R2, RZ, 0x8, R2 ;  /* 0x00000008ff027819 */ /* 0x010fe40000011602 */
[----:B------:R-:W-:Y:S02]  /*126a30*/  PRMT R22, R3, 0x3340, R22 ;  /* 0x0000334003167816 */ /* 0x000fe40000000016 */
[----:B------:R-:W-:-:S03]  /*126a40*/  LOP3.LUT R2, R2, 0xffff, RZ, 0xc0, !PT ;  /* 0x0000ffff02027812 */ /* 0x000fc600078ec0ff */
[----:B------:R0:W-:Y:S01]  /*126a50*/  STL [R1+0x174], R22 ;  /* 0x0001741601007387 */ /* 0x0001e20000100800 */
[----:B------:R-:W-:-:S05]  /*126a60*/  PRMT R3, R2, 0x3340, R0 ;  /* 0x0000334002037816 */ /* 0x000fca0000000000 */
[----:B------:R1:W-:Y:S01]  /*126a70*/  STL [R1+0x14], R3 ;  /* 0x0000140301007387 */ /* 0x0003e20000100800 */
[----:B0-----:R-:W-:Y:S02]  /*126a80*/  SHF.R.S32.HI R22, RZ, 0x1f, R20 ;  /* 0x0000001fff167819 */ /* 0x001fe40000011414 */
[----:B--2---:R-:W-:-:S05]  /*126a90*/  IADD3 R2, P6, R20, R4, RZ ;  /* 0x0000000414027210 */ /* 0x004fca0007fde0ff */
[----:B-1----:R-:W-:-:S05]  /*126aa0*/  IMAD.X R3, R22, 0x1, R15, P6 ;  /* 0x0000000116037824 */ /* 0x002fca00030e060f */
        /* <DEDUP_REMOVED lines=10> */
[----:B------:R-:W-:Y:S04]  /*126b50*/  STL [R1+0x20], R28 ;  /* 0x0000201c01007387 */ /* 0x000fe80000100800 */
[----:B------:R2:W-:Y:S01]  /*126b60*/  STL [R1+0x184], R16 ;  /* 0x0001841001007387 */ /* 0x0005e20000100800 */
[----:B------:R-:W-:Y:S02]  /*126b70*/  SHF.R.U32.HI R24, RZ, 0x8, R24 ;  /* 0x00000008ff187819 */ /* 0x000fe40000011618 */
[----:B--2---:R-:W-:-:S05]  /*126b80*/  IADD3 R16, P6, R20, R3, RZ ;  /* 0x0000000314107210 */ /* 0x004fca0007fde0ff */
[----:B------:R-:W-:-:S05]  /*126b90*/  IMAD.X R17, R22, 0x1, R2, P6 ;  /* 0x0000000116117824 */ /* 0x000fca00030e0602 */
[----:B------:R0:W-:Y:S04]  /*126ba0*/  STL.64 [R1+0x430], R16 ;  /* 0x0004301001007387 */ /* 0x0001e80000100a00 */
[----:B0-----:R-:W2:Y:S01]  /*126bb0*/  LDL.LU.64 R16, [R1+0x5ad8] ;  /* 0x005ad80001107983 */ /* 0x001ea20000300a00 */
[----:B------:R-:W-:Y:S02]  /*126bc0*/  SHF.R.U32.HI R23, RZ, 0x8, R23 ;  /* 0x00000008ff177819 */ /* 0x000fe40000011617 */
[----:B------:R-:W-:Y:S02]  /*126bd0*/  LOP3.LUT R24, R24, 0xffff, RZ, 0xc0, !PT ;  /* 0x0000ffff18187812 */ /* 0x000fe400078ec0ff */
[----:B------:R-:W-:Y:S02]  /*126be0*/  LOP3.LUT R23, R23, 0xffff, RZ, 0xc0, !PT ;  /* 0x0000ffff17177812 */ /* 0x000fe400078ec0ff */
[----:B------:R-:W-:-:S02]  /*126bf0*/  PRMT R24, R24, 0x3340, R0 ;  /* 0x0000334018187816 */ /* 0x000fc40000000000 */
[----:B------:R-:W-:-:S03]  /*126c00*/  PRMT R28, R23, 0x3340, R0 ;  /* 0x00003340171c7816 */ /* 0x000fc60000000000 */
[----:B------:R0:W-:Y:S04]  /*126c10*/  STL [R1+0x1c], R24 ;  /* 0x00001c1801007387 */ /* 0x0001e80000100800 */
[----:B------:R-:W3:Y:S04]  /*126c20*/  LDL.LU R23, [R1+0x27bc] ;  /* 0x0027bc0001177983 */ /* 0x000ee80000300800 */
[----:B0-----:R-:W4:Y:S04]  /*126c30*/  LDL.LU R24, [R1+0xbb0] ;  /* 0x000bb00001187983 */ /* 0x001f280000300800 */
[----:B------:R0:W-:Y:S02]  /*126c40*/  STL.64 [R1+0x59a8], R28 ;  /* 0x0059a81c01007387 */ /* 0x0001e40000100a00 */
[----:B0-----:R-:W-:-:S05]  /*126c50*/  IADD3 R28, P6, R20, R0, RZ ;  /* 0x00000000141c7210 */ /* 0x001fca0007fde0ff */
[----:B------:R-:W-:Y:S02]  /*126c60*/  IMAD.X R29, R22, 0x1, R25, P6 ;  /* 0x00000001161d7824 */ /* 0x000fe400030e0619 */
[----:B------:R-:W3:Y:S04]  /*126c70*/  LDL.LU R25, [R1+0x5ad4] ;  /* 0x005ad40001197983 */ /* 0x000ee80000300800 */
[----:B------:R2:W-:Y:S02]  /*126c80*/  STL.64 [R1+0x4f0], R28 ;  /* 0x0004f01c01007387 */ /* 0x0005e40000100a00 */
[----:B--2---:R-:W-:Y:S02]  /*126c90*/  SHF.R.U32.HI R29, RZ, 0x8, R17 ;  /* 0x00000008ff1d7819 */ /* 0x004fe40000011611 */
[----:B------:R-:W2:Y:S02]  /*126ca0*/  LDL.LU R17, [R1+0x5ad0] ;  /* 0x005ad00001117983 */ /* 0x000ea40000300800 */
[----:B------:R-:W-:-:S02]  /*126cb0*/  LOP3.LUT R29, R29, 0xffff, RZ, 0xc0, !PT ;  /* 0x0000ffff1d1d7812 */ /* 0x000fc400078ec0ff */
[----:B------:R-:W-:Y:S02]  /*126cc0*/  SHF.R.U32.HI R28, RZ, 0x8, R18 ;  /* 0x00000008ff1c7819 */ /* 0x000fe40000011612 */
[----:B------:R-:W-:Y:S01]  /*126cd0*/  PRMT R29, R29, 0x3340, R0 ;  /* 0x000033401d1d7816 */ /* 0x000fe20000000000 */
[----:B------:R-:W4:Y:S01]  /*126ce0*/  LDL.LU R18, [R1+0x5acc] ;  /* 0x005acc0001127983 */ /* 0x000f220000300800 */
[----:B------:R-:W-:-:S03]  /*126cf0*/  LOP3.LUT R28, R28, 0xffff, RZ, 0xc0, !PT ;  /* 0x0000ffff1c1c7812 */ /* 0x000fc600078ec0ff */
[----:B------:R0:W-:Y:S02]  /*126d00*/  STL [R1+0x30], R29 ;  /* 0x0000301d01007387 */ /* 0x0001e40000100800 */
[----:B0-----:R-:W-:Y:S02]  /*126d10*/  PRMT R29, R28, 0x3340, R0 ;  /* 0x000033401c1d7816 */ /* 0x001fe40000000000 */
[----:B------:R-:W-:-:S03]  /*126d20*/  IADD3 R28, P6, R20, R5, RZ ;  /* 0x00000005141c7210 */ /* 0x000fc60007fde0ff */
[----:B------:R0:W-:Y:S02]  /*126d30*/  STL [R1+0x3c], R29 ;  /* 0x00003c1d01007387 */ /* 0x0001e40000100800 */
[----:B0-----:R-:W-:-:S05]  /*126d40*/  IMAD.X R29, R22, 0x1, R6, P6 ;  /* 0x00000001161d7824 */ /* 0x001fca00030e0606 */
[----:B------:R0:W-:Y:S02]  /*126d50*/  STL.64 [R1+0x498], R28 ;  /* 0x0004981c01007387 */ /* 0x0001e40000100a00 */
[----:B0-----:R-:W-:Y:S02]  /*126d60*/  SHF.R.U32.HI R29, RZ, 0x8, R16 ;  /* 0x00000008ff1d7819 */ /* 0x001fe40000011610 */
[----:B---3--:R-:W-:Y:S01]  /*126d70*/  SHF.R.U32.HI R28, RZ, 0x8, R25 ;  /* 0x00000008ff1c7819 */ /* 0x008fe20000011619 */
[----:B------:R-:W3:Y:S01]  /*126d80*/  LDL.LU R16, [R1+0x5ac8] ;  /* 0x005ac80001107983 */ /* 0x000ee20000300800 */
[----:B------:R-:W-:Y:S02]  /*126d90*/  LOP3.LUT R29, R29, 0xffff, RZ, 0xc0, !PT ;  /* 0x0000ffff1d1d7812 */ /* 0x000fe400078ec0ff */
[----:B------:R-:W-:Y:S01]  /*126da0*/  LOP3.LUT R28, R28, 0xffff, RZ, 0xc0, !PT ;  /* 0x0000ffff1c1c7812 */ /* 0x000fe200078ec0ff */
[----:B------:R-:W3:Y:S01]  /*126db0*/  LDL.LU R25, [R1+0x5ac4] ;  /* 0x005ac40001197983 */ /* 0x000ee20000300800 */
[----:B------:R-:W-:-:S02]  /*126dc0*/  PRMT R29, R29, 0x3340, R0 ;  /* 0x000033401d1d7816 */ /* 0x000fc40000000000 */
[----:B------:R-:W-:-:S03]  /*126dd0*/  PRMT R28, R28, 0x3340, R0 ;  /* 0x000033401c1c7816 */ /* 0x000fc60000000000 */
[----:B------:R-:W-:Y:S04]  /*126de0*/  STL [R1+0x38], R29 ;  /* 0x0000381d01007387 */ /* 0x000fe80000100800 */
[----:B------:R0:W-:Y:S04]  /*126df0*/  STL [R1+0x44], R28 ;  /* 0x0000441c01007387 */ /* 0x0001e80000100800 */
[----:B------:R2:W-:Y:S01]  /*126e00*/  STL.64 [R1+0x5aa0], R6 ;  /* 0x005aa00601007387 */ /* 0x0005e20000100a00 */
[----:B0-----:R-:W-:Y:S02]  /*126e10*/  IADD3 R28, P6, R20, R7, RZ ;  /* 0x00000007141c7210 */ /* 0x001fe40007fde0ff */
[----:B--2---:R-:W-:-:S02]  /*126e20*/  SHF.R.U32.HI R7, RZ, 0x8, R17 ;  /* 0x00000008ff077819 */ /* 0x004fc40000011611 */
[----:B------:R-:W2:Y:S01]  /*126e30*/  LDL.LU R17, [R1+0x5ac0] ;  /* 0x005ac00001117983 */ /* 0x000ea20000300800 */
[----:B------:R-:W-:Y:S01]  /*126e40*/  IMAD.X R29, R22, 0x1, R8, P6 ;  /* 0x00000001161d7824 */ /* 0x000fe200030e0608 */
[----:B------:R-:W-:Y:S02]  /*126e50*/  LOP3.LUT R7, R7, 0xffff, RZ, 0xc0, !PT ;  /* 0x0000ffff07077812 */ /* 0x000fe400078ec0ff */
[----:B----4-:R-:W-:Y:S02]  /*126e60*/  SHF.R.U32.HI R6, RZ, 0x8, R18 ;  /* 0x00000008ff067819 */ /* 0x010fe40000011612 */
[----:B------:R0:W-:Y:S02]  /*126e70*/  STL.64 [R1+0x510], R28 ;  /* 0x0005101c01007387 */ /* 0x0001e40000100a00 */
[----:B------:R-:W-:-:S04]  /*126e80*/  LOP3.LUT R6, R6, 0xffff, RZ, 0xc0, !PT ;  /* 0x0000ffff06067812 */ /* 0x000fc800078ec0ff */
[--C-:B------:R-:W-:Y:S02]  /*126e90*/  PRMT R18, R6, 0x3340, R0.reuse ;  /* 0x0000334006127816 */ /* 0x100fe40000000000 */
[----:B0-----:R-:W-:Y:S02]  /*126ea0*/  PRMT R28, R7, 0x3340, R0 ;  /* 0x00003340071c7816 */ /* 0x001fe40000000000 */
[----:B------:R-:W-:-:S03]  /*126eb0*/  LOP3.LUT R7, R23, 0xffff, RZ, 0xc0, !PT ;  /* 0x0000ffff17077812 */ /* 0x000fc600078ec0ff */
[----:B------:R-:W-:Y:S04]  /*126ec0*/  STL [R1+0x40], R28 ;  /* 0x0000401c01007387 */ /* 0x000fe80000100800 */
[----:B------:R0:W-:Y:S04]  /*126ed0*/  STL [R1+0x58], R18 ;  /* 0x0000581201007387 */ /* 0x0001e80000100800 */
[----:B------:R-:W4:Y:S01]  /*126ee0*/  LDL.LU R29, [R1+0x276c] ;  /* 0x00276c00011d7983 */ /* 0x000f220000300800 */
[----:B------:R-:W-:-:S03]  /*126ef0*/  LOP3.LUT R6, R24, 0xffff, RZ, 0xc0, !PT ;  /* 0x0000ffff18067812 */ /* 0x000fc600078ec0ff */
[----:B0-----:R-:W4:Y:S04]  /*126f00*/  LDL.LU R18, [R1+0xbb4] ;  /* 0x000bb40001127983 */ /* 0x001f280000300800 */
[----:B------:R-:W4:Y:S01]  /*126f10*/  LDL.LU R23, [R1+0x2710] ;  /* 0x0027100001177983 */ /* 0x000f220000300800 */
[----:B------:R-:W-:Y:S02]  /*126f20*/  PRMT R24, R6, 0x3340, R0 ;  /* 0x0000334006187816 */ /* 0x000fe40000000000 */
[----:B------:R-:W-:Y:S02]  /*126f30*/  SHF.R.U32.HI R6, RZ, 0x8, R6 ;  /* 0x00000008ff067819 */ /* 0x000fe40000011606 */
[----:B--2---:R-:W-:-:S04]  /*126f40*/  LOP3.LUT R28, R17, 0xffff, RZ, 0xc0, !PT ;  /* 0x0000ffff111c7812 */ /* 0x004fc800078ec0ff */
[----:B------:R-:W-:-:S04]  /*126f50*/  PRMT R17, R7, 0x3340, R28 ;  /* 0x0000334007117816 */ /* 0x000fc8000000001c */
[----:B------:R-:W-:-:S05]  /*126f60*/  PRMT R17, R17, 0x5410, R24 ;  /* 0x0000541011117816 */ /* 0x000fca0000000018 */
[----:B---3--:R0:W-:Y:S04]  /*126f70*/  STL.64 [R1+0x5978], R16 ;  /* 0x0059781001007387 */ /* 0x0081e80000100a00 */
[----:B------:R-:W2:Y:S01]  /*126f80*/  LDL.LU R24, [R1+0xb0] ;  /* 0x0000b00001187983 */ /* 0x000ea20000300800 */
[----:B0-----:R-:W-:-:S05]  /*126f90*/  IADD3 R16, P6, R20, R9, RZ ;  /* 0x0000000914107210 */ /* 0x001fca0007fde0ff */
[----:B------:R-:W-:Y:S01]  /*126fa0*/  IMAD.X R17, R22, 0x1, R10, P6 ;  /* 0x0000000116117824 */ /* 0x000fe200030e060a */
[----:B------:R-:W-:-:S04]  /*126fb0*/  SHF.R.U32.HI R7, RZ, 0x8, R7 ;  /* 0x00000008ff077819 */ /* 0x000fc80000011607 */
[----:B------:R0:W-:Y:S01]  /*126fc0*/  STL.64 [R1+0x508], R16 ;  /* 0x0005081001007387 */ /* 0x0001e20000100a00 */
[----:B------:R-:W-:Y:S02]  /*126fd0*/  LOP3.LUT R7, R7, 0xffff, RZ, 0xc0, !PT ;  /* 0x0000ffff07077812 */ /* 0x000fe400078ec0ff */
[----:B------:R-:W-:Y:S02]  /*126fe0*/  LOP3.LUT R6, R6, 0xffff, RZ, 0xc0, !PT ;  /* 0x0000ffff06067812 */ /* 0x000fe400078ec0ff */
[----:B0-----:R-:W-:-:S04]  /*126ff0*/  SHF.R.U32.HI R16, RZ, 0x8, R28 ;  /* 0x00000008ff107819 */ /* 0x001fc8000001161c */
[----:B------:R-:W-:-:S04]  /*127000*/  LOP3.LUT R16, R16, 0xffff, RZ, 0xc0, !PT ;  /* 0x0000ffff10107812 */ /* 0x000fc800078ec0ff */
[----:B------:R-:W-:Y:S02]  /*127010*/  PRMT R17, R7, 0x3340, R16 ;  /* 0x0000334007117816 */ /* 0x000fe40000000010 */
[----:B------:R-:W-:Y:S02]  /*127020*/  PRMT R16, R6, 0x3340, R0 ;  /* 0x0000334006107816 */ /* 0x000fe40000000000 */
[----:B------:R-:W-:Y:S01]  /*127030*/  IADD3 R6, P6, R20, R11, RZ ;  /* 0x0000000b14067210 */ /* 0x000fe20007fde0ff */
[----:B------:R-:W-:Y:S04]  /*127040*/  STL [R1+0x198], R17 ;  /* 0x0001981101007387 */ /* 0x000fe80000100800 */
[----:B------:R-:W-:Y:S01]  /*127050*/  IMAD.X R7, R22, 0x1, R13, P6 ;  /* 0x0000000116077824 */ /* 0x000fe200030e060d */
[----:B------:R-:W-:Y:S04]  /*127060*/  STL.64 [R1+0x5a88], R10 ;  /* 0x005a880a01007387 */ /* 0x000fe80000100a00 */
[----:B------:R-:W-:Y:S04]  /*127070*/  STL [R1+0x50], R16 ;  /* 0x0000501001007387 */ /* 0x000fe80000100800 */
[----:B------:R0:W-:Y:S02]  /*127080*/  STL.64 [R1+0x5f0], R6 ;  /* 0x0005f00601007387 */ /* 0x0001e40000100a00 */
[----:B0-----:R-:W-:-:S02]  /*127090*/  IADD3 R6, P6, R20, R12, RZ ;  /* 0x0000000c14067210 */ /* 0x001fc40007fde0ff */
[----:B------:R-:W3:Y:S03]  /*1270a0*/  LDL.LU R20, [R1+0x5abc] ;  /* 0x005abc0001147983 */ /* 0x000ee60000300800 */
[----:B------:R-:W-:Y:S01]  /*1270b0*/  IMAD.X R7, R22, 0x1, R14, P6 ;  /* 0x0000000116077824 */ /* 0x000fe200030e060e */
[----:B------:R-:W-:Y:S04]  /*1270c0*/  STL.64 [R1+0x5a80], R12 ;  /* 0x005a800c01007387 */ /* 0x000fe80000100a00 */
[----:B------:R-:W3:Y:S04]  /*1270d0*/  LDL.LU R22, [R1+0x5ab8] ;  /* 0x005ab80001167983 */ /* 0x000ee80000300800 */
[----:B------:R0:W-:Y:S02]  /*1270e0*/  STL.64 [R1+0x528], R6 ;  /* 0x0005280601007387 */ /* 0x0001e40000100a00 */
[----:B0-----:R-:W-:-:S02]  /*1270f0*/  SHF.R.U32.HI R6, RZ, 0x8, R25 ;  /* 0x00000008ff067819 */ /* 0x001fc40000011619 */
[----:B------:R-:W3:Y:S02]  /*127100*/  LDL.LU R25, [R1+0x5ab4] ;  /* 0x005ab40001197983 */ /* 0x000ee40000300800 */
[----:B------:R-:W-:-:S04]  /*127110*/  LOP3.LUT R6, R6, 0xffff, RZ, 0xc0, !PT ;  /* 0x0000ffff06067812 */ /* 0x000fc800078ec0ff */
[----:B------:R-:W-:Y:S02]  /*127120*/  PRMT R10, R6, 0x3340, R0 ;  /* 0x00003340060a7816 */ /* 0x000fe40000000000 */
[----:B----4-:R-:W-:-:S03]  /*127130*/  LOP3.LUT R7, R29, 0xffff, RZ, 0xc0, !PT ;  /* 0x0000ffff1d077812 */ /* 0x010fc600078ec0ff */
[----:B------:R0:W-:Y:S01]  /*127140*/  STL [R1+0x4c], R10 ;  /* 0x00004c0a01007387 */ /* 0x0001e20000100800 */
[----:B------:R-:W-:-:S04]  /*127150*/  LOP3.LUT R6, R18, 0xffff, RZ, 0xc0, !PT ;  /* 0x0000ffff12067812 */ /* 0x000fc800078ec0ff */
[----:B------:R-:W-:Y:S02]  /*127160*/  PRMT R12, R6, 0x3340, R0 ;  /* 0x00003340060c7816 */ /* 0x000fe40000000000 */
[----:B0-----:R-:W-:Y:S02]  /*127170*/  LOP3.LUT R10, R23, 0xffff, RZ, 0xc0, !PT ;  /* 0x0000ffff170a7812 */ /* 0x001fe400078ec0ff */
[----:B------:R-:W-:Y:S02]  /*127180*/  SHF.R.U32.HI R6, RZ, 0x8, R6 ;  /* 0x00000008ff067819 */ /* 0x000fe40000011606 */
[--C-:B------:R-:W-:Y:S02]  /*127190*/  PRMT R11, R7, 0x3340, R10.reuse ;  /* 0x00003340070b7816 */ /* 0x100fe4000000000a */
[----:B------:R-:W-:Y:S02]  /*1271a0*/  SHF.R.U32.HI R7, RZ, 0x8, R7 ;  /* 0x00000008ff077819 */ /* 0x000fe40000011607 */
[----:B------:R-:W-:-:S02]  /*1271b0*/  SHF.R.U32.HI R10, RZ, 0x8, R10 ;  /* 0x00000008ff0a7819 */ /* 0x000fc4000001160a */
[----:B------:R-:W-:Y:S02]  /*1271c0*/  LOP3.LUT R7, R7, 0xffff, RZ, 0xc0, !PT ;  /* 0x0000ffff07077812 */ /* 0x000fe400078ec0ff */
[----:B------:R-:W-:Y:S02]  /*1271d0*/  LOP3.LUT R10, R10, 0xffff, RZ, 0xc0, !PT ;  /* 0x0000ffff0a0a7812 */ /* 0x000fe400078ec0ff */
[----:B------:R-:W-:Y:S02]  /*1271e0*/  LOP3.LUT R6, R6, 0xffff, RZ, 0xc0, !PT ;  /* 0x0000ffff06067812 */ /* 0x000fe400078ec0ff */
[----:B------:R-:W-:Y:S02]  /*1271f0*/  PRMT R11, R11, 0x5410, R12 ;  /* 0x000054100b0b7816 */ /* 0x000fe4000000000c */
[----:B------:R-:W-:Y:S02]  /*127200*/  PRMT R23, R7, 0x3340, R10 ;  /* 0x0000334007177816 */ /* 0x000fe4000000000a */
[----:B------:R-:W-:Y:S01]  /*127210*/  PRMT R18, R6, 0x3340, R0 ;  /* 0x0000334006127816 */ /* 0x000fe20000000000 */
[----:B------:R-:W-:Y:S04]  /*127220*/  STL [R1+0x254], R11 ;  /* 0x0002540b01007387 */ /* 0x000fe80000100800 */
[----:B------:R-:W-:Y:S04]  /*127230*/  STL [R1+0x5984], R23 ;  /* 0x0059841701007387 */ /* 0x000fe80000100800 */
[----:B------:R-:W-:Y:S04]  /*127240*/  STL [R1+0x5994], R18 ;  /* 0x0059941201007387 */ /* 0x000fe80000100800 */
[----:B------:R0:W-:Y:S01]  /*127250*/  STL [R1+0x5a74], R4 ;  /* 0x005a740401007387 */ /* 0x0001e20000100800 */
[----:B--2---:R-:W-:-:S02]  /*127260*/  SHF.R.S32.HI R10, RZ, 0x1f, R24 ;  /* 0x0000001fff0a7819 */ /* 0x004fc40000011418 */
[----:B------:R-:W-:-:S03]  /*127270*/  IADD3 R6, P6, R24, R4, RZ ;  /* 0x0000000418067210 */ /* 0x000fc60007fde0ff */
[----:B------:R-:W-:Y:S04]  /*127280*/  STL [R1+0xc], R10 ;  /* 0x00000c0a01007387 */ /* 0x000fe80000100800 */
[----:B0-----:R-:W2:Y:S01]  /*127290*/  LDL.LU R4, [R1+0xc] ;  /* 0x00000c0001047983 */ /* 0x001ea20000300800 */
[----:B------:R-:W-:Y:S02]  /*1272a0*/  IMAD.MOV.U32 R28, RZ, RZ, R26 ;  /* 0x000000ffff1c7224 */ /* 0x000fe400078e001a */
[----:B--2---:R-:W-:Y:S02]  /*1272b0*/  IMAD.X R7, R4, 0x1, R15, P6 ;  /* 0x0000000104077824 */ /* 0x004fe400030e060f */
[----:B------:R-:W2:Y:S04]  /*1272c0*/  LDL.LU R15, [R1+0x5ab0] ;  /* 0x005ab000010f7983 */ /* 0x000ea80000300800 */
[----:B------:R3:W-:Y:S02]  /*1272d0*/  STL.64 [R1+0x5a8], R6 ;  /* 0x0005a80601007387 */ /* 0x0007e40000100a00 */
[----:B---3--:R-:W-:-:S02]  /*1272e0*/  SHF.R.U32.HI R7, RZ, 0x8, R20 ;  /* 0x00000008ff077819 */ /* 0x008fc40000011614 */
[----:B------:R-:W-:Y:S01]  /*1272f0*/  SHF.R.U32.HI R6, RZ, 0x8, R22 ;  /* 0x00000008ff067819 */ /* 0x000fe20000011616 */
[----:B------:R-:W3:Y:S01]  /*127300*/  LDL.LU R20, [R1+0x70] ;  /* 0x0000700001147983 */ /* 0x000ee20000300800 */
[----:B------:R-:W-:Y:S02]  /*127310*/  LOP3.LUT R7, R7, 0xffff, RZ, 0xc0, !PT ;  /* 0x0000ffff07077812 */ /* 0x000fe400078ec0ff */
[----:B------:R-:W-:Y:S01]  /*127320*/  LOP3.LUT R6, R6, 0xffff, RZ, 0xc0, !PT ;  /* 0x0000ffff06067812 */ /* 0x000fe200078ec0ff */
[----:B------:R-:W3:Y:S01]  /*127330*/  LDL.LU R26, [R1+0x630] ;  /* 0x00063000011a7983 */ /* 0x000ee20000300800 */
[--C-:B------:R-:W-:Y:S02]  /*127340*/  PRMT R7, R7, 0x3340, R0.reuse ;  /* 0x0000334007077816 */ /* 0x100fe40000000000 */
[----:B------:R-:W-:Y:S01]  /*127350*/  PRMT R22, R6, 0x3340, R0 ;  /* 0x0000334006167816 */ /* 0x000fe20000000000 */
[----:B------:R-:W4:Y:S04]  /*127360*/  LDL.LU R10, [R1+0x7c] ;  /* 0x00007c00010a7983 */ /* 0x000f280000300800 */
[----:B------:R-:W-:Y:S04]  /*127370*/  STL [R1+0x64], R7 ;  /* 0x0000640701007387 */ /* 0x000fe80000100800 */
[----:B------:R0:W-:Y:S04]  /*127380*/  STL [R1+0x59a0], R22 ;  /* 0x0059a01601007387 */ /* 0x0001e80000100800 */
[----:B0-----:R-:W3:Y:S01]  /*127390*/  LDL R22, [R1] ;  /* 0x0000000001167983 */ /* 0x001ee20000100800 */
[----:B------:R-:W-:-:S05]  /*1273a0*/  IADD3 R6, P6, R24, R3, RZ ;  /* 0x0000000318067210 */ /* 0x000fca0007fde0ff */
[----:B------:R-:W-:-:S05]  /*1273b0*/  IMAD.X R7, R4, 0x1, R2, P6 ;  /* 0x0000000104077824 */ /* 0x000fca00030e0602 */
[----:B------:R0:W-:Y:S02]  /*1273c0*/  STL.64 [R1+0x5a0], R6 ;  /* 0x0005a00601007387 */ /* 0x0001e40000100a00 */
[----:B0-----:R-:W-:Y:S02]  /*1273d0*/  SHF.R.U32.HI R7, RZ, 0x8, R25 ;  /* 0x00000008ff077819 */ /* 0x001fe40000011619 */
[----:B------:R-:W4:Y:S02]  /*1273e0*/  LDL.LU R25, [R1+0x5aac] ;  /* 0x005aac0001197983 */ /* 0x000f240000300800 */
[----:B------:R-:W-:-:S04]  /*1273f0*/  LOP3.LUT R7, R7, 0xffff, RZ, 0xc0, !PT ;  /* 0x0000ffff07077812 */ /* 0x000fc800078ec0ff */
[--C-:B------:R-:W-:Y:S01]  /*127400*/  PRMT R7, R7, 0x3340, R0.reuse ;  /* 0x0000334007077816 */ /* 0x100fe20000000000 */
[----:B------:R-:W-:Y:S01]  /*127410*/  IMAD.MOV.U32 R29, RZ, RZ, R19 ;  /* 0x000000ffff1d7224 */ /* 0x000fe200078e0013 */
[----:B--2---:R-:W-:Y:S02]  /*127420*/  SHF.R.U32.HI R6, RZ, 0x8, R15 ;  /* 0x00000008ff067819 */ /* 0x004fe4000001160f */
[----:B------:R-:W2:Y:S02]  /*127430*/  LDL.LU R15, [R1+0x5aa8] ;  /* 0x005aa800010f7983 */ /* 0x000ea40000300800 */
[----:B------:R-:W-:Y:S02]  /*127440*/  LOP3.LUT R6, R6, 0xffff, RZ, 0xc0, !PT ;  /* 0x0000ffff06067812 */ /* 0x000fe400078ec0ff */
[----:B------:R-:W4:Y:S02]  /*127450*/  LDL.LU R11, [R1+0x80] ;  /* 0x00008000010b7983 */ /* 0x000f240000300800 */
[----:B------:R-:W-:-:S02]  /*127460*/  PRMT R6, R6, 0x3340, R0 ;  /* 0x0000334006067816 */ /* 0x000fc40000000000 */
[----:B------:R-:W4:Y:S04]  /*127470*/  LDL.LU R12, [R1+0x170] ;  /* 0x00017000010c7983 */ /* 0x000f280000300800 */
[----:B------:R-:W-:Y:S04]  /*127480*/  STL [R1+0x5c], R7 ;  /* 0x00005c0701007387 */ /* 0x000fe80000100800 */
[----:B------:R0:W-:Y:S04]  /*127490*/  STL [R1+0x68], R6 ;  /* 0x0000680601007387 */ /* 0x0001e80000100800 */
[----:B------:R-:W4:Y:S04]  /*1274a0*/  LDL.LU R13, [R1+0x16c] ;  /* 0x00016c00010d7983 */ /* 0x000f280000300800 */
[----:B------:R-:W4:Y:S01]  /*1274b0*/  LDL.LU R16, [R1+0x680] ;  /* 0x0006800001107983 */ /* 0x000f220000300800 */
[----:B0-----:R-:W-:-:S03]  /*1274c0*/  IADD3 R6, P6, R24, R0, RZ ;  /* 0x0000000018067210 */ /* 0x001fc60007fde0ff */
[----:B------:R-:W4:Y:S02]  /*1274d0*/  LDL.LU R19, [R1+0xb4] ;  /* 0x0000b40001137983 */ /* 0x000f240000300800 */
[----:B---3--:R-:W-:-:S05]  /*1274e0*/  IMAD.X R7, R4, 0x1, R22, P6 ;  /* 0x0000000104077824 */ /* 0x008fca00030e0616 */
[----:B------:R0:W-:Y:S04]  /*1274f0*/  STL.64 [R1+0x638], R6 ;  /* 0x0006380601007387 */ /* 0x0001e80000100a00 */
[----:B0-----:R-:W3:Y:S01]  /*127500*/  LDL.LU.64 R6, [R1+0x5aa0] ;  /* 0x005aa00001067983 */ /* 0x001ee20000300a00 */
[----:B--2---:R-:W-:-:S03]  /*127510*/  SHF.R.U32.HI R23, RZ, 0x8, R15 ;  /* 0x00000008ff177819 */ /* 0x004fc6000001160f */
[----:B------:R-:W4:Y:S01]  /*127520*/  LDL.LU R15, [R1+0x5a98] ;  /* 0x005a9800010f7983 */ /* 0x000f220000300800 */
[----:B------:R-:W-:-:S03]  /*127530*/  LOP3.LUT R23, R23, 0xffff, RZ, 0xc0, !PT ;  /* 0x0000ffff17177812 */ /* 0x000fc600078ec0ff */
[----:B------:R-:W2:Y:S01]  /*127540*/  LDL.LU R18, [R1+0x164] ;  /* 0x0001640001127983 */ /* 0x000ea20000300800 */
[----:B------:R-:W-:-:S03]  /*127550*/  PRMT R23, R23, 0x3340, R0 ;  /* 0x0000334017177816 */ /* 0x000fc60000000000 */
[----:B------:R-:W2:Y:S04]  /*127560*/  LDL.LU R17, [R1+0x6a0] ;  /* 0x0006a00001117983 */ /* 0x000ea80000300800 */
[----:B------:R0:W-:Y:S02]  /*127570*/  STL [R1+0x1ac], R23 ;  /* 0x0001ac1701007387 */ /* 0x0001e40000100800 */
[----:B0-----:R-:W-:Y:S02]  /*127580*/  PRMT R23, R26, 0x5410, R20 ;  /* 0x000054101a177816 */ /* 0x001fe40000000014 */
[----:B------:R-:W-:Y:S01]  /*127590*/  IADD3 R26, P6, R24, R5, RZ ;  /* 0x00000005181a7210 */ /* 0x000fe20007fde0ff */
[----:B------:R-:W-:Y:S02]  /*1275a0*/  IMAD.MOV.U32 R20, RZ, RZ, R27 ;  /* 0x000000ffff147224 */ /* 0x000fe400078e001b */
[----:B------:R-:W-:Y:S04]  /*1275b0*/  STL [R1+0x70], R23 ;  /* 0x0000701701007387 */ /* 0x000fe80000100800 */
[----:B------:R-:W-:Y:S01]  /*1275c0*/  STL [R1+0x5a58], R5 ;  /* 0x005a580501007387 */ /* 0x000fe20000100800 */
[----:B---3--:R-:W-:-:S05]  /*1275d0*/  IMAD.X R27, R4, 0x1, R6, P6 ;  /* 0x00000001041b7824 */ /* 0x008fca00030e0606 */
[----:B------:R0:W-:Y:S04]  /*1275e0*/  STL.64 [R1+0x630], R26 ;  /* 0x0006301a01007387 */ /* 0x0001e80000100a00 */
[----:B0-----:R-:W3:Y:S04]  /*1275f0*/  LDL.LU.64 R26, [R1+0x5a90] ;  /* 0x005a9000011a7983 */ /* 0x001ee80000300a00 */
[----:B------:R0:W-:Y:S04]  /*127600*/  STL [R1+0x5a5c], R6 ;  /* 0x005a5c0601007387 */ /* 0x0001e80000100800 */
[----:B0-----:R-:W2:Y:S04]  /*127610*/  LDL.LU R6, [R1+0x2f8] ;  /* 0x0002f80001067983 */ /* 0x001ea80000300800 */
[----:B------:R-:W2:Y:S04]  /*127620*/  LDL.LU R5, [R1+0x15c] ;  /* 0x00015c0001057983 */ /* 0x000ea80000300800 */
[----:B------:R-:W2:Y:S01]  /*127630*/  LDL.LU R23, [R1+0x6e0] ;  /* 0x0006e00001177983 */ /* 0x000ea20000300800 */
[----:B----4-:R-:W-:-:S02]  /*127640*/  PRMT R15, R15, 0x5410, R10 ;  /* 0x000054100f0f7816 */ /* 0x010fc4000000000a */
[----:B------:R-:W-:-:S03]  /*127650*/  IADD3 R10, P6, R24, R7, RZ ;  /* 0x00000007180a7210 */ /* 0x000fc60007fde0ff */
[----:B------:R0:W-:Y:S04]  /*127660*/  STL [R1+0x5958], R15 ;  /* 0x0059580f01007387 */ /* 0x0001e80000100800 */
[----:B0-----:R-:W4:Y:S01]  /*127670*/  LDL R15, [R1+0x4] ;  /* 0x00000400010f7983 */ /* 0x001f220000100800 */
[----:B---3--:R-:W-:Y:S01]  /*127680*/  PRMT R27, R27, 0x5410, R11 ;  /* 0x000054101b1b7816 */ /* 0x008fe2000000000b */
[----:B------:R-:W-:-:S04]  /*127690*/  IMAD.X R11, R4, 0x1, R8, P6 ;  /* 0x00000001040b7824 */ /* 0x000fc800030e0608 */
[----:B------:R0:W-:Y:S04]  /*1276a0*/  STL [R1+0x59b0], R27 ;  /* 0x0059b01b01007387 */ /* 0x0001e80000100800 */
[----:B0-----:R-:W3:Y:S04]  /*1276b0*/  LDL.LU R27, [R1+0x160] ;  /* 0x00016000011b7983 */ /* 0x001ee80000300800 */
[----:B------:R0:W-:Y:S04]  /*1276c0*/  STL.64 [R1+0x688], R10 ;  /* 0x0006880a01007387 */ /* 0x0001e80000100a00 */
[----:B0-----:R-:W2:Y:S01]  /*1276d0*/  LDL.LU.64 R10, [R1+0x5a88] ;  /* 0x005a8800010a7983 */ /* 0x001ea20000300a00 */
[----:B------:R-:W-:-:S02]  /*1276e0*/  PRMT R26, R26, 0x5410, R12 ;  /* 0x000054101a1a7816 */ /* 0x000fc4000000000c */
[----:B------:R-:W-:-:S03]  /*1276f0*/  PRMT R16, R16, 0x5410, R13 ;  /* 0x0000541010107816 */ /* 0x000fc6000000000d */
[----:B------:R0:W-:Y:S01]  /*127700*/  STL [R1+0x5954], R26 ;  /* 0x0059541a01007387 */ /* 0x0001e20000100800 */
[----:B------:R-:W-:-:S03]  /*127710*/  IADD3 R12, P6, R24, R9, RZ ;  /* 0x00000009180c7210 */ /* 0x000fc60007fde0ff */
[----:B0-----:R-:W4:Y:S04]  /*127720*/  LDL.LU R26, [R1+0x6a4] ;  /* 0x0006a400011a7983 */ /* 0x001f280000300800 */
[----:B------:R0:W-:Y:S04]  /*127730*/  STL.64 [R1+0x5a50], R8 ;  /* 0x005a500801007387 */ /* 0x0001e80000100a00 */
[----:B------:R-:W-:Y:S04]  /*127740*/  STL [R1+0x94], R16 ;  /* 0x0000941001007387 */ /* 0x000fe80000100800 */
[----:B0-----:R-:W4:Y:S01]  /*127750*/  LDL.LU R9, [R1+0x168] ;  /* 0x0001680001097983 */ /* 0x001f220000300800 */
[----:B--2---:R-:W-:-:S05]  /*127760*/  IMAD.X R13, R4, 0x1, R10, P6 ;  /* 0x00000001040d7824 */ /* 0x004fca00030e060a */
[----:B------:R0:W-:Y:S04]  /*127770*/  STL.64 [R1+0x680], R12 ;  /* 0x0006800c01007387 */ /* 0x0001e80000100a00 */
[----:B0-----:R-:W2:Y:S01]  /*127780*/  LDL.LU.64 R12, [R1+0x5a80] ;  /* 0x005a8000010c7983 */ /* 0x001ea20000300a00 */
[----:B------:R-:W-:-:S03]  /*127790*/  PRMT R17, R17, 0x5410, R18 ;  /* 0x0000541011117816 */ /* 0x000fc60000000012 */
[----:B------:R-:W3:Y:S01]  /*1277a0*/  LDL.LU R16, [R1+0x158] ;  /* 0x0001580001107983 */ /* 0x000ee20000300800 */
[----:B----4-:R-:W-:-:S05]  /*1277b0*/  PRMT R8, R26, 0x5410, R9 ;  /* 0x000054101a087816 */ /* 0x010fca0000000009 */
[----:B------:R0:W-:Y:S04]  /*1277c0*/  STL [R1+0xa0], R8 ;  /* 0x0000a00801007387 */ /* 0x0001e80000100800 */
[----:B------:R1:W-:Y:S01]  /*1277d0*/  STL [R1+0x9c], R17 ;  /* 0x00009c1101007387 */ /* 0x0003e20000100800 */
[----:B0-----:R-:W-:-:S03]  /*1277e0*/  IADD3 R8, P6, R24, R11, RZ ;  /* 0x0000000b18087210 */ /* 0x001fc60007fde0ff */
[----:B------:R-:W-:Y:S04]  /*1277f0*/  STL.64 [R1+0x5a60], R10 ;  /* 0x005a600a01007387 */ /* 0x000fe80000100a00 */
[----:B------:R-:W4:Y:S04]  /*127800*/  LDL.LU R18, [R1+0x14c] ;  /* 0x00014c0001127983 */ /* 0x000f280000300800 */
[----:B-1----:R-:W4:Y:S01]  /*127810*/  LDL.LU R17, [R1+0x2d8] ;  /* 0x0002d80001117983 */ /* 0x002f220000300800 */
[----:B--2---:R-:W-:-:S05]  /*127820*/  IMAD.X R9, R4, 0x1, R13, P6 ;  /* 0x0000000104097824 */ /* 0x004fca00030e060d */
[----:B------:R0:W-:Y:S02]  /*127830*/  STL.64 [R1+0x6e8], R8 ;  /* 0x0006e80801007387 */ /* 0x0001e40000100a00 */
[----:B0-----:R-:W-:Y:S02]  /*127840*/  IADD3 R8, P6, R24, R12, RZ ;  /* 0x0000000c18087210 */ /* 0x001fe40007fde0ff */
[----:B------:R-:W2:Y:S03]  /*127850*/  LDL.LU R24, [R1+0x5a78] ;  /* 0x005a780001187983 */ /* 0x000ea60000300800 */
[----:B------:R-:W-:Y:S01]  /*127860*/  IMAD.X R9, R4, 0x1, R14, P6 ;  /* 0x0000000104097824 */ /* 0x000fe200030e060e */
[----:B------:R-:W-:Y:S04]  /*127870*/  STL.64 [R1+0x5a48], R12 ;  /* 0x005a480c01007387 */ /* 0x000fe80000100a00 */
[----:B------:R-:W4:Y:S04]  /*127880*/  LDL.LU R4, [R1+0x5a74] ;  /* 0x005a740001047983 */ /* 0x000f280000300800 */
[----:B------:R-:W4:Y:S04]  /*127890*/  LDL.LU R10, [R1+0x2c0] ;  /* 0x0002c000010a7983 */ /* 0x000f280000300800 */
[----:B------:R-:W4:Y:S01]  /*1278a0*/  LDL.LU R11, [R1+0xf4] ;  /* 0x0000f400010b7983 */ /* 0x000f220000300800 */
[----:B---3--:R-:W-:-:S03]  /*1278b0*/  PRMT R6, R6, 0x5410, R27 ;  /* 0x0000541006067816 */ /* 0x008fc6000000001b */
[----:B------:R0:W-:Y:S04]  /*1278c0*/  STL.64 [R1+0x6a0], R8 ;  /* 0x0006a00801007387 */ /* 0x0001e80000100a00 */
[----:B------:R-:W-:Y:S01]  /*1278d0*/  STL [R1+0xa4], R6 ;  /* 0x0000a40601007387 */ /* 0x000fe20000100800 */
[----:B--2---:R-:W-:-:S03]  /*1278e0*/  PRMT R24, R24, 0x5410, R25 ;  /* 0x0000541018187816 */ /* 0x004fc60000000019 */
[----:B----4-:R1:W-:Y:S04]  /*1278f0*/  STL.64 [R1+0x5a68], R10 ;  /* 0x005a680a01007387 */ /* 0x0103e80000100a00 */
[----:B------:R-:W2:Y:S04]  /*127900*/  LDL.LU R26, [R1+0x2d0] ;  /* 0x0002d000011a7983 */ /* 0x000ea80000300800 */
[----:B------:R-:W3:Y:S01]  /*127910*/  LDL.LU R25, [R1+0x5a70] ;  /* 0x005a700001197983 */ /* 0x000ee20000300800 */
[----:B------:R-:W-:Y:S02]  /*127920*/  SHF.R.S32.HI R27, RZ, 0x1f, R19 ;  /* 0x0000001fff1b7819 */ /* 0x000fe40000011413 */
[----:B0-----:R-:W-:-:S02]  /*127930*/  IADD3 R8, P6, R19, R4, RZ ;  /* 0x0000000413087210 */ /* 0x001fc40007fde0ff */
[----:B------:R-:W-:-:S03]  /*127940*/  PRMT R5, R23, 0x5410, R5 ;  /* 0x0000541017057816 */ /* 0x000fc60000000005 */
[----:B------:R-:W-:Y:S02]  /*127950*/  IMAD.X R9, R27, 0x1, R15, P6 ;  /* 0x000000011b097824 */ /* 0x000fe400030e060f */
[----:B------:R-:W-:Y:S04]  /*127960*/  STL [R1+0xa8], R5 ;  /* 0x0000a80501007387 */ /* 0x000fe80000100800 */
[----:B------:R0:W-:Y:S01]  /*127970*/  STL [R1+0x5934], R24 ;  /* 0x0059341801007387 */ /* 0x0001e20000100800 */
[----:B-1----:R-:W-:-:S03]  /*127980*/  PRMT R10, R17, 0x5410, R18 ;  /* 0x00005410110a7816 */ /* 0x002fc60000000012 */
[----:B0-----:R-:W4:Y:S04]  /*127990*/  LDL.LU R24, [R1+0xfc] ;  /* 0x0000fc0001187983 */ /* 0x001f280000300800 */
[----:B------:R-:W2:Y:S04]  /*1279a0*/  LDL.LU R6, [R1+0x110] ;  /* 0x0001100001067983 */ /* 0x000ea80000300800 */
[----:B------:R0:W-:Y:S04]  /*1279b0*/  STL.64 [R1+0x6e0], R8 ;  /* 0x0006e00801007387 */ /* 0x0001e80000100a00 */
[----:B------:R-:W2:Y:S04]  /*1279c0*/  LDL.LU R5, [R1+0x2b0] ;  /* 0x0002b00001057983 */ /* 0x000ea80000300800 */
[----:B0-----:R-:W4:Y:S04]  /*1279d0*/  LDL.LU R8, [R1+0x10c] ;  /* 0x00010c0001087983 */ /* 0x001f280000300800 */
[----:B------:R-:W4:Y:S04]  /*1279e0*/  LDL.LU R9, [R1+0x2b4] ;  /* 0x0002b40001097983 */ /* 0x000f280000300800 */
[----:B------:R-:W4:Y:S04]  /*1279f0*/  LDL.LU R12, [R1+0x124] ;  /* 0x00012400010c7983 */ /* 0x000f280000300800 */
[----:B------:R-:W4:Y:S01]  /*127a00*/  LDL.LU R13, [R1+0x294] ;  /* 0x00029400010d7983 */ /* 0x000f220000300800 */
[----:B------:R-:W-:Y:S01]  /*127a10*/  IMAD.MOV.U32 R17, RZ, RZ, R20 ;  /* 0x000000ffff117224 */ /* 0x000fe200078e0014 */
[----:B---3--:R-:W-:-:S02]  /*127a20*/  PRMT R25, R25, 0x5410, R16 ;  /* 0x0000541019197816 */ /* 0x008fc40000000010 */
[----:B------:R-:W3:Y:S04]  /*127a30*/  LDL.LU R16, [R1+0x290] ;  /* 0x0002900001107983 */ /* 0x000ee80000300800 */
[----:B------:R-:W3:Y:S04]  /*127a40*/  LDL.LU R23, [R1+0xb8] ;  /* 0x0000b80001177983 */ /* 0x000ee80000300800 */
[----:B------:R0:W-:Y:S04]  /*127a50*/  STL [R1+0x5950], R25 ;  /* 0x0059501901007387 */ /* 0x0001e80000100800 */
[----:B0-----:R-:W3:Y:S04]  /*127a60*/  LDL.LU R25, [R1+0x128] ;  /* 0x0001280001197983 */ /* 0x001ee80000300800 */
[----:B------:R-:W3:Y:S04]  /*127a70*/  LDL.LU R18, [R1+0x144] ;  /* 0x0001440001127983 */ /* 0x000ee80000300800 */
[----:B------:R0:W-:Y:S04]  /*127a80*/  STL [R1+0xec], R10 ;  /* 0x0000ec0a01007387 */ /* 0x0001e80000100800 */
[----:B------:R-:W3:Y:S01]  /*127a90*/  LDL.LU R20, [R1+0x274] ;  /* 0x0002740001147983 */ /* 0x000ee20000300800 */
[----:B0-----:R-:W-:-:S05]  /*127aa0*/  IADD3 R10, P6, R19, R3, RZ ;  /* 0x00000003130a7210 */ /* 0x001fca0007fde0ff */
[----:B------:R-:W-:-:S05]  /*127ab0*/  IMAD.X R11, R27, 0x1, R2, P6 ;  /* 0x000000011b0b7824 */ /* 0x000fca00030e0602 */
[----:B------:R0:W-:Y:S04]  /*127ac0*/  STL.64 [R1+0x840], R10 ;  /* 0x0008400a01007387 */ /* 0x0001e80000100a00 */
[----:B0-----:R-:W4:Y:S04]  /*127ad0*/  LDL.LU.64 R10, [R1+0x5a68] ;  /* 0x005a6800010a7983 */ /* 0x001f280000300a00 */
[----:B------:R0:W-:Y:S04]  /*127ae0*/  STL.64 [R1+0x5a30], R2 ;  /* 0x005a300201007387 */ /* 0x0001e80000100a00 */
[----:B0-----:R-:W3:Y:S04]  /*127af0*/  LDL.LU R2, [R1+0x134] ;  /* 0x0001340001027983 */ /* 0x001ee80000300800 */
[----:B------:R-:W3:Y:S01]  /*127b00*/  LDL.LU R3, [R1+0x280] ;  /* 0x0002800001037983 */ /* 0x000ee20000300800 */
[----:B--2---:R-:W-:-:S02]  /*127b10*/  PRMT R5, R5, 0x5410, R6 ;  /* 0x0000541005057816 */ /* 0x004fc40000000006 */
[----:B----4-:R-:W-:Y:S02]  /*127b20*/  PRMT R24, R10, 0x5410, R24 ;  /* 0x000054100a187816 */ /* 0x010fe40000000018 */
[----:B------:R-:W-:-:S03]  /*127b30*/  PRMT R10, R26, 0x5410, R11 ;  /* 0x000054101a0a7816 */ /* 0x000fc6000000000b */
[----:B------:R0:W-:Y:S04]  /*127b40*/  STL [R1+0xfc], R24 ;  /* 0x0000fc1801007387 */ /* 0x0001e80000100800 */
[----:B0-----:R-:W2:Y:S04]  /*127b50*/  LDL.LU R24, [R1+0x13c] ;  /* 0x00013c0001187983 */ /* 0x001ea80000300800 */
[----:B------:R-:W2:Y:S04]  /*127b60*/  LDL.LU R26, [R1+0x278] ;  /* 0x00027800011a7983 */ /* 0x000ea80000300800 */
[----:B------:R0:W-:Y:S02]  /*127b70*/  STL [R1+0xf4], R10 ;  /* 0x0000f40a01007387 */ /* 0x0001e40000100800 */
[----:B0-----:R-:W-:-:S02]  /*127b80*/  IADD3 R10, P6, R19, R0, RZ ;  /* 0x00000000130a7210 */ /* 0x001fc40007fde0ff */
[----:B------:R0:W-:Y:S03]  /*127b90*/  STL [R1+0x5a20], R0 ;  /* 0x005a200001007387 */ /* 0x0001e60000100800 */
[----:B------:R-:W-:Y:S01]  /*127ba0*/  IMAD.X R11, R27, 0x1, R22, P6 ;  /* 0x000000011b0b7824 */ /* 0x000fe200030e0616 */
[----:B0-----:R-:W4:Y:S04]  /*127bb0*/  LDL.LU R0, [R1+0x2a8] ;  /* 0x0002a80001007983 */ /* 0x001f280000300800 */
[----:B------:R0:W-:Y:S04]  /*127bc0*/  STL.64 [R1+0x838], R10 ;  /* 0x0008380a01007387 */ /* 0x0001e80000100a00 */
[----:B0-----:R-:W2:Y:S04]  /*127bd0*/  LDL.LU.64 R10, [R1+0x5a60] ;  /* 0x005a6000010a7983 */ /* 0x001ea80000300a00 */
[----:B------:R0:W-:Y:S04]  /*127be0*/  STL [R1+0x5a24], R22 ;  /* 0x005a241601007387 */ /* 0x0001e80000100800 */
[----:B0-----:R-:W4:Y:S04]  /*127bf0*/  LDL.LU R22, [R1+0x11c] ;  /* 0x00011c0001167983 */ /* 0x001f280000300800 */
[----:B------:R-:W3:Y:S04]  /*127c00*/  LDL.LU R6, [R1+0x5a5c] ;  /* 0x005a5c0001067983 */ /* 0x000ee80000300800 */
[----:B------:R0:W-:Y:S04]  /*127c10*/  STL [R1+0x110], R5 ;  /* 0x0001100501007387 */ /* 0x0001e80000100800 */
[----:B0-----:R-:W2:Y:S01]  /*127c20*/  LDL.LU R5, [R1+0x5a58] ;  /* 0x005a580001057983 */ /* 0x001ea20000300800 */
[----:B------:R-:W-:-:S05]  /*127c30*/  PRMT R9, R9, 0x5410, R8 ;  /* 0x0000541009097816 */ /* 0x000fca0000000008 */
[----:B------:R3:W-:Y:S01]  /*127c40*/  STL [R1+0x10c], R9 ;  /* 0x00010c0901007387 */ /* 0x0007e20000100800 */
[----:B--2---:R-:W-:-:S03]  /*127c50*/  IADD3 R8, P6, R19, R5, RZ ;  /* 0x0000000513087210 */ /* 0x004fc60007fde0ff */
[----:B------:R-:W-:Y:S02]  /*127c60*/  STL [R1+0x5a10], R5 ;  /* 0x005a100501007387 */ /* 0x000fe40000100800 */
[----:B---3--:R-:W-:-:S05]  /*127c70*/  IMAD.X R9, R27, 0x1, R6, P6 ;  /* 0x000000011b097824 */ /* 0x008fca00030e0606 */
[----:B------:R0:W-:Y:S04]  /*127c80*/  STL.64 [R1+0x830], R8 ;  /* 0x0008300801007387 */ /* 0x0001e80000100a00 */
[----:B0-----:R-:W2:Y:S01]  /*127c90*/  LDL.LU.64 R8, [R1+0x5a50] ;  /* 0x005a500001087983 */ /* 0x001ea20000300a00 */
[----:B----4-:R-:W-:Y:S02]  /*127ca0*/  PRMT R5, R0, 0x5410, R22 ;  /* 0x0000541000057816 */ /* 0x010fe40000000016 */
[----:B------:R-:W-:Y:S02]  /*127cb0*/  PRMT R0, R13, 0x5410, R12 ;  /* 0x000054100d007816 */ /* 0x000fe4000000000c */
[----:B------:R-:W-:Y:S01]  /*127cc0*/  IADD3 R12, P6, R19, R7, RZ ;  /* 0x00000007130c7210 */ /* 0x000fe20007fde0ff */
[----:B------:R-:W-:Y:S01]  /*127cd0*/  STL [R1+0x11c], R5 ;  /* 0x00011c0501007387 */ /* 0x000fe20000100800 */
[----:B------:R-:W-:-:S03]  /*127ce0*/  PRMT R2, R3, 0x5410, R2 ;  /* 0x0000541003027816 */ /* 0x000fc60000000002 */
[----:B------:R-:W-:Y:S04]  /*127cf0*/  STL.64 [R1+0x5a18], R6 ;  /* 0x005a180601007387 */ /* 0x000fe80000100a00 */
[----:B------:R0:W-:Y:S02]  /*127d00*/  STL [R1+0x124], R0 ;  /* 0x0001240001007387 */ /* 0x0001e40000100800 */
[----:B0-----:R-:W-:Y:S01]  /*127d10*/  PRMT R0, R16, 0x5410, R25 ;  /* 0x0000541010007816 */ /* 0x001fe20000000019 */
[----:B--2---:R-:W-:-:S05]  /*127d20*/  IMAD.X R13, R27, 0x1, R8, P6 ;  /* 0x000000011b0d7824 */ /* 0x004fca00030e0608 */
[----:B------:R0:W-:Y:S04]  /*127d30*/  STL.64 [R1+0x870], R12 ;  /* 0x0008700c01007387 */ /* 0x0001e80000100a00 */
[----:B0-----:R-:W2:Y:S04]  /*127d40*/  LDL.LU.64 R12, [R1+0x5a48] ;  /* 0x005a4800010c7983 */ /* 0x001ea80000300a00 */
[----:B------:R0:W-:Y:S04]  /*127d50*/  STL [R1+0x134], R2 ;  /* 0x0001340201007387 */ /* 0x0001e80000100800 */
[----:B------:R-:W3:Y:S01]  /*127d60*/  LDL.LU R16, [R1+0x148] ;  /* 0x0001480001107983 */ /* 0x000ee20000300800 */
[----:B0-----:R-:W-:-:S03]  /*127d70*/  IADD3 R2, P6, R19, R9, RZ ;  /* 0x0000000913027210 */ /* 0x001fc60007fde0ff */
[----:B------:R0:W-:Y:S02]  /*127d80*/  STL [R1+0x128], R0 ;  /* 0x0001280001007387 */ /* 0x0001e40000100800 */
[----:B------:R-:W-:Y:S02]  /*127d90*/  IMAD.X R3, R27, 0x1, R10, P6 ;  /* 0x000000011b037824 */ /* 0x000fe400030e060a */
[----:B------:R-:W-:Y:S01]  /*127da0*/  STL [R1+0x5a00], R9 ;  /* 0x005a000901007387 */ /* 0x000fe20000100800 */
[----:B------:R-:W-:Y:S02]  /*127db0*/  PRMT R20, R20, 0x5410, R18 ;  /* 0x0000541014147816 */ /* 0x000fe40000000012 */
[----:B------:R-:W-:Y:S02]  /*127dc0*/  IADD3 R6, P6, R19, R11, RZ ;  /* 0x0000000b13067210 */ /* 0x000fe40007fde0ff */
[----:B0-----:R-:W-:-:S03]  /*127dd0*/  PRMT R0, R26, 0x5410, R24 ;  /* 0x000054101a007816 */ /* 0x001fc60000000018 */
[----:B--2---:R-:W-:Y:S01]  /*127de0*/  IMAD.X R7, R27, 0x1, R13, P6 ;  /* 0x000000011b077824 */ /* 0x004fe200030e060d */
[----:B---3--:R-:W-:Y:S04]  /*127df0*/  STL.64 [R1+0x5a38], R16 ;  /* 0x005a381001007387 */ /* 0x008fe80000100a00 */
[----:B------:R0:W-:Y:S04]  /*127e00*/  STL.64 [R1+0x868], R2 ;  /* 0x0008680201007387 */ /* 0x0001e80000100a00 */
[----:B0-----:R-:W2:Y:S04]  /*127e10*/  LDL.LU R2, [R1+0x264] ;  /* 0x0002640001027983 */ /* 0x001ea80000300800 */
[----:B------:R-:W3:Y:S04]  /*127e20*/  LDL.LU R3, [R1+0x130] ;  /* 0x0001300001037983 */ /* 0x000ee80000300800 */
[----:B------:R-:W3:Y:S04]  /*127e30*/  LDL.LU R18, [R1+0x25c] ;  /* 0x00025c0001127983 */ /* 0x000ee80000300800 */
[----:B------:R-:W-:Y:S04]  /*127e40*/  STL [R1+0x5920], R20 ;  /* 0x0059201401007387 */ /* 0x000fe80000100800 */
[----:B------:R-:W4:Y:S01]  /*127e50*/  LDL.LU R9, [R1+0x260] ;  /* 0x0002600001097983 */ /* 0x000f220000300800 */
[----:B------:R-:W-:-:S03]  /*127e60*/  IADD3 R16, P6, R19, R12, RZ ;  /* 0x0000000c13107210 */ /* 0x000fc60007fde0ff */
[----:B------:R-:W4:Y:S04]  /*127e70*/  LDL.LU R24, [R1+0x12c] ;  /* 0x00012c0001187983 */ /* 0x000f280000300800 */
[----:B------:R-:W-:Y:S04]  /*127e80*/  STL [R1+0x13c], R0 ;  /* 0x00013c0001007387 */ /* 0x000fe80000100800 */
[----:B------:R-:W4:Y:S04]  /*127e90*/  LDL.LU R26, [R1+0x258] ;  /* 0x00025800011a7983 */ /* 0x000f280000300800 */
[----:B------:R-:W-:Y:S04]  /*127ea0*/  STL.64 [R1+0x5a08], R10 ;  /* 0x005a080a01007387 */ /* 0x000fe80000100a00 */
[----:B------:R-:W4:Y:S04]  /*127eb0*/  LDL.LU R19, [R1+0x5a40] ;  /* 0x005a400001137983 */ /* 0x000f280000300800 */
[----:B------:R0:W-:Y:S04]  /*127ec0*/  STL.64 [R1+0x5a28], R12 ;  /* 0x005a280c01007387 */ /* 0x0001e80000100a00 */
[----:B------:R1:W-:Y:S01]  /*127ed0*/  STL.64 [R1+0x860], R6 ;  /* 0x0008600601007387 */ /* 0x0003e20000100a00 */
[----:B------:R-:W-:-:S03]  /*127ee0*/  IMAD.X R17, R27, 0x1, R14, P6 ;  /* 0x000000011b117824 */ /* 0x000fc600030e060e */
[----:B0-----:R-:W2:Y:S04]  /*127ef0*/  LDL.LU R12, [R1+0x140] ;  /* 0x00014000010c7983 */ /* 0x001ea80000300800 */
[----:B------:R-:W4:Y:S04]  /*127f00*/  LDL.LU R13, [R1+0x138] ;  /* 0x00013800010d7983 */ /* 0x000f280000300800 */
[----:B------:R-:W4:Y:S04]  /*127f10*/  LDL.LU R22, [R1+0x120] ;  /* 0x0001200001167983 */ /* 0x000f280000300800 */
[----:B------:R-:W4:Y:S04]  /*127f20*/  LDL.LU R0, [R1+0x234] ;  /* 0x0002340001007983 */ /* 0x000f280000300800 */
[----:B-1----:R-:W4:Y:S04]  /*127f30*/  LDL.LU R6, [R1+0x118] ;  /* 0x0001180001067983 */ /* 0x002f280000300800 */
[----:B------:R-:W4:Y:S04]  /*127f40*/  LDL.LU R7, [R1+0x238] ;  /* 0x0002380001077983 */ /* 0x000f280000300800 */
[----:B------:R-:W4:Y:S04]  /*127f50*/  LDL.LU R5, [R1+0x114] ;  /* 0x0001140001057983 */ /* 0x000f280000300800 */
[----:B------:R-:W4:Y:S04]  /*127f60*/  LDL.LU R10, [R1+0x104] ;  /* 0x00010400010a7983 */ /* 0x000f280000300800 */
[----:B------:R-:W4:Y:S04]  /*127f70*/  LDL.LU R11, [R1+0x218] ;  /* 0x00021800010b7983 */ /* 0x000f280000300800 */
[----:B------:R0:W-:Y:S04]  /*127f80*/  STL.64 [R1+0x8b8], R16 ;  /* 0x0008b81001007387 */ /* 0x0001e80000100a00 */
[----:B0-----:R-:W4:Y:S04]  /*127f90*/  LDL.LU.64 R16, [R1+0x5a38] ;  /* 0x005a380001107983 */ /* 0x001f280000300a00 */
[----:B------:R-:W4:Y:S04]  /*127fa0*/  LDL.LU R20, [R1+0x108] ;  /* 0x0001080001147983 */ /* 0x000f280000300800 */
[----:B------:R-:W4:Y:S04]  /*127fb0*/  LDL.LU R25, [R1+0x224] ;  /* 0x0002240001197983 */ /* 0x000f280000300800 */
[----:B------:R-:W4:Y:S01]  /*127fc0*/  LDL.LU R27, [R1+0xf8] ;  /* 0x0000f800011b7983 */ /* 0x000f220000300800 */
[----:B--2---:R-:W-:-:S02]  /*127fd0*/  PRMT R2, R2, 0x5410, R12 ;  /* 0x0000541002027816 */ /* 0x004fc4000000000c */
[----:B---3--:R-:W-:Y:S02]  /*127fe0*/  PRMT R12, R18, 0x5410, R3 ;  /* 0x00005410120c7816 */ /* 0x008fe40000000003 */
[----:B------:R-:W-:Y:S02]  /*127ff0*/  SHF.R.S32.HI R18, RZ, 0x1f, R23 ;  /* 0x0000001fff127819 */ /* 0x000fe40000011417 */
[----:B----4-:R-:W-:Y:S02]  /*128000*/  PRMT R19, R19, 0x5410, R16 ;  /* 0x0000541013137816 */ /* 0x010fe40000000010 */
[----:B------:R-:W2:Y:S04]  /*128010*/  LDL.LU R16, [R1+0x20c] ;  /* 0x00020c0001107983 */ /* 0x000ea80000300800 */
[----:B------:R0:W-:Y:S04]  /*128020*/  STL [R1+0x5924], R19 ;  /* 0x0059241301007387 */ /* 0x0001e80000100800 */
[----:B0-----:R-:W3:Y:S04]  /*128030*/  LDL.LU R19, [R1+0x228] ;  /* 0x0002280001137983 */ /* 0x001ee80000300800 */
[----:B------:R0:W-:Y:S02]  /*128040*/  STL [R1+0x140], R2 ;  /* 0x0001400201007387 */ /* 0x0001e40000100800 */
[----:B0-----:R-:W-:-:S02]  /*128050*/  IADD3 R2, P6, R23, R4, RZ ;  /* 0x0000000417027210 */ /* 0x001fc40007fde0ff */
[----:B------:R-:W-:Y:S03]  /*128060*/  STL [R1+0x148], R12 ;  /* 0x0001480c01007387 */ /* 0x000fe60000100800 */
[----:B------:R-:W-:-:S05]  /*128070*/  IMAD.X R3, R18, 0x1, R15, P6 ;  /* 0x0000000112037824 */ /* 0x000fca00030e060f */
[----:B------:R0:W-:Y:S04]  /*128080*/  STL.64 [R1+0x8a0], R2 ;  /* 0x0008a00201007387 */ /* 0x0001e80000100a00 */
[----:B0-----:R-:W4:Y:S01]  /*128090*/  LDL.LU.64 R2, [R1+0x5a30] ;  /* 0x005a300001027983 */ /* 0x001f220000300a00 */
[----:B------:R-:W-:Y:S02]  /*1280a0*/  PRMT R12, R9, 0x5410, R13 ;  /* 0x00005410090c7816 */ /* 0x000fe4000000000d */
[----:B------:R-:W-:-:S03]  /*1280b0*/  PRMT R9, R26, 0x5410, R24 ;  /* 0x000054101a097816 */ /* 0x000fc60000000018 */
[----:B------:R-:W-:Y:S04]  /*1280c0*/  STL [R1+0x130], R12 ;  /* 0x0001300c01007387 */ /* 0x000fe80000100800 */
[----:B------:R0:W-:Y:S01]  /*1280d0*/  STL [R1+0x12c], R9 ;  /* 0x00012c0901007387 */ /* 0x0001e20000100800 */
[----:B------:R-:W-:-:S03]  /*1280e0*/  PRMT R0, R0, 0x5410, R22 ;  /* 0x0000541000007816 */ /* 0x000fc60000000016 */
[----:B0-----:R-:W2:Y:S04]  /*1280f0*/  LDL.LU R9, [R1+0x100] ;  /* 0x0001000001097983 */ /* 0x001ea80000300800 */
[----:B------:R-:W2:Y:S04]  /*128100*/  LDL.LU R24, [R1+0xe0] ;  /* 0x0000e00001187983 */ /* 0x000ea80000300800 */
[----:B------:R-:W2:Y:S01]  /*128110*/  LDL.LU R26, [R1+0x1ec] ;  /* 0x0001ec00011a7983 */ /* 0x000ea20000300800 */
[----:B----4-:R-:W-:-:S03]  /*128120*/  IADD3 R12, P6, R23, R3, RZ ;  /* 0x00000003170c7210 */ /* 0x010fc60007fde0ff */
[----:B------:R0:W-:Y:S02]  /*128130*/  STL [R1+0x59e8], R3 ;  /* 0x0059e80301007387 */ /* 0x0001e40000100800 */
[----:B------:R-:W-:Y:S02]  /*128140*/  IMAD.X R13, R18, 0x1, R2, P6 ;  /* 0x00000001120d7824 */ /* 0x000fe400030e0602 */
[----:B0-----:R-:W4:Y:S04]  /*128150*/  LDL.LU R3, [R1+0x1fc] ;  /* 0x0001fc0001037983 */ /* 0x001f280000300800 */
[----:B------:R0:W-:Y:S04]  /*128160*/  STL.64 [R1+0x898], R12 ;  /* 0x0008980c01007387 */ /* 0x0001e80000100a00 */
[----:B0-----:R-:W4:Y:S04]  /*128170*/  LDL.LU.64 R12, [R1+0x5a28] ;  /* 0x005a2800010c7983 */ /* 0x001f280000300a00 */
[----:B------:R-:W2:Y:S04]  /*128180*/  LDL.LU R22, [R1+0x5a24] ;  /* 0x005a240001167983 */ /* 0x000ea80000300800 */
[----:B------:R0:W-:Y:S04]  /*128190*/  STL [R1+0x120], R0 ;  /* 0x0001200001007387 */ /* 0x0001e80000100800 */
[----:B0-----:R-:W4:Y:S01]  /*1281a0*/  LDL.LU R0, [R1+0x5a20] ;  /* 0x005a200001007983 */ /* 0x001f220000300800 */
[----:B------:R-:W-:-:S05]  /*1281b0*/  PRMT R7, R7, 0x5410, R6 ;  /* 0x0000541007077816 */ /* 0x000fca0000000006 */
[----:B------:R2:W-:Y:S01]  /*1281c0*/  STL [R1+0x118], R7 ;  /* 0x0001180701007387 */ /* 0x0005e20000100800 */
[----:B---3--:R-:W-:Y:S02]  /*1281d0*/  PRMT R19, R19, 0x5410, R5 ;  /* 0x0000541013137816 */ /* 0x008fe40000000005 */
[----:B----4-:R-:W-:-:S05]  /*1281e0*/  IADD3 R6, P6, R23, R0, RZ ;  /* 0x0000000017067210 */ /* 0x010fca0007fde0ff */
[----:B--2---:R-:W-:-:S05]  /*1281f0*/  IMAD.X R7, R18, 0x1, R22, P6 ;  /* 0x0000000112077824 */ /* 0x004fca00030e0616 */
[----:B------:R0:W-:Y:S04]  /*128200*/  STL.64 [R1+0x890], R6 ;  /* 0x0008900601007387 */ /* 0x0001e80000100a00 */
[----:B0-----:R-:W2:Y:S04]  /*128210*/  LDL.LU.64 R6, [R1+0x5a18] ;  /* 0x005a180001067983 */ /* 0x001ea80000300a00 */
[----:B------:R-:W3:Y:S04]  /*128220*/  LDL.LU R5, [R1+0x5a10] ;  /* 0x005a100001057983 */ /* 0x000ee80000300800 */
[----:B------:R0:W-:Y:S02]  /*128230*/  STL [R1+0x114], R19 ;  /* 0x0001141301007387 */ /* 0x0001e40000100800 */
[----:B0-----:R-:W-:-:S02]  /*128240*/  PRMT R19, R11, 0x5410, R10 ;  /* 0x000054100b137816 */ /* 0x001fc4000000000a */
[----:B---3--:R-:W-:Y:S01]  /*128250*/  IADD3 R10, P6, R23, R5, RZ ;  /* 0x00000005170a7210 */ /* 0x008fe20007fde0ff */
[----:B------:R0:W-:Y:S04]  /*128260*/  STL.64 [R1+0x59f8], R4 ;  /* 0x0059f80401007387 */ /* 0x0001e80000100a00 */
[----:B--2---:R-:W-:Y:S01]  /*128270*/  IMAD.X R11, R18, 0x1, R6, P6 ;  /* 0x00000001120b7824 */ /* 0x004fe200030e0606 */
[----:B------:R-:W-:Y:S04]  /*128280*/  STL [R1+0x138], R19 ;  /* 0x0001381301007387 */ /* 0x000fe80000100800 */
[----:B0-----:R-:W2:Y:S04]  /*128290*/  LDL.LU R4, [R1+0x208] ;  /* 0x0002080001047983 */ /* 0x001ea80000300800 */
[----:B------:R-:W3:Y:S04]  /*1282a0*/  LDL.LU R5, [R1+0xe8] ;  /* 0x0000e80001057983 */ /* 0x000ee80000300800 */
[----:B------:R0:W-:Y:S02]  /*1282b0*/  STL.64 [R1+0x8f0], R10 ;  /* 0x0008f00a01007387 */ /* 0x0001e40000100a00 */
[----:B0-----:R-:W-:-:S02]  /*1282c0*/  PRMT R11, R25, 0x5410, R20 ;  /* 0x00005410190b7816 */ /* 0x001fc40000000014 */
[----:B------:R-:W-:-:S03]  /*1282d0*/  PRMT R10, R16, 0x5410, R27 ;  /* 0x00005410100a7816 */ /* 0x000fc6000000001b */
[----:B------:R-:W-:Y:S01]  /*1282e0*/  STL [R1+0x158], R11 ;  /* 0x0001580b01007387 */ /* 0x000fe20000100800 */
[----:B------:R-:W-:-:S03]  /*1282f0*/  IMAD.MOV.U32 R16, RZ, RZ, R17 ;  /* 0x000000ffff107224 */ /* 0x000fc600078e0011 */
[----:B------:R-:W-:Y:S01]  /*128300*/  STL [R1+0x160], R10 ;  /* 0x0001600a01007387 */ /* 0x000fe20000100800 */
[----:B------:R-:W-:-:S03]  /*128310*/  IMAD.MOV.U32 R17, RZ, RZ, R28 ;  /* 0x000000ffff117224 */ /* 0x000fc600078e001c */
[----:B------:R-:W4:Y:S04]  /*128320*/  LDL.LU R19, [R1+0x1f4] ;  /* 0x0001f40001137983 */ /* 0x000f280000300800 */
[----:B------:R-:W4:Y:S04]  /*128330*/  LDL.LU R20, [R1+0xd8] ;  /* 0x0000d80001147983 */ /* 0x000f280000300800 */
[----:B------:R-:W4:Y:S04]  /*128340*/  LDL.LU R25, [R1+0x1e8] ;  /* 0x0001e80001197983 */ /* 0x000f280000300800 */
[----:B------:R-:W4:Y:S04]  /*128350*/  LDL.LU R27, [R1+0xd4] ;  /* 0x0000d400011b7983 */ /* 0x000f280000300800 */
[----:B------:R-:W4:Y:S04]  /*128360*/  LDL.LU R28, [R1+0x1dc] ;  /* 0x0001dc00011c7983 */ /* 0x000f280000300800 */
[----:B------:R0:W-:Y:S04]  /*128370*/  STL.64 [R1+0x59e0], R6 ;  /* 0x0059e00601007387 */ /* 0x0001e80000100a00 */
[----:B0-----:R-:W2:Y:S01]  /*128380*/  LDL.LU R6, [R1+0x210] ;  /* 0x0002100001067983 */ /* 0x001ea20000300800 */
[----:B------:R-:W-:-:S03]  /*128390*/  IADD3 R10, P6, R23, R7, RZ ;  /* 0x00000007170a7210 */ /* 0x000fc60007fde0ff */
[----:B------:R-:W3:Y:S02]  /*1283a0*/  LDL.LU R7, [R1+0xf0] ;  /* 0x0000f00001077983 */ /* 0x000ee40000300800 */
[----:B------:R-:W-:-:S05]  /*1283b0*/  IMAD.X R11, R18, 0x1, R8, P6 ;  /* 0x00000001120b7824 */ /* 0x000fca00030e0608 */
[----:B------:R0:W-:Y:S04]  /*1283c0*/  STL.64 [R1+0x8e8], R10 ;  /* 0x0008e80a01007387 */ /* 0x0001e80000100a00 */
[----:B0-----:R-:W4:Y:S01]  /*1283d0*/  LDL.LU.64 R10, [R1+0x5a08] ;  /* 0x005a0800010a7983 */ /* 0x001f220000300a00 */
[----:B--2---:R-:W-:-:S03]  /*1283e0*/  PRMT R6, R6, 0x5410, R9 ;  /* 0x0000541006067816 */ /* 0x004fc60000000009 */
[----:B------:R-:W2:Y:S01]  /*1283f0*/  LDL.LU R9, [R1+0x5a00] ;  /* 0x005a000001097983 */ /* 0x000ea20000300800 */
[----:B---3--:R-:W-:-:S03]  /*128400*/  PRMT R4, R4, 0x5410, R7 ;  /* 0x0000541004047816 */ /* 0x008fc60000000007 */
[----:B------:R0:W-:Y:S01]  /*128410*/  STL [R1+0x14c], R6 ;  /* 0x00014c0601007387 */ /* 0x0001e20000100800 */
[----:B------:R-:W-:-:S03]  /*128420*/  PRMT R5, R3, 0x5410, R5 ;  /* 0x0000541003057816 */ /* 0x000fc60000000005 */
[----:B------:R1:W-:Y:S04]  /*128430*/  STL [R1+0x15c], R4 ;  /* 0x00015c0401007387 */ /* 0x0003e80000100800 */
[----:B--2---:R-:W-:Y:S04]  /*128440*/  STL [R1+0x59d4], R9 ;  /* 0x0059d40901007387 */ /* 0x004fe80000100800 */
[----:B------:R-:W2:Y:S01]  /*128450*/  LDL.LU R3, [R1+0xd0] ;  /* 0x0000d00001037983 */ /* 0x000ea20000300800 */
[----:B0-----:R-:W-:Y:S02]  /*128460*/  IADD3 R6, P6, R23, R9, RZ ;  /* 0x0000000917067210 */ /* 0x001fe40007fde0ff */
[----:B-1----:R-:W-:-:S03]  /*128470*/  PRMT R4, R26, 0x5410, R24 ;  /* 0x000054101a047816 */ /* 0x002fc60000000018 */
[----:B----4-:R-:W-:-:S05]  /*128480*/  IMAD.X R7, R18, 0x1, R10, P6 ;  /* 0x0000000112077824 */ /* 0x010fca00030e060a */
[----:B------:R-:W-:Y:S04]  /*128490*/  STL.64 [R1+0x8e0], R6 ;  /* 0x0008e00601007387 */ /* 0x000fe80000100a00 */
[----:B------:R-:W-:Y:S04]  /*1284a0*/  STL [R1+0xe8], R5 ;  /* 0x0000e80501007387 */ /* 0x000fe80000100800 */
[----:B--2---:R0:W-:Y:S04]  /*1284b0*/  STL.64 [R1+0x59f0], R2 ;  /* 0x0059f00201007387 */ /* 0x0041e80000100a00 */
[----:B------:R1:W-:Y:S04]  /*1284c0*/  STL [R1+0xe0], R4 ;  /* 0x0000e00401007387 */ /* 0x0003e80000100800 */
[----:B0-----:R-:W2:Y:S01]  /*1284d0*/  LDL.LU R3, [R1+0xe4] ;  /* 0x0000e40001037983 */ /* 0x001ea20000300800 */
[----:B------:R-:W-:Y:S01]  /*1284e0*/  IMAD.MOV.U32 R2, RZ, RZ, R18 ;  /* 0x000000ffff027224 */ /* 0x000fe200078e0012 */
[----:B-1----:R-:W-:-:S02]  /*1284f0*/  IADD3 R4, P6, R23, R11, RZ ;  /* 0x0000000b17047210 */ /* 0x002fc40007fde0ff */
[----:B------:R-:W3:Y:S03]  /*128500*/  LDL.LU R6, [R1+0x98] ;  /* 0x0000980001067983 */ /* 0x000ee60000300800 */
[----:B------:R-:W-:Y:S01]  /*128510*/  IMAD.X R5, R2, 0x1, R13, P6 ;  /* 0x0000000102057824 */ /* 0x000fe200030e060d */
[----:B------:R-:W3:Y:S04]  /*128520*/  LDL.LU R7, [R1+0x1e0] ;  /* 0x0001e00001077983 */ /* 0x000ee80000300800 */
[----:B------:R0:W-:Y:S04]  /*128530*/  STL.64 [R1+0x59d8], R10 ;  /* 0x0059d80a01007387 */ /* 0x0001e80000100a00 */
[----:B0-----:R-:W4:Y:S04]  /*128540*/  LDL.LU R10, [R1+0x1cc] ;  /* 0x0001cc00010a7983 */ /* 0x001f280000300800 */
[----:B------:R-:W4:Y:S04]  /*128550*/  LDL.LU R11, [R1+0x88] ;  /* 0x00008800010b7983 */ /* 0x000f280000300800 */
[----:B------:R-:W4:Y:S04]  /*128560*/  LDL.LU R9, [R1+0x1d0] ;  /* 0x0001d00001097983 */ /* 0x000f280000300800 */
[----:B------:R0:W-:Y:S01]  /*128570*/  STL.64 [R1+0x8d8], R4 ;  /* 0x0008d80401007387 */ /* 0x0001e20000100a00 */
[----:B------:R-:W-:-:S03]  /*128580*/  IMAD.MOV.U32 R26, RZ, RZ, R16 ;  /* 0x000000ffff1a7224 */ /* 0x000fc600078e0010 */
[----:B------:R-:W4:Y:S04]  /*128590*/  LDL.LU R24, [R1+0x84] ;  /* 0x0000840001187983 */ /* 0x000f280000300800 */
[----:B------:R-:W4:Y:S01]  /*1285a0*/  LDL.LU R18, [R1+0x1c8] ;  /* 0x0001c80001127983 */ /* 0x000f220000300800 */
[----:B0-----:R-:W-:-:S03]  /*1285b0*/  IADD3 R4, P6, R23, R12, RZ ;  /* 0x0000000c17047210 */ /* 0x001fc60007fde0ff */
[----:B------:R-:W4:Y:S02]  /*1285c0*/  LDL.LU R23, [R1+0x74] ;  /* 0x0000740001177983 */ /* 0x000f240000300800 */
[----:B------:R-:W-:Y:S02]  /*1285d0*/  IMAD.X R5, R2, 0x1, R14, P6 ;  /* 0x0000000102057824 */ /* 0x000fe400030e060e */
[----:B------:R-:W4:Y:S01]  /*1285e0*/  LDL.LU R16, [R1+0x1a8] ;  /* 0x0001a80001107983 */ /* 0x000f220000300800 */
[----:B------:R-:W-:-:S03]  /*1285f0*/  PRMT R2, R28, 0x5410, R27 ;  /* 0x000054101c027816 */ /* 0x000fc6000000001b */
[----:B------:R0:W-:Y:S01]  /*128600*/  STL.64 [R1+0x8c8], R4 ;  /* 0x0008c80401007387 */ /* 0x0001e20000100a00 */
[----:B------:R-:W-:-:S03]  /*128610*/  IMAD.MOV.U32 R28, RZ, RZ, R21 ;  /* 0x000000ffff1c7224 */ /* 0x000fc600078e0015 */
[----:B0-----:R-:W3:Y:S01]  /*128620*/  LDL.LU.64 R4, [R1+0x59f8] ;  /* 0x0059f80001047983 */ /* 0x001ee20000300a00 */
[----:B--2---:R-:W-:Y:S02]  /*128630*/  PRMT R19, R19, 0x5410, R3 ;  /* 0x0000541013137816 */ /* 0x004fe40000000003 */
[----:B------:R-:W-:-:S03]  /*128640*/  PRMT R3, R25, 0x5410, R20 ;  /* 0x0000541019037816 */ /* 0x000fc60000000014 */
[----:B------:R0:W-:Y:S04]  /*128650*/  STL [R1+0xb8], R19 ;  /* 0x0000b81301007387 */ /* 0x0001e80000100800 */
[----:B0-----:R-:W2:Y:S04]  /*128660*/  LDL.LU R19, [R1+0x78] ;  /* 0x0000780001137983 */ /* 0x001ea80000300800 */
[----:B------:R0:W-:Y:S04]  /*128670*/  STL [R1+0xe4], R3 ;  /* 0x0000e40301007387 */ /* 0x0001e80000100800 */
[----:B------:R-:W2:Y:S04]  /*128680*/  LDL.LU R20, [R1+0x1b0] ;  /* 0x0001b00001147983 */ /* 0x000ea80000300800 */
[----:B------:R3:W-:Y:S04]  /*128690*/  STL [R1+0x168], R2 ;  /* 0x0001680201007387 */ /* 0x0007e80000100800 */
[----:B------:R-:W2:Y:S04]  /*1286a0*/  LDL.LU R25, [R1+0x6c] ;  /* 0x00006c0001197983 */ /* 0x000ea80000300800 */
[----:B------:R-:W2:Y:S04]  /*1286b0*/  LDL.LU R27, [R1+0x1a4] ;  /* 0x0001a400011b7983 */ /* 0x000ea80000300800 */
[----:B------:R-:W4:Y:S01]  /*1286c0*/  LDL.LU R21, [R1+0xc0] ;  /* 0x0000c00001157983 */ /* 0x000f220000300800 */
[----:B0-----:R-:W-:-:S02]  /*1286d0*/  SHF.R.S32.HI R3, RZ, 0x1f, R29 ;  /* 0x0000001fff037819 */ /* 0x001fc4000001141d */
[----:B---3--:R-:W-:Y:S01]  /*1286e0*/  IADD3 R2, P6, R29, R4, RZ ;  /* 0x000000041d027210 */ /* 0x008fe20007fde0ff */
[----:B----4-:R0:W-:Y:S04]  /*1286f0*/  STL [R1+0x59c0], R21 ;  /* 0x0059c01501007387 */ /* 0x0101e80000100800 */
[----:B0-----:R-:W3:Y:S04]  /*128700*/  LDL.LU R21, [R1+0x90] ;  /* 0x0000900001157983 */ /* 0x001ee80000300800 */
[----:B------:R0:W-:Y:S04]  /*128710*/  STL [R1+0xc], R3 ;  /* 0x00000c0301007387 */ /* 0x0001e80000100800 */
[----:B------:R1:W-:Y:S01]  /*128720*/  STL [R1+0x59c4], R4 ;  /* 0x0059c40401007387 */ /* 0x0003e20000100800 */
[----:B0-----:R-:W-:-:S03]  /*128730*/  IMAD.X R3, R3, 0x1, R15, P6 ;  /* 0x0000000103037824 */ /* 0x001fc600030e060f */
[----:B-1----:R-:W4:Y:S04]  /*128740*/  LDL.LU R4, [R1+0x1e4] ;  /* 0x0001e40001047983 */ /* 0x002f280000300800 */
[----:B------:R0:W-:Y:S04]  /*128750*/  STL.64 [R1+0x910], R2 ;  /* 0x0009100201007387 */ /* 0x0001e80000100a00 */
[----:B0-----:R-:W4:Y:S04]  /*128760*/  LDL.LU.64 R2, [R1+0x59f0] ;  /* 0x0059f00001027983 */ /* 0x001f280000300a00 */
[----:B------:R0:W-:Y:S04]  /*128770*/  STL [R1+0x59d0], R15 ;  /* 0x0059d00f01007387 */ /* 0x0001e80000100800 */
[----:B0-----:R-:W2:Y:S01]  /*128780*/  LDL.LU R15, [R1+0xc] ;  /* 0x00000c00010f7983 */ /* 0x001ea20000300800 */
[----:B----4-:R-:W-:-:S03]  /*128790*/  PRMT R4, R4, 0x5410, R3 ;  /* 0x0000541004047816 */ /* 0x010fc60000000003 */
[----:B------:R-:W4:Y:S04]  /*1287a0*/  LDL.LU R3, [R1+0x59e8] ;  /* 0x0059e80001037983 */ /* 0x000f280000300800 */
[----:B------:R0:W-:Y:S02]  /*1287b0*/  STL [R1+0x164], R4 ;  /* 0x0001640401007387 */ /* 0x0001e40000100800 */
[----:B0-----:R-:W-:Y:S02]  /*1287c0*/  PRMT R4, R7, 0x5410, R6 ;  /* 0x0000541007047816 */ /* 0x001fe40000000006 */
[----:B----4-:R-:W-:Y:S01]  /*1287d0*/  IADD3 R6, P6, R29, R3, RZ ;  /* 0x000000031d067210 */ /* 0x010fe20007fde0ff */
[----:B------:R-:W-:Y:S04]  /*1287e0*/  STL [R1+0x59b4], R3 ;  /* 0x0059b40301007387 */ /* 0x000fe80000100800 */
[----:B--2---:R-:W-:Y:S01]  /*1287f0*/  IMAD.X R7, R15, 0x1, R2, P6 ;  /* 0x000000010f077824 */ /* 0x004fe200030e0602 */
[----:B------:R-:W-:Y:S04]  /*128800*/  STL [R1+0x98], R4 ;  /* 0x0000980401007387 */ /* 0x000fe80000100800 */
[----:B------:R0:W-:Y:S04]  /*128810*/  STL.64 [R1+0x8f8], R6 ;  /* 0x0008f80601007387 */ /* 0x0001e80000100a00 */
[----:B0-----:R-:W2:Y:S01]  /*128820*/  LDL.LU.64 R6, [R1+0x59e0] ;  /* 0x0059e00001067983 */ /* 0x001ea20000300a00 */
[----:B---3--:R-:W-:-:S02]  /*128830*/  PRMT R4, R10, 0x5410, R21 ;  /* 0x000054100a047816 */ /* 0x008fc40000000015 */
[----:B------:R-:W-:Y:S02]  /*128840*/  IADD3 R10, P6, R29, R0, RZ ;  /* 0x000000001d0a7210 */ /* 0x000fe40007fde0ff */
[----:B------:R-:W-:Y:S01]  /*128850*/  PRMT R3, R9, 0x5410, R11 ;  /* 0x0000541009037816 */ /* 0x000fe2000000000b */
[----:B------:R0:W-:Y:S02]  /*128860*/  STL [R1+0x90], R4 ;  /* 0x0000900401007387 */ /* 0x0001e40000100800 */
[----:B------:R-:W-:Y:S02]  /*128870*/  IMAD.X R11, R15, 0x1, R22, P6 ;  /* 0x000000010f0b7824 */ /* 0x000fe400030e0616 */
[----:B------:R1:W-:Y:S04]  /*128880*/  STL [R1+0x88], R3 ;  /* 0x0000880301007387 */ /* 0x0003e80000100800 */
[----:B------:R-:W3:Y:S01]  /*128890*/  LDL.LU R9, [R1+0x54] ;  /* 0x0000540001097983 */ /* 0x000ee20000300800 */
[----:B0-----:R-:W-:-:S03]  /*1288a0*/  PRMT R4, R18, 0x5410, R24 ;  /* 0x0000541012047816 */ /* 0x001fc60000000018 */
[----:B------:R0:W-:Y:S01]  /*1288b0*/  STL.64 [R1+0x940], R10 ;  /* 0x0009400a01007387 */ /* 0x0001e20000100a00 */
[----:B-1----:R-:W-:-:S03]  /*1288c0*/  PRMT R3, R16, 0x5410, R23 ;  /* 0x0000541010037816 */ /* 0x002fc60000000017 */
[----:B------:R1:W-:Y:S04]  /*1288d0*/  STL [R1+0x16c], R4 ;  /* 0x00016c0401007387 */ /* 0x0003e80000100800 */
[----:B------:R-:W4:Y:S01]  /*1288e0*/  LDL.LU R24, [R1+0x2c] ;  /* 0x00002c0001187983 */ /* 0x000f220000300800 */
[----:B0-----:R-:W-:-:S03]  /*1288f0*/  IADD3 R10, P6, R29, R5, RZ ;  /* 0x000000051d0a7210 */ /* 0x001fc60007fde0ff */
[----:B------:R-:W-:Y:S01]  /*128900*/  STL [R1+0x170], R3 ;  /* 0x0001700301007387 */ /* 0x000fe20000100800 */
[----:B-1----:R-:W-:-:S03]  /*128910*/  PRMT R4, R20, 0x5410, R19 ;  /* 0x0000541014047816 */ /* 0x002fc60000000013 */
[----:B------:R-:W4:Y:S04]  /*128920*/  LDL.LU R18, [R1+0x180] ;  /* 0x0001800001127983 */ /* 0x000f280000300800 */
[----:B------:R-:W4:Y:S04]  /*128930*/  LDL.LU R23, [R1+0x24] ;  /* 0x0000240001177983 */ /* 0x000f280000300800 */
[----:B------:R-:W4:Y:S01]  /*128940*/  LDL.LU R16, [R1+0x188] ;  /* 0x0001880001107983 */ /* 0x000f220000300800 */
[----:B--2---:R-:W-:-:S05]  /*128950*/  IMAD.X R11, R15, 0x1, R6, P6 ;  /* 0x000000010f0b7824 */ /* 0x004fca00030e0606 */
[----:B------:R0:W-:Y:S04]  /*128960*/  STL.64 [R1+0x938], R10 ;  /* 0x0009380a01007387 */ /* 0x0001e80000100a00 */
[----:B0-----:R-:W2:Y:S04]  /*128970*/  LDL.LU.64 R10, [R1+0x59d8] ;  /* 0x0059d800010a7983 */ /* 0x001ea80000300a00 */
[----:B------:R0:W-:Y:S04]  /*128980*/  STL [R1+0x74], R4 ;  /* 0x0000740401007387 */ /* 0x0001e80000100800 */
[----:B0-----:R-:W3:Y:S01]  /*128990*/  LDL.LU R4, [R1+0x28] ;  /* 0x0000280001047983 */ /* 0x001ee20000300800 */
[----:B------:R-:W-:-:S05]  /*1289a0*/  PRMT R3, R27, 0x5410, R25 ;  /* 0x000054101b037816 */ /* 0x000fca0000000019 */
[----:B------:R-:W-:Y:S01]  /*1289b0*/  STL [R1+0x6c], R3 ;  /* 0x00006c0301007387 */ /* 0x000fe20000100800 */
[----:B------:R-:W-:-:S03]  /*1289c0*/  IMAD.MOV.U32 R25, RZ, RZ, R28 ;  /* 0x000000ffff197224 */ /* 0x000fc600078e001c */
[----:B---3--:R0:W-:Y:S04]  /*1289d0*/  STL.64 [R1+0x59c8], R4 ;  /* 0x0059c80401007387 */ /* 0x0081e80000100a00 */
[----:B0-----:R-:W3:Y:S01]  /*1289e0*/  LDL.LU R4, [R1+0x1a0] ;  /* 0x0001a00001047983 */ /* 0x001ee20000300800 */
[----:B------:R-:W-:-:S03]  /*1289f0*/  IMAD.MOV.U32 R5, RZ, RZ, R29 ;  /* 0x000000ffff057224 */ /* 0x000fc600078e001d */
[----:B------:R-:W2:Y:S04]  /*128a00*/  LDL.LU R21, [R1+0x17c] ;  /* 0x00017c0001157983 */ /* 0x000ea80000300800 */
[----:B------:R-:W2:Y:S01]  /*128a10*/  LDL.LU R19, [R1+0x14] ;  /* 0x0000140001137983 */ /* 0x000ea20000300800 */
[----:B------:R-:W-:-:S03]  /*128a20*/  IADD3 R28, P6, R5, R7, RZ ;  /* 0x00000007051c7210 */ /* 0x000fc60007fde0ff */
[----:B------:R-:W2:Y:S04]  /*128a30*/  LDL.LU R20, [R1+0x174] ;  /* 0x0001740001147983 */ /* 0x000ea80000300800 */
[----:B------:R0:W-:Y:S04]  /*128a40*/  STL.64 [R1+0x5998], R6 ;  /* 0x0059980601007387 */ /* 0x0001e80000100a00 */
[----:B0-----:R-:W4:Y:S04]  /*128a50*/  LDL.LU R6, [R1+0x194] ;  /* 0x0001940001067983 */ /* 0x001f280000300800 */
[----:B------:R-:W3:Y:S04]  /*128a60*/  LDL.LU R7, [R1+0x48] ;  /* 0x0000480001077983 */ /* 0x000ee80000300800 */
[----:B------:R-:W2:Y:S01]  /*128a70*/  LDL.LU R3, [R1+0x20] ;  /* 0x0000200001037983 */ /* 0x000ea20000300800 */
[----:B------:R-:W-:Y:S01]  /*128a80*/  IMAD.X R29, R15, 0x1, R8, P6 ;  /* 0x000000010f1d7824 */ /* 0x000fe200030e0608 */
[----:B----4-:R-:W-:-:S02]  /*128a90*/  PRMT R6, R6, 0x5410, R9 ;  /* 0x0000541006067816 */ /* 0x010fc40000000009 */
[----:B--2---:R0:W-:Y:S04]  /*128aa0*/  STL.64 [R1+0x59b8], R2 ;  /* 0x0059b80201007387 */ /* 0x0041e80000100a00 */
[----:B0-----:R-:W2:Y:S04]  /*128ab0*/  LDL.LU R2, [R1+0x18] ;  /* 0x0000180001027983 */ /* 0x001ea80000300800 */
[----:B------:R0:W-:Y:S04]  /*128ac0*/  STL.64 [R1+0x958], R28 ;  /* 0x0009581c01007387 */ /* 0x0001e80000100a00 */
[----:B------:R-:W2:Y:S04]  /*128ad0*/  LDL.LU R3, [R1+0x18c] ;  /* 0x00018c0001037983 */ /* 0x000ea80000300800 */
[----:B------:R-:W4:Y:S04]  /*128ae0*/  LDL.LU R27, [R1+0x178] ;  /* 0x00017800011b7983 */ /* 0x000f280000300800 */
[----:B0-----:R-:W4:Y:S04]  /*128af0*/  LDL.LU R28, [R1+0x1c] ;  /* 0x00001c00011c7983 */ /* 0x001f280000300800 */
[----:B------:R-:W4:Y:S04]  /*128b00*/  LDL.LU R29, [R1+0x184] ;  /* 0x00018400011d7983 */ /* 0x000f280000300800 */
[----:B------:R-:W2:Y:S01]  /*128b10*/  LDL.LU R9, [R1+0x59d4] ;  /* 0x0059d40001097983 */ /* 0x000ea20000300800 */
[----:B---3--:R-:W-:-:S03]  /*128b20*/  PRMT R4, R4, 0x5410, R7 ;  /* 0x0000541004047816 */ /* 0x008fc60000000007 */
[----:B------:R-:W-:Y:S04]  /*128b30*/  STL [R1+0x54], R6 ;  /* 0x0000540601007387 */ /* 0x000fe80000100800 */
[----:B------:R0:W-:Y:S02]  /*128b40*/  STL [R1+0x48], R4 ;  /* 0x0000480401007387 */ /* 0x0001e40000100800 */
[----:B0-----:R-:W-:Y:S02]  /*128b50*/  PRMT R4, R16, 0x5410, R23 ;  /* 0x0000541010047816 */ /* 0x001fe40000000017 */
[----:B--2---:R-:W-:Y:S01]  /*128b60*/  IADD3 R6, P6, R5, R9, RZ ;  /* 0x0000000905067210 */ /* 0x004fe20007fde0ff */
[----:B------:R0:W-:Y:S04]  /*128b70*/  STL.64 [R1+0x5988], R8 ;  /* 0x0059880801007387 */ /* 0x0001e80000100a00 */
[----:B------:R-:W-:Y:S01]  /*128b80*/  IMAD.X R7, R15, 0x1, R10, P6 ;  /* 0x000000010f077824 */ /* 0x000fe200030e060a */
[----:B------:R-:W-:-:S04]  /*128b90*/  IADD3 R16, P6, R5, R11, RZ ;  /* 0x0000000b05107210 */ /* 0x000fc80007fde0ff */
[----:B------:R1:W-:Y:S01]  /*128ba0*/  STL.64 [R1+0x980], R6 ;  /* 0x0009800601007387 */ /* 0x0003e20000100a00 */
[----:B0-----:R-:W-:Y:S01]  /*128bb0*/  PRMT R8, R18, 0x5410, R24 ;  /* 0x0000541012087816 */ /* 0x001fe20000000018 */
[----:B------:R-:W-:Y:S02]  /*128bc0*/  IMAD.MOV.U32 R24, RZ, RZ, R17 ;  /* 0x000000ffff187224 */ /* 0x000fe400078e0011 */
[----:B------:R-:W-:Y:S01]  /*128bd0*/  IMAD.X R17, R15, 0x1, R13, P6 ;  /* 0x000000010f117824 */ /* 0x000fe200030e060d */
[----:B-1----:R-:W2:Y:S04]  /*128be0*/  LDL.LU R6, [R1+0x190] ;  /* 0x0001900001067983 */ /* 0x002ea80000300800 */
[----:B------:R-:W3:Y:S04]  /*128bf0*/  LDL.LU R7, [R1+0x30] ;  /* 0x0000300001077983 */ /* 0x000ee80000300800 */
[----:B------:R0:W-:Y:S04]  /*128c00*/  STL [R1+0x2c], R8 ;  /* 0x00002c0801007387 */ /* 0x0001e80000100800 */
[----:B------:R-:W2:Y:S04]  /*128c10*/  LDL.LU R18, [R1+0x3c] ;  /* 0x00003c0001127983 */ /* 0x000ea80000300800 */
[----:B------:R1:W-:Y:S04]  /*128c20*/  STL [R1+0x24], R4 ;  /* 0x0000240401007387 */ /* 0x0003e80000100800 */
[----:B0-----:R-:W2:Y:S04]  /*128c30*/  LDL.LU R8, [R1+0x38] ;  /* 0x0000380001087983 */ /* 0x001ea80000300800 */
[----:B------:R-:W2:Y:S01]  /*128c40*/  LDL.LU R9, [R1+0x1d8] ;  /* 0x0001d80001097983 */ /* 0x000ea20000300800 */
[----:B-1----:R-:W-:-:S03]  /*128c50*/  IADD3 R4, P6, R5, R12, RZ ;  /* 0x0000000c05047210 */ /* 0x002fc60007fde0ff */
[----:B------:R-:W2:Y:S02]  /*128c60*/  LDL.LU R23, [R1+0x44] ;  /* 0x0000440001177983 */ /* 0x000ea40000300800 */
[----:B------:R-:W-:Y:S02]  /*128c70*/  IMAD.X R5, R15, 0x1, R14, P6 ;  /* 0x000000010f057824 */ /* 0x000fe400030e060e */
[----:B------:R0:W-:Y:S04]  /*128c80*/  STL.64 [R1+0x978], R16 ;  /* 0x0009781001007387 */ /* 0x0001e80000100a00 */
[----:B0-----:R-:W2:Y:S04]  /*128c90*/  LDL.LU R16, [R1+0x40] ;  /* 0x0000400001107983 */ /* 0x001ea80000300800 */
[----:B------:R-:W2:Y:S04]  /*128ca0*/  LDL.LU R17, [R1+0x22c] ;  /* 0x00022c0001117983 */ /* 0x000ea80000300800 */
[----:B------:R-:W4:Y:S04]  /*128cb0*/  LDL.LU R15, [R1+0x59d0] ;  /* 0x0059d000010f7983 */ /* 0x000f280000300800 */
[----:B------:R0:W-:Y:S04]  /*128cc0*/  STL.64 [R1+0x990], R4 ;  /* 0x0009900401007387 */ /* 0x0001e80000100a00 */
[----:B0-----:R-:W3:Y:S01]  /*128cd0*/  LDL.LU.64 R4, [R1+0x59c8] ;  /* 0x0059c80001047983 */ /* 0x001ee20000300a00 */
[----:B------:R-:W-:-:S02]  /*128ce0*/  PRMT R3, R3, 0x5410, R2 ;  /* 0x0000541003037816 */ /* 0x000fc40000000002 */
[----:B---3--:R-:W-:Y:S02]  /*128cf0*/  PRMT R21, R21, 0x5410, R4 ;  /* 0x0000541015157816 */ /* 0x008fe40000000004 */
[----:B------:R-:W3:Y:S04]  /*128d00*/  LDL.LU R4, [R1+0x59c4] ;  /* 0x0059c40001047983 */ /* 0x000ee80000300800 */
[----:B------:R0:W-:Y:S04]  /*128d10*/  STL [R1+0x28], R21 ;  /* 0x0000281501007387 */ /* 0x0001e80000100800 */
[----:B0-----:R-:W2:Y:S01]  /*128d20*/  LDL.LU R21, [R1+0x59c0] ;  /* 0x0059c00001157983 */ /* 0x001ea20000300800 */
[----:B------:R-:W-:-:S03]  /*128d30*/  PRMT R2, R20, 0x5410, R19 ;  /* 0x0000541014027816 */ /* 0x000fc60000000013 */
[----:B------:R-:W-:Y:S04]  /*128d40*/  STL [R1+0x18], R3 ;  /* 0x0000180301007387 */ /* 0x000fe80000100800 */
[----:B------:R-:W4:Y:S04]  /*128d50*/  LDL.LU R19, [R1+0x4c] ;  /* 0x00004c0001137983 */ /* 0x000f280000300800 */
[----:B------:R3:W-:Y:S01]  /*128d60*/  STL [R1+0xbc], R2 ;  /* 0x0000bc0201007387 */ /* 0x0007e20000100800 */
[----:B--2---:R-:W-:Y:S02]  /*128d70*/  SHF.R.S32.HI R20, RZ, 0x1f, R21 ;  /* 0x0000001fff147819 */ /* 0x004fe40000011415 */
[----:B---3--:R-:W-:-:S05]  /*128d80*/  IADD3 R2, P6, R21, R4, RZ ;  /* 0x0000000415027210 */ /* 0x008fca0007fde0ff */
[----:B----4-:R-:W-:-:S05]  /*128d90*/  IMAD.X R3, R20, 0x1, R15, P6 ;  /* 0x0000000114037824 */ /* 0x010fca00030e060f */
[----:B------:R0:W-:Y:S04]  /*128da0*/  STL.64 [R1+0x970], R2 ;  /* 0x0009700201007387 */ /* 0x0001e80000100a00 */
[----:B0-----:R-:W2:Y:S02]  /*128db0*/  LDL.LU.64 R2, [R1+0x59b8] ;  /* 0x0059b80001027983 */ /* 0x001ea40000300a00 */
[----:B--2---:R-:W-:Y:S02]  /*128dc0*/  PRMT R27, R27, 0x5410, R3 ;  /* 0x000054101b1b7816 */ /* 0x004fe40000000003 */
[----:B------:R-:W2:Y:S01]  /*128dd0*/  LDL.LU R3, [R1+0x59b4] ;  /* 0x0059b40001037983 */ /* 0x000ea20000300800 */
[----:B------:R-:W-:-:S03]  /*128de0*/  PRMT R29, R29, 0x5410, R28 ;  /* 0x000054101d1d7816 */ /* 0x000fc6000000001c */
[----:B------:R0:W-:Y:S04]  /*128df0*/  STL [R1+0x14], R27 ;  /* 0x0000141b01007387 */ /* 0x0001e80000100800 */
[----:B0-----:R-:W3:Y:S04]  /*128e00*/  LDL.LU R27, [R1+0x59b0] ;  /* 0x0059b000011b7983 */ /* 0x001ee80000300800 */
[----:B------:R0:W-:Y:S01]  /*128e10*/  STL [R1+0x1c], R29 ;  /* 0x00001c1d01007387 */ /* 0x0001e20000100800 */
[----:B--2---:R-:W-:-:S05]  /*128e20*/  IADD3 R28, P6, R21, R3, RZ ;  /* 0x00000003151c7210 */ /* 0x004fca0007fde0ff */
[----:B0-----:R-:W-:-:S05]  /*128e30*/  IMAD.X R29, R20, 0x1, R2, P6 ;  /* 0x00000001141d7824 */ /* 0x001fca00030e0602 */
[----:B------:R0:W-:Y:S04]  /*128e40*/  STL.64 [R1+0x9a0], R28 ;  /* 0x0009a01c01007387 */ /* 0x0001e80000100a00 */
[----:B0-----:R-:W2:Y:S04]  /*128e50*/  LDL.LU.64 R28, [R1+0x59a8] ;  /* 0x0059a800011c7983 */ /* 0x001ea80000300a00 */
[----:B------:R0:W-:Y:S04]  /*128e60*/  STL.64 [R1+0x5960], R2 ;  /* 0x0059600201007387 */ /* 0x0001e80000100a00 */
[----:B0-----:R-:W4:Y:S04]  /*128e70*/  LDL.LU R2, [R1+0x50] ;  /* 0x0000500001027983 */ /* 0x001f280000300800 */
[----:B------:R-:W4:Y:S01]  /*128e80*/  LDL.LU R3, [R1+0x198] ;  /* 0x0001980001037983 */ /* 0x000f220000300800 */
[----:B--2---:R-:W-:-:S02]  /*128e90*/  PRMT R29, R29, 0x5410, R7 ;  /* 0x000054101d1d7816 */ /* 0x004fc40000000007 */
[----:B------:R-:W-:Y:S02]  /*128ea0*/  PRMT R6, R6, 0x5410, R28 ;  /* 0x0000541006067816 */ /* 0x000fe4000000001c */
[----:B------:R-:W2:Y:S04]  /*128eb0*/  LDL.LU R28, [R1+0x59a4] ;  /* 0x0059a400011c7983 */ /* 0x000ea80000300800 */
[----:B------:R0:W-:Y:S04]  /*128ec0*/  STL [R1+0x589c], R29 ;  /* 0x00589c1d01007387 */ /* 0x0001e80000100800 */
[----:B------:R1:W-:Y:S04]  /*128ed0*/  STL [R1+0x174], R6 ;  /* 0x0001740601007387 */ /* 0x0003e80000100800 */
[----:B0-----:R-:W3:Y:S01]  /*128ee0*/  LDL.LU R29, [R1+0x58] ;  /* 0x00005800011d7983 */ /* 0x001ee20000300800 */
[----:B-1----:R-:W-:-:S05]  /*128ef0*/  IADD3 R6, P6, R21, R0, RZ ;  /* 0x0000000015067210 */ /* 0x002fca0007fde0ff */
[----:B------:R-:W-:Y:S02]  /*128f00*/  IMAD.X R7, R20, 0x1, R22, P6 ;  /* 0x0000000114077824 */ /* 0x000fe400030e0616 */
[----:B------:R-:W4:Y:S04]  /*128f10*/  LDL.LU R22, [R1+0x59a0] ;  /* 0x0059a00001167983 */ /* 0x000f280000300800 */
[----:B------:R0:W-:Y:S04]  /*128f20*/  STL.64 [R1+0x998], R6 ;  /* 0x0009980601007387 */ /* 0x0001e80000100a00 */
[----:B0-----:R-:W3:Y:S01]  /*128f30*/  LDL.LU.64 R6, [R1+0x5998] ;  /* 0x0059980001067983 */ /* 0x001ee20000300a00 */
[----:B------:R-:W-:-:S02]  /*128f40*/  PRMT R9, R9, 0x5410, R8 ;  /* 0x0000541009097816 */ /* 0x000fc40000000008 */
[----:B------:R-:W-:Y:S02]  /*128f50*/  IADD3 R8, P6, R21, R5, RZ ;  /* 0x0000000515087210 */ /* 0x000fe40007fde0ff */
[----:B--2---:R-:W-:Y:S02]  /*128f60*/  PRMT R28, R28, 0x5410, R18 ;  /* 0x000054101c1c7816 */ /* 0x004fe40000000012 */
[----:B------:R-:W2:Y:S04]  /*128f70*/  LDL.LU R18, [R1+0x5994] ;  /* 0x0059940001127983 */ /* 0x000ea80000300800 */
[----:B------:R0:W-:Y:S04]  /*128f80*/  STL [R1+0x17c], R28 ;  /* 0x00017c1c01007387 */ /* 0x0001e80000100800 */
[----:B0-----:R-:W4:Y:S04]  /*128f90*/  LDL.LU R28, [R1+0x5990] ;  /* 0x00599000011c7983 */ /* 0x001f280000300800 */
[----:B------:R3:W-:Y:S02]  /*128fa0*/  STL [R1+0x180], R9 ;  /* 0x0001800901007387 */ /* 0x0007e40000100800 */
[----:B---3--:R-:W-:-:S05]  /*128fb0*/  IMAD.X R9, R20, 0x1, R6, P6 ;  /* 0x0000000114097824 */ /* 0x008fca00030e0606 */
[----:B------:R0:W-:Y:S04]  /*128fc0*/  STL.64 [R1+0x9d0], R8 ;  /* 0x0009d00801007387 */ /* 0x0001e80000100a00 */
[----:B0-----:R-:W3:Y:S01]  /*128fd0*/  LDL.LU.64 R8, [R1+0x5988] ;  /* 0x0059880001087983 */ /* 0x001ee20000300a00 */
[----:B------:R-:W-:Y:S02]  /*128fe0*/  PRMT R17, R17, 0x5410, R16 ;  /* 0x0000541011117816 */ /* 0x000fe40000000010 */
[----:B------:R-:W-:Y:S02]  /*128ff0*/  IADD3 R16, P6, R21, R7, RZ ;  /* 0x0000000715107210 */ /* 0x000fe40007fde0ff */
[----:B----4-:R-:W-:Y:S02]  /*129000*/  PRMT R28, R28, 0x5410, R23 ;  /* 0x000054101c1c7816 */ /* 0x010fe40000000017 */
[----:B------:R-:W2:Y:S04]  /*129010*/  LDL.LU R23, [R1+0x5984] ;  /* 0x0059840001177983 */ /* 0x000ea80000300800 */
[----:B------:R0:W-:Y:S04]  /*129020*/  STL [R1+0x184], R28 ;  /* 0x0001841c01007387 */ /* 0x0001e80000100800 */
[----:B0-----:R-:W4:Y:S04]  /*129030*/  LDL.LU R28, [R1+0x5980] ;  /* 0x00598000011c7983 */ /* 0x001f280000300800 */
[----:B------:R3:W-:Y:S02]  /*129040*/  STL [R1+0x188], R17 ;  /* 0x0001881101007387 */ /* 0x0007e40000100800 */
[----:B---3--:R-:W-:-:S05]  /*129050*/  IMAD.X R17, R20, 0x1, R8, P6 ;  /* 0x0000000114117824 */ /* 0x008fca00030e0608 */
[----:B------:R0:W-:Y:S04]  /*129060*/  STL.64 [R1+0x9c8], R16 ;  /* 0x0009c81001007387 */ /* 0x0001e80000100a00 */
[----:B0-----:R-:W3:Y:S01]  /*129070*/  LDL.LU.64 R16, [R1+0x5978] ;  /* 0x0059780001107983 */ /* 0x001ee20000300a00 */
[----:B----4-:R-:W-:Y:S02]  /*129080*/  PRMT R28, R28, 0x5410, R29 ;  /* 0x000054101c1c7816 */ /* 0x010fe4000000001d */
[----:B------:R-:W-:Y:S02]  /*129090*/  PRMT R29, R3, 0x5410, R2 ;  /* 0x00005410031d7816 */ /* 0x000fe40000000002 */
[----:B------:R-:W-:Y:S01]  /*1290a0*/  IADD3 R2, P6, R21, R9, RZ ;  /* 0x0000000915027210 */ /* 0x000fe20007fde0ff */
[----:B------:R0:W-:Y:S04]  /*1290b0*/  STL [R1+0x5888], R28 ;  /* 0x0058881c01007387 */ /* 0x0001e80000100800 */
[----:B------:R-:W-:Y:S01]  /*1290c0*/  IMAD.X R3, R20, 0x1, R10, P6 ;  /* 0x0000000114037824 */ /* 0x000fe200030e060a */
[----:B0-----:R-:W4:Y:S04]  /*1290d0*/  LDL.LU R28, [R1+0x5c] ;  /* 0x00005c00011c7983 */ /* 0x001f280000300800 */
[----:B------:R-:W-:Y:S04]  /*1290e0*/  STL.64 [R1+0x5948], R8 ;  /* 0x0059480801007387 */ /* 0x000fe80000100a00 */
[----:B------:R0:W-:Y:S04]  /*1290f0*/  STL [R1+0x190], R29 ;  /* 0x0001901d01007387 */ /* 0x0001e80000100800 */
[----:B0-----:R-:W4:Y:S01]  /*129100*/  LDL.LU R29, [R1+0xa40] ;  /* 0x000a4000011d7983 */ /* 0x001f220000300800 */
[----:B--2---:R-:W-:-:S03]  /*129110*/  PRMT R8, R23, 0x5410, R18 ;  /* 0x0000541017087816 */ /* 0x004fc60000000012 */
[----:B------:R0:W-:Y:S01]  /*129120*/  STL.64 [R1+0xa18], R2 ;  /* 0x000a180201007387 */ /* 0x0001e20000100a00 */
[----:B---3--:R-:W-:Y:S01]  /*129130*/  PRMT R16, R16, 0x5410, R19 ;  /* 0x0000541010107816 */ /* 0x008fe20000000013 */
[----:B------:R-:W-:Y:S02]  /*129140*/  IMAD.MOV.U32 R19, RZ, RZ, R25 ;  /* 0x000000ffff137224 */ /* 0x000fe400078e0019 */
[----:B------:R-:W2:Y:S01]  /*129150*/  LDL.LU R25, [R1+0x70] ;  /* 0x0000700001197983 */ /* 0x000ea20000300800 */
[----:B0-----:R-:W-:-:S03]  /*129160*/  IADD3 R2, P6, R21, R11, RZ ;  /* 0x0000000b15027210 */ /* 0x001fc60007fde0ff */
[----:B------:R0:W-:Y:S02]  /*129170*/  STL.64 [R1+0x5870], R16 ;  /* 0x0058701001007387 */ /* 0x0001e40000100a00 */
[----:B------:R-:W-:Y:S02]  /*129180*/  IMAD.X R3, R20, 0x1, R13, P6 ;  /* 0x0000000114037824 */ /* 0x000fe400030e060d */
[----:B0-----:R-:W3:Y:S04]  /*129190*/  LDL.LU R16, [R1+0x338] ;  /* 0x0003380001107983 */ /* 0x001ee80000300800 */
[----:B------:R-:W2:Y:S04]  /*1291a0*/  LDL.LU R17, [R1+0x68] ;  /* 0x0000680001117983 */ /* 0x000ea80000300800 */
[----:B------:R-:W4:Y:S04]  /*1291b0*/  LDL.LU R18, [R1+0x5970] ;  /* 0x0059700001127983 */ /* 0x000f280000300800 */
[----:B------:R-:W3:Y:S04]  /*1291c0*/  LDL.LU R23, [R1+0x596c] ;  /* 0x00596c0001177983 */ /* 0x000ee80000300800 */
[----:B------:R-:W-:Y:S04]  /*1291d0*/  STL [R1+0x19c], R8 ;  /* 0x00019c0801007387 */ /* 0x000fe80000100800 */
[----:B------:R0:W-:Y:S04]  /*1291e0*/  STL [R1+0x5930], R11 ;  /* 0x0059300b01007387 */ /* 0x0001e80000100800 */
[----:B0-----:R-:W4:Y:S04]  /*1291f0*/  LDL.LU R11, [R1+0x64] ;  /* 0x00006400010b7983 */ /* 0x001f280000300800 */
[----:B------:R0:W-:Y:S02]  /*129200*/  STL.64 [R1+0xa10], R2 ;  /* 0x000a100201007387 */ /* 0x0001e40000100a00 */
[----:B0-----:R-:W-:-:S02]  /*129210*/  IADD3 R2, P6, R21, R12, RZ ;  /* 0x0000000c15027210 */ /* 0x001fc40007fde0ff */
[----:B------:R-:W2:Y:S03]  /*129220*/  LDL.LU R21, [R1+0x5968] ;  /* 0x0059680001157983 */ /* 0x000ea60000300800 */
[----:B------:R-:W-:Y:S01]  /*129230*/  IMAD.X R3, R20, 0x1, R14, P6 ;  /* 0x0000000114037824 */ /* 0x000fe200030e060e */
[----:B------:R-:W2:Y:S01]  /*129240*/  LDL.LU R8, [R1+0x340] ;  /* 0x0003400001087983 */ /* 0x000ea20000300800 */
[----:B------:R-:W-:-:S03]  /*129250*/  IMAD.MOV.U32 R20, RZ, RZ, R24 ;  /* 0x000000ffff147224 */ /* 0x000fc600078e0018 */
[----:B------:R-:W2:Y:S04]  /*129260*/  LDL.LU R9, [R1+0x1b8] ;  /* 0x0001b80001097983 */ /* 0x000ea80000300800 */
[----:B------:R-:W-:Y:S04]  /*129270*/  STL.64 [R1+0x5938], R12 ;  /* 0x0059380c01007387 */ /* 0x000fe80000100a00 */
[----:B------:R0:W-:Y:S04]  /*129280*/  STL.64 [R1+0xa30], R2 ;  /* 0x000a300201007387 */ /* 0x0001e80000100a00 */
[----:B0-----:R-:W2:Y:S04]  /*129290*/  LDL.LU.64 R2, [R1+0x5960] ;  /* 0x0059600001027983 */ /* 0x001ea80000300a00 */
[----:B------:R-:W2:Y:S01]  /*1292a0*/  LDL.LU R24, [R1+0xa3c] ;  /* 0x000a3c0001187983 */ /* 0x000ea20000300800 */
[----:B---3--:R-:W-:-:S02]  /*1292b0*/  PRMT R23, R23, 0x5410, R22 ;  /* 0x0000541017177816 */ /* 0x008fc40000000016 */
[----:B----4-:R-:W-:-:S05]  /*1292c0*/  PRMT R18, R18, 0x5410, R11 ;  /* 0x0000541012127816 */ /* 0x010fca000000000b */
[----:B------:R0:W-:Y:S04]  /*1292d0*/  STL [R1+0x5878], R18 ;  /* 0x0058781201007387 */ /* 0x0001e80000100800 */
[----:B0-----:R-:W3:Y:S01]  /*1292e0*/  LDL R18, [R1] ;  /* 0x0000000001127983 */ /* 0x001ee20000100800 */
[----:B--2---:R-:W-:-:S03]  /*1292f0*/  PRMT R21, R21, 0x5410, R28 ;  /* 0x0000541015157816 */ /* 0x004fc6000000001c */
[----:B------:R-:W2:Y:S04]  /*129300*/  LDL.LU R22, [R1+0x595c] ;  /* 0x00595c0001167983 */ /* 0x000ea80000300800 */
[----:B------:R-:W4:Y:S04]  /*129310*/  LDL.LU R28, [R1+0xa38] ;  /* 0x000a3800011c7983 */ /* 0x000f280000300800 */
[----:B------:R0:W-:Y:S04]  /*129320*/  STL [R1+0x588c], R21 ;  /* 0x00588c1501007387 */ /* 0x0001e80000100800 */
[----:B0-----:R-:W3:Y:S01]  /*129330*/  LDL.LU R21, [R1+0xc4] ;  /* 0x0000c40001157983 */ /* 0x001ee20000300800 */
[----:B--2---:R-:W-:-:S02]  /*129340*/  PRMT R22, R22, 0x5410, R17 ;  /* 0x0000541016167816 */ /* 0x004fc40000000011 */
[----:B---3--:R-:W-:Y:S02]  /*129350*/  SHF.R.S32.HI R11, RZ, 0x1f, R21 ;  /* 0x0000001fff0b7819 */ /* 0x008fe40000011415 */
[----:B------:R-:W-:-:S03]  /*129360*/  IADD3 R12, P6, R21, R4, RZ ;  /* 0x00000004150c7210 */ /* 0x000fc60007fde0ff */
[----:B------:R-:W-:Y:S02]  /*129370*/  STL [R1+0xc], R11 ;  /* 0x00000c0b01007387 */ /* 0x000fe40000100800 */
[----:B------:R-:W-:Y:S02]  /*129380*/  IMAD.X R13, R11, 0x1, R15, P6 ;  /* 0x000000010b0d7824 */ /* 0x000fe400030e060f */
[----:B------:R-:W2:Y:S04]  /*129390*/  LDL.LU R15, [R1+0x5958] ;  /* 0x00595800010f7983 */ /* 0x000ea80000300800 */
[----:B------:R0:W-:Y:S04]  /*1293a0*/  STL.64 [R1+0x5850], R22 ;  /* 0x0058501601007387 */ /* 0x0001e80000100a00 */
[----:B------:R1:W-:Y:S04]  /*1293b0*/  STL.64 [R1+0xa08], R12 ;  /* 0x000a080c01007387 */ /* 0x0003e80000100a00 */
[----:B0-----:R-:W3:Y:S01]  /*1293c0*/  LDL.LU R22, [R1+0xc] ;  /* 0x00000c0001167983 */ /* 0x001ee20000300800 */
[----:B------:R-:W-:-:S04]  /*1293d0*/  LOP3.LUT R11, R16, 0xffff, RZ, 0xc0, !PT ;  /* 0x0000ffff100b7812 */ /* 0x000fc800078ec0ff */
[--C-:B-1----:R-:W-:Y:S02]  /*1293e0*/  PRMT R12, R29, 0x4210, R11.reuse ;  /* 0x000042101d0c7816 */ /* 0x102fe4000000000b */
[----:B------:R-:W-:-:S03]  /*1293f0*/  PRMT R11, R25, 0x5210, R11 ;  /* 0x00005210190b7816 */ /* 0x000fc6000000000b */
[----:B------:R0:W-:Y:S01]  /*129400*/  STL [R1+0x360], R12 ;  /* 0x0003600c01007387 */ /* 0x0001e20000100800 */
[----:B------:R-:W-:-:S03]  /*129410*/  IMAD.MOV.U32 R29, RZ, RZ, R26 ;  /* 0x000000ffff1d7224 */ /* 0x000fc600078e001a */
[----:B------:R-:W4:Y:S04]  /*129420*/  LDL.LU R25, [R1+0x1bc] ;  /* 0x0001bc0001197983 */ /* 0x000f280000300800 */
[----:B------:R1:W-:Y:S04]  /*129430*/  STL [R1+0x320], R11 ;  /* 0x0003200b01007387 */ /* 0x0003e80000100800 */
[----:B------:R-:W4:Y:S01]  /*129440*/  LDL.LU R26, [R1+0xa7c] ;  /* 0x000a7c00011a7983 */ /* 0x000f220000300800 */
[----:B0-----:R-:W-:Y:S02]  /*129450*/  IADD3 R12, P6, R21, R3, RZ ;  /* 0x00000003150c7210 */ /* 0x001fe40007fde0ff */
[----:B-1----:R-:W-:Y:S01]  /*129460*/  LOP3.LUT R11, R8, 0xffff, RZ, 0xc0, !PT ;  /* 0x0000ffff080b7812 */ /* 0x002fe200078ec0ff */
[----:B------:R0:W-:Y:S03]  /*129470*/  STL.64 [R1+0x5928], R2 ;  /* 0x0059280201007387 */ /* 0x0001e60000100a00 */
[--C-:B--2---:R-:W-:Y:S01]  /*129480*/  PRMT R15, R15, 0x5210, R11.reuse ;  /* 0x000052100f0f7816 */ /* 0x104fe2000000000b */
[----:B---3--:R-:W-:Y:S01]  /*129490*/  IMAD.X R13, R22, 0x1, R2, P6 ;  /* 0x00000001160d7824 */ /* 0x008fe200030e0602 */
[----:B0-----:R-:W-:-:S04]  /*1294a0*/  PRMT R2, R24, 0x4210, R11 ;  /* 0x0000421018027816 */ /* 0x001fc8000000000b */
[----:B------:R0:W-:Y:S04]  /*1294b0*/  STL.64 [R1+0xa40], R12 ;  /* 0x000a400c01007387 */ /* 0x0001e80000100a00 */
[----:B------:R-:W2:Y:S04]  /*1294c0*/  LDL.LU R3, [R1+0x270c] ;  /* 0x00270c0001037983 */ /* 0x000ea80000300800 */
[----:B------:R-:W3:Y:S01]  /*1294d0*/  LDL.LU R8, [R1+0xa78] ;  /* 0x000a780001087983 */ /* 0x000ee20000300800 */
[----:B0-----:R-:W-:-:S03]  /*1294e0*/  LOP3.LUT R12, R9, 0xffff, RZ, 0xc0, !PT ;  /* 0x0000ffff090c7812 */ /* 0x001fc600078ec0ff */
[----:B------:R-:W3:Y:S04]  /*1294f0*/  LDL.LU R9, [R1+0x94] ;  /* 0x0000940001097983 */ /* 0x000ee80000300800 */
[----:B------:R-:W3:Y:S01]  /*129500*/  LDL.LU R11, [R1+0x2714] ;  /* 0x00271400010b7983 */ /* 0x000ee20000300800 */
[----:B----4-:R-:W-:-:S03]  /*129510*/  PRMT R13, R28, 0x4210, R12 ;  /* 0x000042101c0d7816 */ /* 0x010fc6000000000c */
[----:B------:R-:W-:Y:S01]  /*129520*/  STL [R1+0x364], R2 ;  /* 0x0003640201007387 */ /* 0x000fe20000100800 */
[----:B------:R-:W-:-:S03]  /*129530*/  PRMT R27, R27, 0x5210, R12 ;  /* 0x000052101b1b7816 */ /* 0x000fc6000000000c */
[----:B------:R-:W4:Y:S01]  /*129540*/  LDL.LU R24, [R1+0x9c] ;  /* 0x00009c0001187983 */ /* 0x000f220000300800 */
[----:B------:R-:W-:-:S03]  /*129550*/  IADD3 R12, P6, R21, R0, RZ ;  /* 0x00000000150c7210 */ /* 0x000fc60007fde0ff */
[----:B------:R-:W-:Y:S04]  /*129560*/  STL [R1+0x5760], R15 ;  /* 0x0057600f01007387 */ /* 0x000fe80000100800 */
[----:B------:R0:W-:Y:S01]  /*129570*/  STL [R1+0x5940], R14 ;  /* 0x0059400e01007387 */ /* 0x0001e20000100800 */
[----:B------:R-:W-:-:S03]  /*129580*/  LOP3.LUT R25, R25, 0xffff, RZ, 0xc0, !PT ;  /* 0x0000ffff19197812 */ /* 0x000fc600078ec0ff */
[----:B0-----:R-:W4:Y:S04]  /*129590*/  LDL.LU R14, [R1+0xbb8] ;  /* 0x000bb800010e7983 */ /* 0x001f280000300800 */
[----:B------:R-:W4:Y:S04]  /*1295a0*/  LDL.LU R15, [R1+0xa74] ;  /* 0x000a7400010f7983 */ /* 0x000f280000300800 */
[----:B------:R-:W4:Y:S04]  /*1295b0*/  LDL.LU R2, [R1+0xa0] ;  /* 0x0000a00001027983 */ /* 0x000f280000300800 */
[----:B------:R0:W-:Y:S04]  /*1295c0*/  STL [R1+0x368], R13 ;  /* 0x0003680d01007387 */ /* 0x0001e80000100800 */
[----:B------:R1:W-:Y:S01]  /*1295d0*/  STL [R1+0x5764], R27 ;  /* 0x0057641b01007387 */ /* 0x0003e20000100800 */
[----:B0-----:R-:W-:Y:S01]  /*1295e0*/  IMAD.X R13, R22, 0x1, R18, P6 ;  /* 0x00000001160d7824 */ /* 0x001fe200030e0612 */
[----:B------:R-:W-:-:S02]  /*1295f0*/  PRMT R26, R26, 0x4210, R25 ;  /* 0x000042101a1a7816 */ /* 0x000fc40000000019 */
[----:B-1----:R-:W4:Y:S04]  /*129600*/  LDL.LU R27, [R1+0xa70] ;  /* 0x000a7000011b7983 */ /* 0x002f280000300800 */
[----:B------:R0:W-:Y:S04]  /*129610*/  STL.64 [R1+0xa38], R12 ;  /* 0x000a380c01007387 */ /* 0x0001e80000100a00 */
[----:B0-----:R-:W4:Y:S01]  /*129620*/  LDL.LU R12, [R1+0x380] ;  /* 0x00038000010c7983 */ /* 0x001f220000300800 */
[----:B------:R-:W-:-:S03]  /*129630*/  IMAD.MOV.U32 R13, RZ, RZ, R19 ;  /* 0x000000ffff0d7224 */ /* 0x000fc600078e0013 */
[----:B------:R-:W4:Y:S04]  /*129640*/  LDL.LU R23, [R1+0x37c] ;  /* 0x00037c0001177983 */ /* 0x000f280000300800 */
[----:B------:R-:W4:Y:S04]  /*129650*/  LDL.LU R16, [R1+0xaa8] ;  /* 0x000aa80001107983 */ /* 0x000f280000300800 */
[----:B------:R-:W4:Y:S04]  /*129660*/  LDL.LU R19, [R1+0xa4] ;  /* 0x0000a40001137983 */ /* 0x000f280000300800 */
[----:B------:R-:W4:Y:S04]  /*129670*/  LDL.LU R17, [R1+0xaac] ;  /* 0x000aac0001117983 */ /* 0x000f280000300800 */
[----:B------:R-:W4:Y:S04]  /*129680*/  LDL.LU R28, [R1+0xa8] ;  /* 0x0000a800011c7983 */ /* 0x000f280000300800 */
[----:B------:R0:W-:Y:S04]  /*129690*/  STL [R1+0x36c], R26 ;  /* 0x00036c1a01007387 */ /* 0x0001e80000100800 */
[----:B0-----:R-:W4:Y:S01]  /*1296a0*/  LDL.LU R26, [R1+0x5954] ;  /* 0x00595400011a7983 */ /* 0x001f220000300800 */
[----:B--2---:R-:W-:-:S04]  /*1296b0*/  LOP3.LUT R3, R3, 0xffff, RZ, 0xc0, !PT ;  /* 0x0000ffff03037812 */ /* 0x004fc800078ec0ff */
[--C-:B---3--:R-:W-:Y:S02]  /*1296c0*/  PRMT R8, R8, 0x4210, R3.reuse ;  /* 0x0000421008087816 */ /* 0x108fe40000000003 */
[----:B------:R-:W-:Y:S02]  /*1296d0*/  PRMT R3, R9, 0x5210, R3 ;  /* 0x0000521009037816 */ /* 0x000fe40000000003 */
[----:B----4-:R-:W-:Y:S02]  /*1296e0*/  LOP3.LUT R14, R14, 0xffff, RZ, 0xc0, !PT ;  /* 0x0000ffff0e0e7812 */ /* 0x010fe400078ec0ff */
[----:B------:R-:W-:Y:S02]  /*1296f0*/  PRMT R26, R26, 0x5210, R25 ;  /* 0x000052101a1a7816 */ /* 0x000fe40000000019 */
[----:B------:R-:W2:Y:S04]  /*129700*/  LDL.LU R25, [R1+0x5950] ;  /* 0x0059500001197983 */ /* 0x000ea80000300800 */
[----:B------:R-:W-:Y:S04]  /*129710*/  STL [R1+0x5768], R26 ;  /* 0x0057681a01007387 */ /* 0x000fe80000100800 */
[----:B------:R0:W-:Y:S02]  /*129720*/  STL [R1+0x350], R8 ;  /* 0x0003500801007387 */ /* 0x0001e40000100800 */
[----:B0-----:R-:W-:-:S02]  /*129730*/  IADD3 R8, P6, R21, R5, RZ ;  /* 0x0000000515087210 */ /* 0x001fc40007fde0ff */
[----:B------:R-:W-:Y:S03]  /*129740*/  STL [R1+0x2f0], R3 ;  /* 0x0002f00301007387 */ /* 0x000fe60000100800 */
[----:B------:R-:W-:-:S05]  /*129750*/  IMAD.X R9, R22, 0x1, R6, P6 ;  /* 0x0000000116097824 */ /* 0x000fca00030e0606 */
[----:B------:R0:W-:Y:S01]  /*129760*/  STL.64 [R1+0xa78], R8 ;  /* 0x000a780801007387 */ /* 0x0001e20000100a00 */
[----:B------:R-:W-:-:S03]  /*129770*/  LOP3.LUT R26, R11, 0xffff, RZ, 0xc0, !PT ;  /* 0x0000ffff0b1a7812 */ /* 0x000fc600078ec0ff */
[----:B0-----:R-:W3:Y:S01]  /*129780*/  LDL.LU.64 R8, [R1+0x5948] ;  /* 0x0059480001087983 */ /* 0x001ee20000300a00 */
[--C-:B------:R-:W-:Y:S02]  /*129790*/  PRMT R27, R27, 0x4210, R26.reuse ;  /* 0x000042101b1b7816 */ /* 0x100fe4000000001a */
[----:B------:R-:W-:Y:S01]  /*1297a0*/  PRMT R26, R24, 0x5210, R26 ;  /* 0x00005210181a7816 */ /* 0x000fe2000000001a */
[----:B------:R-:W4:Y:S04]  /*1297b0*/  LDL.LU R3, [R1+0x334] ;  /* 0x0003340001037983 */ /* 0x000f280000300800 */
[----:B------:R-:W2:Y:S04]  /*1297c0*/  LDL.LU R11, [R1+0x330] ;  /* 0x00033000010b7983 */ /* 0x000ea80000300800 */
[----:B------:R-:W2:Y:S04]  /*1297d0*/  LDL.LU R24, [R1+0xaa0] ;  /* 0x000aa00001187983 */ /* 0x000ea80000300800 */
[----:B------:R0:W-:Y:S04]  /*1297e0*/  STL [R1+0x354], R27 ;  /* 0x0003541b01007387 */ /* 0x0001e80000100800 */
[----:B------:R1:W-:Y:S01]  /*1297f0*/  STL [R1+0x2f4], R26 ;  /* 0x0002f41a01007387 */ /* 0x0003e20000100800 */
[----:B0-----:R-:W-:-:S02]  /*129800*/  PRMT R27, R15, 0x4210, R14 ;  /* 0x000042100f1b7816 */ /* 0x001fc4000000000e */
[----:B-1----:R-:W-:-:S03]  /*129810*/  PRMT R26, R2, 0x5210, R14 ;  /* 0x00005210021a7816 */ /* 0x002fc6000000000e */
[----:B------:R-:W-:Y:S01]  /*129820*/  STL [R1+0x358], R27 ;  /* 0x0003581b01007387 */ /* 0x000fe20000100800 */
[----:B------:R-:W-:-:S03]  /*129830*/  IADD3 R14, P6, R21, R7, RZ ;  /* 0x00000007150e7210 */ /* 0x000fc60007fde0ff */
[----:B------:R0:W-:Y:S04]  /*129840*/  STL.64 [R1+0x5918], R6 ;  /* 0x0059180601007387 */ /* 0x0001e80000100a00 */
[----:B0-----:R-:W2:Y:S01]  /*129850*/  LDL.LU R7, [R1+0xaa4] ;  /* 0x000aa40001077983 */ /* 0x001ea20000300800 */
[----:B------:R-:W-:Y:S02]  /*129860*/  LOP3.LUT R12, R12, 0xffff, RZ, 0xc0, !PT ;  /* 0x0000ffff0c0c7812 */ /* 0x000fe400078ec0ff */
[----:B------:R-:W-:Y:S01]  /*129870*/  LOP3.LUT R2, R23, 0xffff, RZ, 0xc0, !PT ;  /* 0x0000ffff17027812 */ /* 0x000fe200078ec0ff */
[----:B------:R-:W-:Y:S01]  /*129880*/  IMAD.MOV.U32 R6, RZ, RZ, R13 ;  /* 0x000000ffff067224 */ /* 0x000fe200078e000d */
[--C-:B------:R-:W-:Y:S02]  /*129890*/  PRMT R13, R16, 0x4210, R12.reuse ;  /* 0x00004210100d7816 */ /* 0x100fe4000000000c */
[----:B------:R-:W-:-:S02]  /*1298a0*/  PRMT R27, R19, 0x5210, R12 ;  /* 0x00005210131b7816 */ /* 0x000fc4000000000c */
[----:B------:R-:W-:Y:S01]  /*1298b0*/  PRMT R12, R17, 0x4210, R2 ;  /* 0x00004210110c7816 */ /* 0x000fe20000000002 */
[----:B---3--:R-:W-:-:S05]  /*1298c0*/  IMAD.X R15, R22, 0x1, R8, P6 ;  /* 0x00000001160f7824 */ /* 0x008fca00030e0608 */
[----:B------:R0:W-:Y:S01]  /*1298d0*/  STL.64 [R1+0xa70], R14 ;  /* 0x000a700e01007387 */ /* 0x0001e20000100a00 */
[----:B----4-:R-:W-:-:S03]  /*1298e0*/  LOP3.LUT R3, R3, 0xffff, RZ, 0xc0, !PT ;  /* 0x0000ffff03037812 */ /* 0x010fc600078ec0ff */
[----:B0-----:R-:W3:Y:S04]  /*1298f0*/  LDL.LU R14, [R1+0x5940] ;  /* 0x00594000010e7983 */ /* 0x001ee80000300800 */
[----:B------:R-:W4:Y:S04]  /*129900*/  LDL.LU R19, [R1+0x2728] ;  /* 0x0027280001137983 */ /* 0x000f280000300800 */
[----:B------:R-:W-:Y:S04]  /*129910*/  STL [R1+0x340], R13 ;  /* 0x0003400d01007387 */ /* 0x000fe80000100800 */
[----:B------:R0:W-:Y:S01]  /*129920*/  STL [R1+0x344], R12 ;  /* 0x0003440c01007387 */ /* 0x0001e20000100800 */
[----:B------:R-:W-:-:S03]  /*129930*/  PRMT R15, R28, 0x5210, R2 ;  /* 0x000052101c0f7816 */ /* 0x000fc60000000002 */
[----:B------:R-:W4:Y:S01]  /*129940*/  LDL.LU R16, [R1+0xec] ;  /* 0x0000ec0001107983 */ /* 0x000f220000300800 */
[----:B0-----:R-:W-:-:S03]  /*129950*/  IADD3 R12, P6, R21, R9, RZ ;  /* 0x00000009150c7210 */ /* 0x001fc60007fde0ff */
[----:B------:R0:W-:Y:S02]  /*129960*/  STL [R1+0x5780], R15 ;  /* 0x0057800f01007387 */ /* 0x0001e40000100800 */
[----:B------:R-:W-:Y:S01]  /*129970*/  IMAD.X R13, R22, 0x1, R10, P6 ;  /* 0x00000001160d7824 */ /* 0x000fe200030e060a */
[----:B--2---:R-:W-:Y:S02]  /*129980*/  LOP3.LUT R11, R11, 0xffff, RZ, 0xc0, !PT ;  /* 0x0000ffff0b0b7812 */ /* 0x004fe400078ec0ff */
[----:B------:R-:W-:Y:S01]  /*129990*/  PRMT R7, R7, 0x4210, R3 ;  /* 0x0000421007077816 */ /* 0x000fe20000000003 */
[----:B0-----:R-:W2:Y:S01]  /*1299a0*/  LDL.LU R15, [R1+0xb20] ;  /* 0x000b2000010f7983 */ /* 0x001ea20000300800 */
[----:B------:R-:W-:-:S03]  /*1299b0*/  IMAD.MOV.U32 R28, RZ, RZ, R29 ;  /* 0x000000ffff1c7224 */ /* 0x000fc600078e001d */
[----:B------:R0:W-:Y:S01]  /*1299c0*/  STL.64 [R1+0xaa8], R12 ;  /* 0x000aa80c01007387 */ /* 0x0001e20000100a00 */
[----:B------:R-:W-:Y:S01]  /*1299d0*/  IMAD.MOV.U32 R29, RZ, RZ, R20 ;  /* 0x000000ffff1d7224 */ /* 0x000fe200078e0014 */
[----:B------:R-:W-:Y:S02]  /*1299e0*/  PRMT R24, R24, 0x4210, R11 ;  /* 0x0000421018187816 */ /* 0x000fe4000000000b */
[----:B------:R-:W-:Y:S01]  /*1299f0*/  PRMT R25, R25, 0x5210, R3 ;  /* 0x0000521019197816 */ /* 0x000fe20000000003 */
[----:B0-----:R-:W3:Y:S04]  /*129a00*/  LDL.LU.64 R12, [R1+0x5938] ;  /* 0x00593800010c7983 */ /* 0x001ee80000300a00 */
[----:B------:R-:W2:Y:S04]  /*129a10*/  LDL.LU R2, [R1+0x272c] ;  /* 0x00272c0001027983 */ /* 0x000ea80000300800 */
[----:B------:R-:W2:Y:S04]  /*129a20*/  LDL.LU R23, [R1+0xbbc] ;  /* 0x000bbc0001177983 */ /* 0x000ea80000300800 */
[----:B------:R-:W2:Y:S04]  /*129a30*/  LDL.LU R17, [R1+0xa9c] ;  /* 0x000a9c0001117983 */ /* 0x000ea80000300800 */
[----:B------:R-:W2:Y:S04]  /*129a40*/  LDL.LU R20, [R1+0xf4] ;  /* 0x0000f40001147983 */ /* 0x000ea80000300800 */
[----:B------:R0:W-:Y:S04]  /*129a50*/  STL [R1+0x348], R7 ;  /* 0x0003480701007387 */ /* 0x0001e80000100800 */
[----:B0-----:R-:W2:Y:S04]  /*129a60*/  LDL.LU R7, [R1+0xa98] ;  /* 0x000a980001077983 */ /* 0x001ea80000300800 */
[----:B------:R-:W2:Y:S04]  /*129a70*/  LDL.LU R3, [R1+0xfc] ;  /* 0x0000fc0001037983 */ /* 0x000ea80000300800 */
[----:B------:R0:W-:Y:S04]  /*129a80*/  STL [R1+0x34c], R24 ;  /* 0x00034c1801007387 */ /* 0x0001e80000100800 */
[----:B0-----:R-:W4:Y:S02]  /*129a90*/  LDL.LU R24, [R1+0x5934] ;  /* 0x0059340001187983 */ /* 0x001f240000300800 */
[----:B----4-:R-:W-:-:S02]  /*129aa0*/  PRMT R24, R24, 0x5210, R11 ;  /* 0x0000521018187816 */ /* 0x010fc4000000000b */
[----:B------:R-:W4:Y:S04]  /*129ab0*/  LDL.LU R11, [R1+0x5930] ;  /* 0x00593000010b7983 */ /* 0x000f280000300800 */
[----:B------:R4:W-:Y:S04]  /*129ac0*/  STL.64 [R1+0x5778], R26 ;  /* 0x0057781a01007387 */ /* 0x0009e80000100a00 */
[----:B------:R0:W-:Y:S01]  /*129ad0*/  STL.64 [R1+0x5770], R24 ;  /* 0x0057701801007387 */ /* 0x0001e20000100a00 */
[----:B----4-:R-:W-:-:S05]  /*129ae0*/  IADD3 R26, P6, R21, R11, RZ ;  /* 0x0000000b151a7210 */ /* 0x010fca0007fde0ff */
[----:B---3--:R-:W-:Y:S01]  /*129af0*/  IMAD.X R27, R22, 0x1, R13, P6 ;  /* 0x00000001161b7824 */ /* 0x008fe200030e060d */
[----:B0-----:R-:W-:-:S04]  /*129b00*/  IADD3 R24, P6, R21, R12, RZ ;  /* 0x0000000c15187210 */ /* 0x001fc80007fde0ff */
[----:B------:R0:W-:Y:S01]  /*129b10*/  STL.64 [R1+0xaa0], R26 ;  /* 0x000aa01a01007387 */ /* 0x0001e20000100a00 */
[----:B------:R-:W-:-:S03]  /*129b20*/  IMAD.X R25, R22, 0x1, R14, P6 ;  /* 0x0000000116197824 */ /* 0x000fc600030e060e */
[----:B0-----:R-:W3:Y:S04]  /*129b30*/  LDL R27, [R1+0x4] ;  /* 0x00000400011b7983 */ /* 0x001ee80000100800 */
[----:B------:R-:W4:Y:S04]  /*129b40*/  LDL.LU R21, [R1+0x3a0] ;  /* 0x0003a00001157983 */ /* 0x000f280000300800 */
[----:B------:R0:W-:Y:S02]  /*129b50*/  STL.64 [R1+0x5908], R12 ;  /* 0x0059080c01007387 */ /* 0x0001e40000100a00 */
[----:B0-----:R-:W-:-:S02]  /*129b60*/  LOP3.LUT R13, R19, 0xffff, RZ, 0xc0, !PT ;  /* 0x0000ffff130d7812 */ /* 0x001fc400078ec0ff */
[----:B------:R-:W4:Y:S02]  /*129b70*/  LDL.LU R12, [R1+0x39c] ;  /* 0x00039c00010c7983 */ /* 0x000f240000300800 */
[--C-:B--2---:R-:W-:Y:S02]  /*129b80*/  PRMT R15, R15, 0x4210, R13.reuse ;  /* 0x000042100f0f7816 */ /* 0x104fe4000000000d */
[----:B------:R-:W2:Y:S01]  /*129b90*/  LDL.LU R19, [R1+0xad4] ;  /* 0x000ad40001137983 */ /* 0x000ea20000300800 */
[----:B------:R-:W-:-:S03]  /*129ba0*/  PRMT R13, R16, 0x5210, R13 ;  /* 0x00005210100d7816 */ /* 0x000fc6000000000d */
[----:B------:R-:W-:Y:S04]  /*129bb0*/  STL.64 [R1+0xab0], R24 ;  /* 0x000ab01801007387 */ /* 0x000fe80000100a00 */
[----:B------:R-:W2:Y:S04]  /*129bc0*/  LDL.LU R22, [R1+0x10c] ;  /* 0x00010c0001167983 */ /* 0x000ea80000300800 */
[----:B------:R-:W2:Y:S04]  /*129bd0*/  LDL.LU R26, [R1+0xad0] ;  /* 0x000ad000011a7983 */ /* 0x000ea80000300800 */
[----:B------:R-:W-:Y:S04]  /*129be0*/  STL [R1+0x330], R15 ;  /* 0x0003300f01007387 */ /* 0x000fe80000100800 */
[----:B------:R-:W2:Y:S04]  /*129bf0*/  LDL.LU R16, [R1+0x110] ;  /* 0x0001100001107983 */ /* 0x000ea80000300800 */
[----:B------:R0:W-:Y:S02]  /*129c00*/  STL [R1+0x2c0], R13 ;  /* 0x0002c00d01007387 */ /* 0x0001e40000100800 */
[----:B0-----:R-:W-:-:S02]  /*129c10*/  LOP3.LUT R13, R2, 0xffff, RZ, 0xc0, !PT ;  /* 0x0000ffff020d7812 */ /* 0x001fc400078ec0ff */
[----:B------:R-:W-:Y:S02]  /*129c20*/  LOP3.LUT R2, R23, 0xffff, RZ, 0xc0, !PT ;  /* 0x0000ffff17027812 */ /* 0x000fe400078ec0ff */
[--C-:B------:R-:W-:Y:S02]  /*129c30*/  PRMT R15, R17, 0x4210, R13.reuse ;  /* 0x00004210110f7816 */ /* 0x100fe4000000000d */
[----:B------:R-:W-:Y:S02]  /*129c40*/  PRMT R13, R20, 0x5210, R13 ;  /* 0x00005210140d7816 */ /* 0x000fe4000000000d */
[----:B------:R-:W2:Y:S01]  /*129c50*/  LDL.LU R20, [R1+0x370] ;  /* 0x0003700001147983 */ /* 0x000ea20000300800 */
[----:B------:R-:W-:-:S03]  /*129c60*/  PRMT R3, R3, 0x5210, R2 ;  /* 0x0000521003037816 */ /* 0x000fc60000000002 */
[----:B------:R0:W-:Y:S04]  /*129c70*/  STL [R1+0x334], R15 ;  /* 0x0003340f01007387 */ /* 0x0001e80000100800 */
[----:B------:R-:W2:Y:S01]  /*129c80*/  LDL.LU R23, [R1+0x2730] ;  /* 0x0027300001177983 */ /* 0x000ea20000300800 */
[----:B0-----:R-:W-:-:S03]  /*129c90*/  PRMT R15, R7, 0x4210, R2 ;  /* 0x00004210070f7816 */ /* 0x001fc60000000002 */
[----:B------:R-:W-:Y:S01]  /*129ca0*/  STL [R1+0x2c4], R13 ;  /* 0x0002c40d01007387 */ /* 0x000fe20000100800 */
[----:B------:R-:W-:-:S03]  /*129cb0*/  SHF.R.S32.HI R2, RZ, 0x1f, R6 ;  /* 0x0000001fff027819 */ /* 0x000fc60000011406 */
[----:B------:R-:W2:Y:S04]  /*129cc0*/  LDL.LU R17, [R1+0xabc] ;  /* 0x000abc0001117983 */ /* 0x000ea80000300800 */
[----:B------:R0:W-:Y:S04]  /*129cd0*/  STL [R1+0x5790], R15 ;  /* 0x0057900f01007387 */ /* 0x0001e80000100800 */
[----:B0-----:R-:W2:Y:S04]  /*129ce0*/  LDL.LU R15, [R1+0x11c] ;  /* 0x00011c00010f7983 */ /* 0x001ea80000300800 */
[----:B------:R-:W-:Y:S04]  /*129cf0*/  STL [R1+0x2c8], R3 ;  /* 0x0002c80301007387 */ /* 0x000fe80000100800 */
[----:B------:R-:W2:Y:S04]  /*129d00*/  LDL.LU R24, [R1+0xab8] ;  /* 0x000ab80001187983 */ /* 0x000ea80000300800 */
[----:B------:R0:W-:Y:S04]  /*129d10*/  STL [R1+0xc], R2 ;  /* 0x00000c0201007387 */ /* 0x0001e80000100800 */
[----:B------:R-:W2:Y:S04]  /*129d20*/  LDL.LU R7, [R1+0x124] ;  /* 0x0001240001077983 */ /* 0x000ea80000300800 */
[----:B------:R1:W-:Y:S01]  /*129d30*/  STL [R1+0x5900], R4 ;  /* 0x0059000401007387 */ /* 0x0003e20000100800 */
[----:B0-----:R-:W-:-:S03]  /*129d40*/  IADD3 R2, P6, R6, R4, RZ ;  /* 0x0000000406027210 */ /* 0x001fc60007fde0ff */
[----:B-1----:R-:W3:Y:S02]  /*129d50*/  LDL.LU R4, [R1+0xc] ;  /* 0x00000c0001047983 */ /* 0x002ee40000300800 */
[----:B---3--:R-:W-:-:S05]  /*129d60*/  IMAD.X R3, R4, 0x1, R27, P6 ;  /* 0x0000000104037824 */ /* 0x008fca00030e061b */
[----:B------:R0:W-:Y:S04]  /*129d70*/  STL.64 [R1+0xa98], R2 ;  /* 0x000a980201007387 */ /* 0x0001e80000100a00 */
[----:B0-----:R-:W3:Y:S01]  /*129d80*/  LDL.LU.64 R2, [R1+0x5928] ;  /* 0x0059280001027983 */ /* 0x001ee20000300a00 */
[----:B----4-:R-:W-:-:S03]  /*129d90*/  LOP3.LUT R13, R21, 0xffff, RZ, 0xc0, !PT ;  /* 0x0000ffff150d7812 */ /* 0x010fc600078ec0ff */
[----:B------:R-:W4:Y:S01]  /*129da0*/  LDL.LU R25, [R1+0x2738] ;  /* 0x0027380001197983 */ /* 0x000f220000300800 */
[--C-:B--2---:R-:W-:Y:S02]  /*129db0*/  PRMT R19, R19, 0x4210, R13.reuse ;  /* 0x0000421013137816 */ /* 0x104fe4000000000d */
[----:B------:R-:W-:Y:S01]  /*129dc0*/  PRMT R13, R22, 0x5210, R13 ;  /* 0x00005210160d7816 */ /* 0x000fe2000000000d */
[----:B------:R-:W2:Y:S01]  /*129dd0*/  LDL.LU R27, [R1+0x2718] ;  /* 0x00271800011b7983 */ /* 0x000ea20000300800 */
[----:B------:R-:W-:-:S03]  /*129de0*/  LOP3.LUT R12, R12, 0xffff, RZ, 0xc0, !PT ;  /* 0x0000ffff0c0c7812 */ /* 0x000fc600078ec0ff */
[----:B------:R-:W2:Y:S04]  /*129df0*/  LDL.LU R21, [R1+0xb14] ;  /* 0x000b140001157983 */ /* 0x000ea80000300800 */
[----:B------:R0:W-:Y:S04]  /*129e00*/  STL [R1+0x310], R19 ;  /* 0x0003101301007387 */ /* 0x0001e80000100800 */
[----:B0-----:R-:W2:Y:S04]  /*129e10*/  LDL.LU R19, [R1+0x5924] ;  /* 0x0059240001137983 */ /* 0x001ea80000300800 */
[----:B------:R-:W2:Y:S04]  /*129e20*/  LDL.LU R22, [R1+0x128] ;  /* 0x0001280001167983 */ /* 0x000ea80000300800 */
[----:B------:R0:W-:Y:S02]  /*129e30*/  STL [R1+0x2a0], R13 ;  /* 0x0002a00d01007387 */ /* 0x0001e40000100800 */
[----:B0-----:R-:W-:-:S02]  /*129e40*/  PRMT R13, R26, 0x4210, R12 ;  /* 0x000042101a0d7816 */ /* 0x001fc4000000000c */
[----:B------:R-:W-:Y:S01]  /*129e50*/  PRMT R12, R16, 0x5210, R12 ;  /* 0x00005210100c7816 */ /* 0x000fe2000000000c */
[----:B------:R-:W2:Y:S04]  /*129e60*/  LDL.LU R26, [R1+0xb10] ;  /* 0x000b1000011a7983 */ /* 0x000ea80000300800 */
[----:B------:R-:W-:Y:S04]  /*129e70*/  STL [R1+0x314], R13 ;  /* 0x0003140d01007387 */ /* 0x000fe80000100800 */
[----:B------:R-:W2:Y:S04]  /*129e80*/  LDL.LU R16, [R1+0x134] ;  /* 0x0001340001107983 */ /* 0x000ea80000300800 */
[----:B------:R3:W-:Y:S01]  /*129e90*/  STL [R1+0x2a4], R12 ;  /* 0x0002a40c01007387 */ /* 0x0007e20000100800 */
[----:B------:R-:W-:-:S04]  /*129ea0*/  LOP3.LUT R20, R20, 0xffff, RZ, 0xc0, !PT ;  /* 0x0000ffff14147812 */ /* 0x000fc800078ec0ff */
[----:B------:R-:W-:Y:S02]  /*129eb0*/  PRMT R15, R15, 0x5210, R20 ;  /* 0x000052100f0f7816 */ /* 0x000fe40000000014 */
[----:B---3--:R-:W-:Y:S01]  /*129ec0*/  IADD3 R12, P6, R6, R3, RZ ;  /* 0x00000003060c7210 */ /* 0x008fe20007fde0ff */
[----:B------:R0:W-:Y:S04]  /*129ed0*/  STL.64 [R1+0x58f8], R2 ;  /* 0x0058f80201007387 */ /* 0x0001e80000100a00 */
[----:B------:R-:W-:-:S05]  /*129ee0*/  IMAD.X R13, R4, 0x1, R2, P6 ;  /* 0x00000001040d7824 */ /* 0x000fca00030e0602 */
[----:B------:R1:W-:Y:S01]  /*129ef0*/  STL.64 [R1+0xad0], R12 ;  /* 0x000ad00c01007387 */ /* 0x0003e20000100a00 */
[----:B0-----:R-:W-:-:S03]  /*129f00*/  LOP3.LUT R2, R23, 0xffff, RZ, 0xc0, !PT ;  /* 0x0000ffff17027812 */ /* 0x001fc600078ec0ff */
[----:B------:R-:W3:Y:S01]  /*129f10*/  LDL.LU R3, [R1+0x3ac] ;  /* 0x0003ac0001037983 */ /* 0x000ee20000300800 */
[----:B------:R-:W-:Y:S02]  /*129f20*/  PRMT R24, R24, 0x4210, R2 ;  /* 0x0000421018187816 */ /* 0x000fe40000000002 */
[----:B-1----:R-:W-:Y:S01]  /*129f30*/  PRMT R13, R17, 0x4210, R20 ;  /* 0x00004210110d7816 */ /* 0x002fe20000000014 */
[----:B------:R-:W3:Y:S04]  /*129f40*/  LDL.LU R12, [R1+0x3a8] ;  /* 0x0003a800010c7983 */ /* 0x000ee80000300800 */
[----:B------:R0:W-:Y:S04]  /*129f50*/  STL [R1+0x318], R13 ;  /* 0x0003180d01007387 */ /* 0x0001e80000100800 */
[----:B0-----:R-:W3:Y:S04]  /*129f60*/  LDL.LU R13, [R1+0xb0c] ;  /* 0x000b0c00010d7983 */ /* 0x001ee80000300800 */
[----:B------:R-:W3:Y:S04]  /*129f70*/  LDL.LU R23, [R1+0x13c] ;  /* 0x00013c0001177983 */ /* 0x000ee80000300800 */
[----:B------:R-:W3:Y:S04]  /*129f80*/  LDL.LU R17, [R1+0xb08] ;  /* 0x000b080001117983 */ /* 0x000ee80000300800 */
[----:B------:R-:W3:Y:S04]  /*129f90*/  LDL.LU R20, [R1+0x5920] ;  /* 0x0059200001147983 */ /* 0x000ee80000300800 */
[----:B------:R0:W-:Y:S01]  /*129fa0*/  STL [R1+0x57a8], R24 ;  /* 0x0057a81801007387 */ /* 0x0001e20000100800 */
[----:B------:R-:W-:Y:S01]  /*129fb0*/  PRMT R2, R7, 0x5210, R2 ;  /* 0x0000521007027816 */ /* 0x000fe20000000002 */
[----:B0-----:R-:W-:-:S05]  /*129fc0*/  IMAD.MOV.U32 R24, RZ, RZ, R6 ;  /* 0x000000ffff187224 */ /* 0x001fca00078e0006 */
[----:B------:R-:W-:Y:S01]  /*129fd0*/  IADD3 R6, P6, R24, R0, RZ ;  /* 0x0000000018067210 */ /* 0x000fe20007fde0ff */
[----:B------:R-:W-:Y:S04]  /*129fe0*/  STL [R1+0x2a8], R15 ;  /* 0x0002a80f01007387 */ /* 0x000fe80000100800 */
[----:B------:R-:W-:Y:S01]  /*129ff0*/  IMAD.X R7, R4, 0x1, R18, P6 ;  /* 0x0000000104077824 */ /* 0x000fe200030e0612 */
[----:B------:R-:W-:Y:S04]  /*12a000*/  STL [R1+0x290], R2 ;  /* 0x0002900201007387 */ /* 0x000fe80000100800 */
[----:B------:R0:W-:Y:S04]  /*12a010*/  STL.64 [R1+0xab8], R6 ;  /* 0x000ab80601007387 */ /* 0x0001e80000100a00 */
[----:B0-----:R-:W3:Y:S01]  /*12a020*/  LDL.LU.64 R6, [R1+0x5918] ;  /* 0x0059180001067983 */ /* 0x001ee20000300a00 */
[----:B----4-:R-:W-:-:S02]  /*12a030*/  LOP3.LUT R15, R25, 0xffff, RZ, 0xc0, !PT ;  /* 0x0000ffff190f7812 */ /* 0x010fc400078ec0ff */
[----:B--2---:R-:W-:Y:S02]  /*12a040*/  LOP3.LUT R2, R27, 0xffff, RZ, 0xc0, !PT ;  /* 0x0000ffff1b027812 */ /* 0x004fe400078ec0ff */
[--C-:B------:R-:W-:Y:S02]  /*12a050*/  PRMT R25, R21, 0x4210, R15.reuse ;  /* 0x0000421015197816 */ /* 0x100fe4000000000f */
[----:B------:R-:W-:Y:S01]  /*12a060*/  PRMT R15, R22, 0x5210, R15 ;  /* 0x00005210160f7816 */ /* 0x000fe2000000000f */
[----:B------:R-:W2:Y:S01]  /*12a070*/  LDL.LU R21, [R1+0x384] ;  /* 0x0003840001157983 */ /* 0x000ea20000300800 */
[----:B------:R-:W-:-:S03]  /*12a080*/  PRMT R26, R26, 0x4210, R2 ;  /* 0x000042101a1a7816 */ /* 0x000fc60000000002 */
[----:B------:R-:W4:Y:S04]  /*12a090*/  LDL.LU R27, [R1+0x2744] ;  /* 0x00274400011b7983 */ /* 0x000f280000300800 */
[----:B------:R-:W-:Y:S04]  /*12a0a0*/  STL [R1+0x5898], R25 ;  /* 0x0058981901007387 */ /* 0x000fe80000100800 */
[----:B------:R-:W4:Y:S04]  /*12a0b0*/  LDL.LU R22, [R1+0x504] ;  /* 0x0005040001167983 */ /* 0x000f280000300800 */
[----:B------:R0:W-:Y:S04]  /*12a0c0*/  STL [R1+0x294], R15 ;  /* 0x0002940f01007387 */ /* 0x0001e80000100800 */
[----:B------:R-:W-:Y:S01]  /*12a0d0*/  STL [R1+0x58a8], R26 ;  /* 0x0058a81a01007387 */ /* 0x000fe20000100800 */
[----:B0-----:R-:W-:-:S03]  /*12a0e0*/  PRMT R15, R16, 0x5210, R2 ;  /* 0x00005210100f7816 */ /* 0x001fc60000000002 */
[----:B------:R-:W4:Y:S04]  /*12a0f0*/  LDL.LU R16, [R1+0x140] ;  /* 0x0001400001107983 */ /* 0x000f280000300800 */
[----:B------:R-:W-:Y:S04]  /*12a100*/  STL [R1+0x58ac], R15 ;  /* 0x0058ac0f01007387 */ /* 0x000fe80000100800 */
[----:B------:R0:W-:Y:S04]  /*12a110*/  STL [R1+0x5904], R14 ;  /* 0x0059040e01007387 */ /* 0x0001e80000100800 */
[----:B------:R1:W-:Y:S01]  /*12a120*/  STL [R1+0x58e8], R5 ;  /* 0x0058e80501007387 */ /* 0x0003e20000100800 */
[----:B0-----:R-:W-:-:S02]  /*12a130*/  IADD3 R14, P6, R24, R5, RZ ;  /* 0x00000005180e7210 */ /* 0x001fc40007fde0ff */
[----:B---3--:R-:W-:Y:S02]  /*12a140*/  LOP3.LUT R3, R3, 0xffff, RZ, 0xc0, !PT ;  /* 0x0000ffff03037812 */ /* 0x008fe400078ec0ff */
[----:B------:R-:W-:Y:S02]  /*12a150*/  LOP3.LUT R2, R12, 0xffff, RZ, 0xc0, !PT ;  /* 0x0000ffff0c027812 */ /* 0x000fe400078ec0ff */
[--C-:B------:R-:W-:Y:S02]  /*12a160*/  PRMT R12, R13, 0x4210, R3.reuse ;  /* 0x000042100d0c7816 */ /* 0x100fe40000000003 */
[----:B-1----:R-:W-:Y:S02]  /*12a170*/  PRMT R5, R23, 0x5210, R3 ;  /* 0x0000521017057816 */ /* 0x002fe40000000003 */
[--C-:B------:R-:W-:Y:S02]  /*12a180*/  PRMT R3, R17, 0x4210, R2.reuse ;  /* 0x0000421011037816 */ /* 0x100fe40000000002 */
[----:B------:R-:W-:Y:S01]  /*12a190*/  PRMT R2, R20, 0x5210, R2 ;  /* 0x0000521014027816 */ /* 0x000fe20000000002 */
[----:B------:R-:W-:-:S05]  /*12a1a0*/  IMAD.X R15, R4, 0x1, R6, P6 ;  /* 0x00000001040f7824 */ /* 0x000fca00030e0606 */
[----:B------:R-:W-:Y:S04]  /*12a1b0*/  STL.64 [R1+0xb10], R14 ;  /* 0x000b100e01007387 */ /* 0x000fe80000100a00 */
[----:B------:R-:W-:Y:S04]  /*12a1c0*/  STL [R1+0x2d0], R12 ;  /* 0x0002d00c01007387 */ /* 0x000fe80000100800 */
[----:B------:R0:W-:Y:S04]  /*12a1d0*/  STL [R1+0x280], R5 ;  /* 0x0002800501007387 */ /* 0x0001e80000100800 */
[----:B------:R-:W3:Y:S04]  /*12a1e0*/  LDL.LU R20, [R1+0x5910] ;  /* 0x0059100001147983 */ /* 0x000ee80000300800 */
[----:B------:R-:W-:Y:S04]  /*12a1f0*/  STL [R1+0x2d4], R3 ;  /* 0x0002d40301007387 */ /* 0x000fe80000100800 */
[----:B0-----:R-:W3:Y:S04]  /*12a200*/  LDL.LU R5, [R1+0x2720] ;  /* 0x0027200001057983 */ /* 0x001ee80000300800 */
[----:B------:R-:W3:Y:S04]  /*12a210*/  LDL.LU R14, [R1+0x3ec] ;  /* 0x0003ec00010e7983 */ /* 0x000ee80000300800 */
[----:B------:R0:W-:Y:S04]  /*12a220*/  STL [R1+0x284], R2 ;  /* 0x0002840201007387 */ /* 0x0001e80000100800 */
[----:B------:R-:W3:Y:S04]  /*12a230*/  LDL.LU R15, [R1+0x130] ;  /* 0x00013000010f7983 */ /* 0x000ee80000300800 */
[----:B------:R-:W3:Y:S01]  /*12a240*/  LDL.LU R23, [R1+0x2b8] ;  /* 0x0002b80001177983 */ /* 0x000ee20000300800 */
[----:B0-----:R-:W-:-:S03]  /*12a250*/  IADD3 R2, P6, R24, R7, RZ ;  /* 0x0000000718027210 */ /* 0x001fc60007fde0ff */
[----:B------:R-:W3:Y:S02]  /*12a260*/  LDL.LU R17, [R1+0x148] ;  /* 0x0001480001117983 */ /* 0x000ee40000300800 */
[----:B------:R-:W-:Y:S02]  /*12a270*/  IMAD.X R3, R4, 0x1, R8, P6 ;  /* 0x0000000104037824 */ /* 0x000fe400030e0608 */
[----:B------:R0:W-:Y:S04]  /*12a280*/  STL.64 [R1+0x58f0], R6 ;  /* 0x0058f00601007387 */ /* 0x0001e80000100a00 */
[----:B0-----:R-:W3:Y:S04]  /*12a290*/  LDL.LU R7, [R1+0x274c] ;  /* 0x00274c0001077983 */ /* 0x001ee80000300800 */
[----:B------:R2:W-:Y:S01]  /*12a2a0*/  STL.64 [R1+0xb08], R2 ;  /* 0x000b080201007387 */ /* 0x0005e20000100a00 */
[----:B------:R-:W-:-:S02]  /*12a2b0*/  IADD3 R12, P6, R24, R9, RZ ;  /* 0x00000009180c7210 */ /* 0x000fc40007fde0ff */
[----:B--2---:R-:W-:Y:S02]  /*12a2c0*/  LOP3.LUT R3, R21, 0xffff, RZ, 0xc0, !PT ;  /* 0x0000ffff15037812 */ /* 0x004fe400078ec0ff */
[----:B----4-:R-:W-:Y:S01]  /*12a2d0*/  LOP3.LUT R2, R27, 0xffff, RZ, 0xc0, !PT ;  /* 0x0000ffff1b027812 */ /* 0x010fe200078ec0ff */
[----:B------:R-:W2:Y:S01]  /*12a2e0*/  LDL.LU R21, [R1+0xcc] ;  /* 0x0000cc0001157983 */ /* 0x000ea20000300800 */
[--C-:B------:R-:W-:Y:S02]  /*12a2f0*/  PRMT R6, R22, 0x4210, R3.reuse ;  /* 0x0000421016067816 */ /* 0x100fe40000000003 */
[----:B------:R-:W-:Y:S01]  /*12a300*/  PRMT R19, R19, 0x5210, R3 ;  /* 0x0000521013137816 */ /* 0x000fe20000000003 */
[----:B------:R-:W4:Y:S04]  /*12a310*/  LDL.LU R25, [R1+0x4] ;  /* 0x0000040001197983 */ /* 0x000f280000300800 */
[----:B------:R0:W-:Y:S04]  /*12a320*/  STL [R1+0x2d8], R6 ;  /* 0x0002d80601007387 */ /* 0x0001e80000100800 */
[----:B------:R-:W-:Y:S01]  /*12a330*/  STL [R1+0x57f0], R19 ;  /* 0x0057f01301007387 */ /* 0x000fe20000100800 */
[----:B------:R-:W-:Y:S01]  /*12a340*/  IMAD.X R13, R4, 0x1, R10, P6 ;  /* 0x00000001040d7824 */ /* 0x000fe200030e060a */
[----:B---3--:R-:W-:-:S02]  /*12a350*/  PRMT R20, R20, 0x4210, R2 ;  /* 0x0000421014147816 */ /* 0x008fc40000000002 */
[----:B------:R-:W-:-:S03]  /*12a360*/  PRMT R2, R16, 0x5210, R2 ;  /* 0x0000521010027816 */ /* 0x000fc60000000002 */
[----:B------:R1:W-:Y:S04]  /*12a370*/  STL [R1+0x57f4], R20 ;  /* 0x0057f41401007387 */ /* 0x0003e80000100800 */
[----:B0-----:R-:W3:Y:S04]  /*12a380*/  LDL.LU R6, [R1+0x3c4] ;  /* 0x0003c40001067983 */ /* 0x001ee80000300800 */
[----:B------:R0:W-:Y:S04]  /*12a390*/  STL [R1+0x270], R2 ;  /* 0x0002700201007387 */ /* 0x0001e80000100800 */
[----:B-1----:R-:W2:Y:S04]  /*12a3a0*/  LDL.LU R20, [R1+0x3cc] ;  /* 0x0003cc0001147983 */ /* 0x002ea80000300800 */
[----:B------:R-:W4:Y:S04]  /*12a3b0*/  LDL.LU R3, [R1+0x12c] ;  /* 0x00012c0001037983 */ /* 0x000f280000300800 */
[----:B------:R-:W4:Y:S04]  /*12a3c0*/  LDL.LU R27, [R1+0x3c8] ;  /* 0x0003c800011b7983 */ /* 0x000f280000300800 */
[----:B0-----:R-:W2:Y:S04]  /*12a3d0*/  LDL.LU R2, [R1+0x394] ;  /* 0x0003940001027983 */ /* 0x001ea80000300800 */
[----:B------:R-:W4:Y:S04]  /*12a3e0*/  LDL.LU R26, [R1+0x3b8] ;  /* 0x0003b800011a7983 */ /* 0x000f280000300800 */
[----:B------:R-:W4:Y:S04]  /*12a3f0*/  LDL.LU R22, [R1+0x118] ;  /* 0x0001180001167983 */ /* 0x000f280000300800 */
[----:B------:R0:W-:Y:S04]  /*12a400*/  STL.64 [R1+0xb30], R12 ;  /* 0x000b300c01007387 */ /* 0x0001e80000100a00 */
[----:B0-----:R-:W3:Y:S01]  /*12a410*/  LDL.LU.64 R12, [R1+0x5908] ;  /* 0x00590800010c7983 */ /* 0x001ee20000300a00 */
[----:B------:R-:W-:-:S02]  /*12a420*/  LOP3.LUT R7, R7, 0xffff, RZ, 0xc0, !PT ;  /* 0x0000ffff07077812 */ /* 0x000fc400078ec0ff */
[----:B------:R-:W-:Y:S01]  /*12a430*/  LOP3.LUT R5, R5, 0xffff, RZ, 0xc0, !PT ;  /* 0x0000ffff05057812 */ /* 0x000fe200078ec0ff */
[----:B------:R-:W4:Y:S01]  /*12a440*/  LDL.LU R16, [R1+0x3b4] ;  /* 0x0003b40001107983 */ /* 0x000f220000300800 */
[--C-:B------:R-:W-:Y:S02]  /*12a450*/  PRMT R19, R14, 0x4210, R7.reuse ;  /* 0x000042100e137816 */ /* 0x100fe40000000007 */
[----:B------:R-:W-:Y:S02]  /*12a460*/  PRMT R7, R15, 0x5210, R7 ;  /* 0x000052100f077816 */ /* 0x000fe40000000007 */
[--C-:B------:R-:W-:Y:S01]  /*12a470*/  PRMT R14, R23, 0x4210, R5.reuse ;  /* 0x00004210170e7816 */ /* 0x100fe20000000005 */
[----:B------:R-:W-:Y:S04]  /*12a480*/  STL [R1+0x2b4], R19 ;  /* 0x0002b41301007387 */ /* 0x000fe80000100800 */
[----:B------:R-:W4:Y:S04]  /*12a490*/  LDL.LU R23, [R1+0x120] ;  /* 0x0001200001177983 */ /* 0x000f280000300800 */
[----:B------:R0:W-:Y:S04]  /*12a4a0*/  STL [R1+0x274], R7 ;  /* 0x0002740701007387 */ /* 0x0001e80000100800 */
[----:B------:R1:W-:Y:S01]  /*12a4b0*/  STL [R1+0x2b8], R14 ;  /* 0x0002b80e01007387 */ /* 0x0003e20000100800 */
[----:B0-----:R-:W-:-:S03]  /*12a4c0*/  PRMT R7, R17, 0x5210, R5 ;  /* 0x0000521011077816 */ /* 0x001fc60000000005 */
[----:B------:R-:W4:Y:S01]  /*12a4d0*/  LDL.LU R5, [R1+0x2768] ;  /* 0x0027680001057983 */ /* 0x000f220000300800 */
[----:B-1----:R-:W-:-:S03]  /*12a4e0*/  IADD3 R14, P6, R24, R11, RZ ;  /* 0x0000000b180e7210 */ /* 0x002fc60007fde0ff */
[----:B------:R-:W4:Y:S04]  /*12a4f0*/  LDL.LU R17, [R1+0x2764] ;  /* 0x0027640001117983 */ /* 0x000f280000300800 */
[----:B------:R-:W-:Y:S04]  /*12a500*/  STL [R1+0x278], R7 ;  /* 0x0002780701007387 */ /* 0x000fe80000100800 */
[----:B------:R-:W-:Y:S01]  /*12a510*/  STL.64 [R1+0x58e0], R10 ;  /* 0x0058e00a01007387 */ /* 0x000fe20000100a00 */
[----:B---3--:R-:W-:-:S05]  /*12a520*/  IMAD.X R15, R4, 0x1, R13, P6 ;  /* 0x00000001040f7824 */ /* 0x008fca00030e060d */
[----:B------:R0:W-:Y:S04]  /*12a530*/  STL.64 [R1+0xb28], R14 ;  /* 0x000b280e01007387 */ /* 0x0001e80000100a00 */
[----:B0-----:R-:W3:Y:S01]  /*12a540*/  LDL.LU R14, [R1+0x5904] ;  /* 0x00590400010e7983 */ /* 0x001ee20000300800 */
[----:B------:R-:W-:-:S03]  /*12a550*/  IMAD.MOV.U32 R11, RZ, RZ, R24 ;  /* 0x000000ffff0b7224 */ /* 0x000fc600078e0018 */
[----:B------:R-:W4:Y:S04]  /*12a560*/  LDL.LU R19, [R1+0x398] ;  /* 0x0003980001137983 */ /* 0x000f280000300800 */
[----:B------:R-:W4:Y:S04]  /*12a570*/  LDL.LU R7, [R1+0x114] ;  /* 0x0001140001077983 */ /* 0x000f280000300800 */
[----:B------:R-:W4:Y:S04]  /*12a580*/  LDL.LU R15, [R1+0x38c] ;  /* 0x00038c00010f7983 */ /* 0x000f280000300800 */
[----:B------:R-:W4:Y:S01]  /*12a590*/  LDL.LU R24, [R1+0x138] ;  /* 0x0001380001187983 */ /* 0x000f220000300800 */
[----:B------:R-:W-:-:S03]  /*12a5a0*/  IADD3 R10, P6, R11, R12, RZ ;  /* 0x0000000c0b0a7210 */ /* 0x000fc60007fde0ff */
[----:B------:R-:W-:Y:S01]  /*12a5b0*/  STL.64 [R1+0x58d8], R12 ;  /* 0x0058d80c01007387 */ /* 0x000fe20000100a00 */
[----:B------:R-:W-:Y:S01]  /*12a5c0*/  LOP3.LUT R6, R6, 0xffff, RZ, 0xc0, !PT ;  /* 0x0000ffff06067812 */ /* 0x000fe200078ec0ff */
[----:B---3--:R-:W-:Y:S02]  /*12a5d0*/  IMAD.X R11, R4, 0x1, R14, P6 ;  /* 0x00000001040b7824 */ /* 0x008fe400030e060e */
[----:B------:R-:W3:Y:S04]  /*12a5e0*/  LDL.LU R4, [R1+0x5900] ;  /* 0x0059000001047983 */ /* 0x000ee80000300800 */
[----:B------:R0:W-:Y:S01]  /*12a5f0*/  STL.64 [R1+0xb40], R10 ;  /* 0x000b400a01007387 */ /* 0x0001e20000100a00 */
[----:B--2---:R-:W-:Y:S02]  /*12a600*/  LOP3.LUT R2, R2, 0xffff, RZ, 0xc0, !PT ;  /* 0x0000ffff02027812 */ /* 0x004fe400078ec0ff */
[----:B0-----:R-:W-:-:S02]  /*12a610*/  PRMT R10, R20, 0x4210, R6 ;  /* 0x00004210140a7816 */ /* 0x001fc40000000006 */
[----:B----4-:R-:W-:Y:S02]  /*12a620*/  PRMT R6, R3, 0x5210, R6 ;  /* 0x0000521003067816 */ /* 0x010fe40000000006 */
[----:B------:R-:W-:Y:S01]  /*12a630*/  LOP3.LUT R3, R27, 0xffff, RZ, 0xc0, !PT ;  /* 0x0000ffff1b037812 */ /* 0x000fe200078ec0ff */
[----:B------:R-:W-:Y:S04]  /*12a640*/  STL [R1+0x140], R10 ;  /* 0x0001400a01007387 */ /* 0x000fe80000100800 */
[----:B------:R-:W2:Y:S04]  /*12a650*/  LDL.LU R27, [R1+0x2734] ;  /* 0x00273400011b7983 */ /* 0x000ea80000300800 */
[----:B------:R0:W-:Y:S01]  /*12a660*/  STL [R1+0x100], R6 ;  /* 0x0001000601007387 */ /* 0x0001e20000100800 */
[----:B------:R-:W-:-:S05]  /*12a670*/  PRMT R20, R22, 0x5210, R3 ;  /* 0x0000521016147816 */ /* 0x000fca0000000003 */
[----:B------:R-:W-:Y:S01]  /*12a680*/  STL [R1+0x57f8], R20 ;  /* 0x0057f81401007387 */ /* 0x000fe20000100800 */
[----:B0-----:R-:W-:Y:S02]  /*12a690*/  PRMT R6, R26, 0x4210, R3 ;  /* 0x000042101a067816 */ /* 0x001fe40000000003 */
[----:B------:R-:W-:-:S03]  /*12a6a0*/  PRMT R3, R16, 0x4210, R2 ;  /* 0x0000421010037816 */ /* 0x000fc60000000002 */
[----:B------:R0:W-:Y:S04]  /*12a6b0*/  STL [R1+0x144], R6 ;  /* 0x0001440601007387 */ /* 0x0001e80000100800 */
[----:B------:R-:W4:Y:S04]  /*12a6c0*/  LDL.LU R11, [R1+0x3d4] ;  /* 0x0003d400010b7983 */ /* 0x000f280000300800 */
[----:B------:R-:W4:Y:S04]  /*12a6d0*/  LDL.LU R13, [R1+0x390] ;  /* 0x00039000010d7983 */ /* 0x000f280000300800 */
[----:B------:R1:W-:Y:S04]  /*12a6e0*/  STL [R1+0x148], R3 ;  /* 0x0001480301007387 */ /* 0x0003e80000100800 */
[----:B------:R-:W4:Y:S04]  /*12a6f0*/  LDL.LU R26, [R1+0x158] ;  /* 0x00015800011a7983 */ /* 0x000f280000300800 */
[----:B------:R-:W4:Y:S04]  /*12a700*/  LDL.LU R22, [R1+0x374] ;  /* 0x0003740001167983 */ /* 0x000f280000300800 */
[----:B------:R-:W4:Y:S01]  /*12a710*/  LDL.LU R16, [R1+0x14c] ;  /* 0x00014c0001107983 */ /* 0x000f220000300800 */
[----:B0-----:R-:W-:-:S02]  /*12a720*/  PRMT R6, R23, 0x5210, R2 ;  /* 0x0000521017067816 */ /* 0x001fc40000000002 */
[----:B------:R-:W-:-:S03]  /*12a730*/  SHF.R.S32.HI R23, RZ, 0x1f, R21 ;  /* 0x0000001fff177819 */ /* 0x000fc60000011415 */
[----:B------:R-:W-:Y:S01]  /*12a740*/  STL [R1+0x108], R6 ;  /* 0x0001080601007387 */ /* 0x000fe20000100800 */
[----:B---3--:R-:W-:-:S05]  /*12a750*/  IADD3 R2, P6, R21, R4, RZ ;  /* 0x0000000415027210 */ /* 0x008fca0007fde0ff */
[----:B-1----:R-:W-:-:S05]  /*12a760*/  IMAD.X R3, R23, 0x1, R25, P6 ;  /* 0x0000000117037824 */ /* 0x002fca00030e0619 */
[----:B------:R0:W-:Y:S04]  /*12a770*/  STL.64 [R1+0xb20], R2 ;  /* 0x000b200201007387 */ /* 0x0001e80000100a00 */
[----:B0-----:R-:W3:Y:S01]  /*12a780*/  LDL.LU.64 R2, [R1+0x58f8] ;  /* 0x0058f80001027983 */ /* 0x001ee20000300a00 */
[----:B------:R-:W-:Y:S02]  /*12a790*/  LOP3.LUT R6, R5, 0xffff, RZ, 0xc0, !PT ;  /* 0x0000ffff05067812 */ /* 0x000fe400078ec0ff */
[----:B------:R-:W-:Y:S02]  /*12a7a0*/  LOP3.LUT R5, R17, 0xffff, RZ, 0xc0, !PT ;  /* 0x0000ffff11057812 */ /* 0x000fe400078ec0ff */
[----:B------:R-:W4:Y:S01]  /*12a7b0*/  LDL.LU R17, [R1+0x3e4] ;  /* 0x0003e40001117983 */ /* 0x000f220000300800 */
[----:B------:R-:W-:-:S02]  /*12a7c0*/  PRMT R10, R19, 0x4210, R6 ;  /* 0x00004210130a7816 */ /* 0x000fc40000000006 */
[----:B------:R-:W-:-:S03]  /*12a7d0*/  PRMT R6, R7, 0x5210, R6 ;  /* 0x0000521007067816 */ /* 0x000fc60000000006 */
[----:B------:R0:W-:Y:S04]  /*12a7e0*/  STL [R1+0x130], R10 ;  /* 0x0001300a01007387 */ /* 0x0001e80000100800 */
[----:B------:R3:W-:Y:S01]  /*12a7f0*/  STL [R1+0xf0], R6 ;  /* 0x0000f00601007387 */ /* 0x0007e20000100800 */
[--C-:B0-----:R-:W-:Y:S02]  /*12a800*/  PRMT R10, R15, 0x4210, R5.reuse ;  /* 0x000042100f0a7816 */ /* 0x101fe40000000005 */
[----:B------:R-:W-:-:S03]  /*12a810*/  PRMT R5, R24, 0x5210, R5 ;  /* 0x0000521018057816 */ /* 0x000fc60000000005 */
[----:B------:R-:W-:Y:S04]  /*12a820*/  STL [R1+0x134], R10 ;  /* 0x0001340a01007387 */ /* 0x000fe80000100800 */
[----:B------:R-:W-:Y:S01]  /*12a830*/  STL [R1+0xf4], R5 ;  /* 0x0000f40501007387 */ /* 0x000fe20000100800 */
[----:B---3--:R-:W-:-:S05]  /*12a840*/  IADD3 R6, P6, R21, R3, RZ ;  /* 0x0000000315067210 */ /* 0x008fca0007fde0ff */
[----:B------:R-:W-:-:S05]  /*12a850*/  IMAD.X R7, R23, 0x1, R2, P6 ;  /* 0x0000000117077824 */ /* 0x000fca00030e0602 */
[----:B------:R0:W-:Y:S04]  /*12a860*/  STL.64 [R1+0xb50], R6 ;  /* 0x000b500601007387 */ /* 0x0001e80000100a00 */
[----:B0-----:R-:W3:Y:S04]  /*12a870*/  LDL.LU.64 R6, [R1+0x58f0] ;  /* 0x0058f00001067983 */ /* 0x001ee80000300a00 */
[----:B------:R-:W3:Y:S04]  /*12a880*/  LDL.LU R5, [R1+0x378] ;  /* 0x0003780001057983 */ /* 0x000ee80000300800 */
[----:B------:R-:W3:Y:S01]  /*12a890*/  LDL.LU R20, [R1+0x15c] ;  /* 0x00015c0001147983 */ /* 0x000ee20000300800 */
[----:B--2---:R-:W-:-:S03]  /*12a8a0*/  LOP3.LUT R12, R27, 0xffff, RZ, 0xc0, !PT ;  /* 0x0000ffff1b0c7812 */ /* 0x004fc600078ec0ff */
[----:B------:R0:W-:Y:S01]  /*12a8b0*/  STL.64 [R1+0x58d0], R2 ;  /* 0x0058d00201007387 */ /* 0x0001e20000100a00 */
[----:B----4-:R-:W-:Y:S02]  /*12a8c0*/  PRMT R13, R13, 0x4210, R12 ;  /* 0x000042100d0d7816 */ /* 0x010fe4000000000c */
[----:B------:R-:W-:Y:S01]  /*12a8d0*/  LOP3.LUT R11, R11, 0xffff, RZ, 0xc0, !PT ;  /* 0x0000ffff0b0b7812 */ /* 0x000fe200078ec0ff */
[----:B0-----:R-:W2:Y:S04]  /*12a8e0*/  LDL.LU R2, [R1+0x160] ;  /* 0x0001600001027983 */ /* 0x001ea80000300800 */
[----:B------:R-:W4:Y:S04]  /*12a8f0*/  LDL.LU R3, [R1+0x35c] ;  /* 0x00035c0001037983 */ /* 0x000f280000300800 */
[----:B------:R-:W4:Y:S04]  /*12a900*/  LDL.LU R10, [R1+0x277c] ;  /* 0x00277c00010a7983 */ /* 0x000f280000300800 */
[----:B------:R-:W4:Y:S04]  /*12a910*/  LDL.LU R19, [R1+0x2778] ;  /* 0x0027780001137983 */ /* 0x000f280000300800 */
[----:B------:R-:W4:Y:S04]  /*12a920*/  LDL.LU R15, [R1+0x33c] ;  /* 0x00033c00010f7983 */ /* 0x000f280000300800 */
[----:B------:R-:W4:Y:S04]  /*12a930*/  LDL.LU R24, [R1+0xe8] ;  /* 0x0000e80001187983 */ /* 0x000f280000300800 */
[----:B------:R-:W4:Y:S04]  /*12a940*/  LDL.LU R27, [R1+0x2dc] ;  /* 0x0002dc00011b7983 */ /* 0x000f280000300800 */
[----:B------:R0:W-:Y:S01]  /*12a950*/  STL [R1+0x138], R13 ;  /* 0x0001380d01007387 */ /* 0x0001e20000100800 */
[----:B------:R-:W-:-:S02]  /*12a960*/  PRMT R16, R16, 0x5210, R11 ;  /* 0x0000521010107816 */ /* 0x000fc4000000000b */
[----:B0-----:R-:W-:Y:S02]  /*12a970*/  PRMT R13, R26, 0x5210, R12 ;  /* 0x000052101a0d7816 */ /* 0x001fe4000000000c */
[----:B------:R-:W-:-:S03]  /*12a980*/  PRMT R12, R22, 0x4210, R11 ;  /* 0x00004210160c7816 */ /* 0x000fc6000000000b */
[----:B------:R-:W-:Y:S04]  /*12a990*/  STL [R1+0xf8], R13 ;  /* 0x0000f80d01007387 */ /* 0x000fe80000100800 */
[----:B------:R-:W4:Y:S04]  /*12a9a0*/  LDL.LU R11, [R1+0xb8] ;  /* 0x0000b800010b7983 */ /* 0x000f280000300800 */
[----:B------:R0:W-:Y:S04]  /*12a9b0*/  STL [R1+0x120], R12 ;  /* 0x0001200c01007387 */ /* 0x0001e80000100800 */
[----:B------:R-:W-:Y:S04]  /*12a9c0*/  STL [R1+0xd0], R16 ;  /* 0x0000d01001007387 */ /* 0x000fe80000100800 */
[----:B------:R1:W-:Y:S01]  /*12a9d0*/  STL [R1+0x58c0], R0 ;  /* 0x0058c00001007387 */ /* 0x0003e20000100800 */
[----:B0-----:R-:W-:-:S03]  /*12a9e0*/  IADD3 R12, P6, R21, R0, RZ ;  /* 0x00000000150c7210 */ /* 0x001fc60007fde0ff */
[----:B-1----:R-:W4:Y:S04]  /*12a9f0*/  LDL.LU R0, [R1+0x3a4] ;  /* 0x0003a40001007983 */ /* 0x002f280000300800 */
[----:B------:R0:W-:Y:S01]  /*12aa00*/  STL [R1+0x58c4], R18 ;  /* 0x0058c41201007387 */ /* 0x0001e20000100800 */
[----:B------:R-:W-:-:S05]  /*12aa10*/  IMAD.X R13, R23, 0x1, R18, P6 ;  /* 0x00000001170d7824 */ /* 0x000fca00030e0612 */
[----:B------:R1:W-:Y:S01]  /*12aa20*/  STL.64 [R1+0xb48], R12 ;  /* 0x000b480c01007387 */ /* 0x0003e20000100a00 */
[----:B0-----:R-:W-:-:S03]  /*12aa30*/  LOP3.LUT R18, R17, 0xffff, RZ, 0xc0, !PT ;  /* 0x0000ffff11127812 */ /* 0x001fc600078ec0ff */
[----:B-1----:R-:W4:Y:S04]  /*12aa40*/  LDL.LU R12, [R1+0x2748] ;  /* 0x00274800010c7983 */ /* 0x002f280000300800 */
[----:B------:R-:W4:Y:S04]  /*12aa50*/  LDL.LU R13, [R1+0x3f4] ;  /* 0x0003f400010d7983 */ /* 0x000f280000300800 */
[----:B------:R-:W4:Y:S04]  /*12aa60*/  LDL.LU R26, [R1+0x2fc] ;  /* 0x0002fc00011a7983 */ /* 0x000f280000300800 */
[----:B------:R-:W4:Y:S04]  /*12aa70*/  LDL.LU R22, [R1+0xe0] ;  /* 0x0000e00001167983 */ /* 0x000f280000300800 */
[----:B------:R-:W4:Y:S04]  /*12aa80*/  LDL.LU R16, [R1+0x2bc] ;  /* 0x0002bc0001107983 */ /* 0x000f280000300800 */
[----:B------:R-:W4:Y:S01]  /*12aa90*/  LDL.LU R17, [R1+0xe4] ;  /* 0x0000e40001117983 */ /* 0x000f220000300800 */
[----:B---3--:R-:W-:-:S05]  /*12aaa0*/  PRMT R5, R5, 0x4210, R18 ;  /* 0x0000421005057816 */ /* 0x008fca0000000012 */
[----:B------:R0:W-:Y:S04]  /*12aab0*/  STL [R1+0x124], R5 ;  /* 0x0001240501007387 */ /* 0x0001e80000100800 */
[----:B0-----:R-:W3:Y:S01]  /*12aac0*/  LDL.LU R5, [R1+0x58e8] ;  /* 0x0058e80001057983 */ /* 0x001ee20000300800 */
[----:B--2---:R-:W-:-:S05]  /*12aad0*/  PRMT R2, R2, 0x5210, R18 ;  /* 0x0000521002027816 */ /* 0x004fca0000000012 */
[----:B------:R-:W-:Y:S01]  /*12aae0*/  STL [R1+0xd4], R2 ;  /* 0x0000d40201007387 */ /* 0x000fe20000100800 */
[----:B----4-:R-:W-:-:S04]  /*12aaf0*/  LOP3.LUT R0, R0, 0xffff, RZ, 0xc0, !PT ;  /* 0x0000ffff00007812 */ /* 0x010fc800078ec0ff */
[--C-:B------:R-:W-:Y:S02]  /*12ab00*/  PRMT R18, R3, 0x4210, R0.reuse ;  /* 0x0000421003127816 */ /* 0x100fe40000000000 */
[----:B------:R-:W-:-:S03]  /*12ab10*/  PRMT R0, R20, 0x5210, R0 ;  /* 0x0000521014007816 */ /* 0x000fc60000000000 */
[----:B------:R-:W-:Y:S04]  /*12ab20*/  STL [R1+0x128], R18 ;  /* 0x0001281201007387 */ /* 0x000fe80000100800 */
[----:B------:R0:W-:Y:S02]  /*12ab30*/  STL [R1+0xd8], R0 ;  /* 0x0000d80001007387 */ /* 0x0001e40000100800 */
[----:B0-----:R-:W-:Y:S02]  /*12ab40*/  LOP3.LUT R0, R10, 0xffff, RZ, 0xc0, !PT ;  /* 0x0000ffff0a007812 */ /* 0x001fe400078ec0ff */
[----:B------:R-:W-:-:S04]  /*12ab50*/  LOP3.LUT R10, R19, 0xffff, RZ, 0xc0, !PT ;  /* 0x0000ffff130a7812 */ /* 0x000fc800078ec0ff */
[----:B------:R-:W-:Y:S02]  /*12ab60*/  PRMT R18, R11, 0x5210, R10 ;  /* 0x000052100b127816 */ /* 0x000fe4000000000a */
[----:B---3--:R-:W-:-:S05]  /*12ab70*/  IADD3 R2, P6, R21, R5, RZ ;  /* 0x0000000515027210 */ /* 0x008fca0007fde0ff */
[----:B------:R-:W-:-:S05]  /*12ab80*/  IMAD.X R3, R23, 0x1, R6, P6 ;  /* 0x0000000117037824 */ /* 0x000fca00030e0606 */
[----:B------:R0:W-:Y:S02]  /*12ab90*/  STL.64 [R1+0xb78], R2 ;  /* 0x000b780201007387 */ /* 0x0001e40000100a00 */
[--C-:B0-----:R-:W-:Y:S02]  /*12aba0*/  PRMT R2, R15, 0x4210, R0.reuse ;  /* 0x000042100f027816 */ /* 0x101fe40000000000 */
[----:B------:R-:W-:Y:S02]  /*12abb0*/  PRMT R0, R24, 0x5210, R0 ;  /* 0x0000521018007816 */ /* 0x000fe40000000000 */
[----:B------:R-:W-:Y:S02]  /*12abc0*/  PRMT R3, R27, 0x4210, R10 ;  /* 0x000042101b037816 */ /* 0x000fe4000000000a */
[----:B------:R-:W-:Y:S01]  /*12abd0*/  IADD3 R10, P6, R21, R7, RZ ;  /* 0x00000007150a7210 */ /* 0x000fe20007fde0ff */
[----:B------:R0:W-:Y:S04]  /*12abe0*/  STL [R1+0x110], R2 ;  /* 0x0001100201007387 */ /* 0x0001e80000100800 */
[----:B------:R-:W-:Y:S01]  /*12abf0*/  IMAD.X R11, R23, 0x1, R8, P6 ;  /* 0x00000001170b7824 */ /* 0x000fe200030e0608 */
[----:B0-----:R-:W2:Y:S04]  /*12ac00*/  LDL.LU R2, [R1+0x84c] ;  /* 0x00084c0001027983 */ /* 0x001ea80000300800 */
[----:B------:R0:W-:Y:S04]  /*12ac10*/  STL [R1+0xb0], R0 ;  /* 0x0000b00001007387 */ /* 0x0001e80000100800 */
[----:B0-----:R-:W3:Y:S04]  /*12ac20*/  LDL.LU R0, [R1+0x3c0] ;  /* 0x0003c00001007983 */ /* 0x001ee80000300800 */
[----:B------:R0:W-:Y:S04]  /*12ac30*/  STL [R1+0x114], R3 ;  /* 0x0001140301007387 */ /* 0x0001e80000100800 */
[----:B0-----:R-:W4:Y:S04]  /*12ac40*/  LDL.LU R3, [R1+0x29c] ;  /* 0x00029c0001037983 */ /* 0x001f280000300800 */
[----:B------:R-:W4:Y:S04]  /*12ac50*/  LDL.LU R19, [R1+0x164] ;  /* 0x0001640001137983 */ /* 0x000f280000300800 */
[----:B------:R-:W4:Y:S04]  /*12ac60*/  LDL.LU R24, [R1+0x26c] ;  /* 0x00026c0001187983 */ /* 0x000f280000300800 */
[----:B------:R-:W4:Y:S04]  /*12ac70*/  LDL.LU R27, [R1+0x168] ;  /* 0x00016800011b7983 */ /* 0x000f280000300800 */
[----:B------:R-:W4:Y:S04]  /*12ac80*/  LDL.LU R15, [R1+0xdc] ;  /* 0x0000dc00010f7983 */ /* 0x000f280000300800 */
[----:B------:R-:W-:Y:S04]  /*12ac90*/  STL.64 [R1+0x58c8], R6 ;  /* 0x0058c80601007387 */ /* 0x000fe80000100a00 */
[----:B------:R-:W-:Y:S04]  /*12aca0*/  STL [R1+0xb4], R18 ;  /* 0x0000b41201007387 */ /* 0x000fe80000100800 */
[----:B------:R0:W-:Y:S04]  /*12acb0*/  STL.64 [R1+0xb70], R10 ;  /* 0x000b700a01007387 */ /* 0x0001e80000100a00 */
[----:B0-----:R-:W2:Y:S01]  /*12acc0*/  LDL.LU.64 R10, [R1+0x58e0] ;  /* 0x0058e000010a7983 */ /* 0x001ea20000300a00 */
[----:B------:R-:W-:-:S02]  /*12acd0*/  LOP3.LUT R7, R12, 0xffff, RZ, 0xc0, !PT ;  /* 0x0000ffff0c077812 */ /* 0x000fc400078ec0ff */
[----:B------:R-:W-:Y:S02]  /*12ace0*/  LOP3.LUT R6, R13, 0xffff, RZ, 0xc0, !PT ;  /* 0x0000ffff0d067812 */ /* 0x000fe400078ec0ff */
[--C-:B------:R-:W-:Y:S02]  /*12acf0*/  PRMT R13, R26, 0x4210, R7.reuse ;  /* 0x000042101a0d7816 */ /* 0x100fe40000000007 */
[----:B------:R-:W-:Y:S02]  /*12ad00*/  PRMT R7, R22, 0x5210, R7 ;  /* 0x0000521016077816 */ /* 0x000fe40000000007 */
[--C-:B------:R-:W-:Y:S02]  /*12ad10*/  PRMT R12, R16, 0x4210, R6.reuse ;  /* 0x00004210100c7816 */ /* 0x100fe40000000006 */
[----:B------:R-:W-:Y:S01]  /*12ad20*/  PRMT R6, R17, 0x5210, R6 ;  /* 0x0000521011067816 */ /* 0x000fe20000000006 */
[----:B------:R-:W-:Y:S04]  /*12ad30*/  STL [R1+0x118], R13 ;  /* 0x0001180d01007387 */ /* 0x000fe80000100800 */
[----:B------:R0:W-:Y:S04]  /*12ad40*/  STL [R1+0xb8], R7 ;  /* 0x0000b80701007387 */ /* 0x0001e80000100800 */
[----:B0-----:R-:W4:Y:S04]  /*12ad50*/  LDL.LU R7, [R1+0x2794] ;  /* 0x0027940001077983 */ /* 0x001f280000300800 */
[----:B------:R0:W-:Y:S04]  /*12ad60*/  STL [R1+0xe0], R12 ;  /* 0x0000e00c01007387 */ /* 0x0001e80000100800 */
[----:B------:R-:W4:Y:S04]  /*12ad70*/  LDL.LU R16, [R1+0x98] ;  /* 0x0000980001107983 */ /* 0x000f280000300800 */
[----:B------:R1:W-:Y:S04]  /*12ad80*/  STL [R1+0xa0], R6 ;  /* 0x0000a00601007387 */ /* 0x0003e80000100800 */
[----:B------:R-:W4:Y:S01]  /*12ad90*/  LDL.LU R17, [R1+0x2798] ;  /* 0x0027980001117983 */ /* 0x000f220000300800 */
[----:B0-----:R-:W-:-:S03]  /*12ada0*/  IADD3 R12, P6, R21, R9, RZ ;  /* 0x00000009150c7210 */ /* 0x001fc60007fde0ff */
[----:B-1----:R-:W4:Y:S04]  /*12adb0*/  LDL.LU R6, [R1+0x2760] ;  /* 0x0027600001067983 */ /* 0x002f280000300800 */
[----:B------:R-:W4:Y:S04]  /*12adc0*/  LDL.LU R18, [R1+0x250] ;  /* 0x0002500001127983 */ /* 0x000f280000300800 */
[----:B------:R-:W4:Y:S04]  /*12add0*/  LDL.LU R20, [R1+0x88] ;  /* 0x0000880001147983 */ /* 0x000f280000300800 */
[----:B------:R-:W4:Y:S04]  /*12ade0*/  LDL.LU R26, [R1+0x248] ;  /* 0x00024800011a7983 */ /* 0x000f280000300800 */
[----:B------:R-:W4:Y:S04]  /*12adf0*/  LDL.LU R22, [R1+0x90] ;  /* 0x0000900001167983 */ /* 0x000f280000300800 */
[----:B------:R0:W-:Y:S04]  /*12ae00*/  STL.64 [R1+0x58b8], R8 ;  /* 0x0058b80801007387 */ /* 0x0001e80000100a00 */
[----:B0-----:R-:W4:Y:S01]  /*12ae10*/  LDL.LU R9, [R1+0x27c] ;  /* 0x00027c0001097983 */ /* 0x001f220000300800 */
[----:B--2---:R-:W-:-:S05]  /*12ae20*/  IMAD.X R13, R23, 0x1, R10, P6 ;  /* 0x00000001170d7824 */ /* 0x004fca00030e060a */
[----:B------:R0:W-:Y:S04]  /*12ae30*/  STL.64 [R1+0xbb8], R12 ;  /* 0x000bb80c01007387 */ /* 0x0001e80000100a00 */
[----:B0-----:R-:W2:Y:S01]  /*12ae40*/  LDL.LU.64 R12, [R1+0x58d8] ;  /* 0x0058d800010c7983 */ /* 0x001ea20000300a00 */
[----:B------:R-:W-:Y:S02]  /*12ae50*/  LOP3.LUT R2, R2, 0xffff, RZ, 0xc0, !PT ;  /* 0x0000ffff02027812 */ /* 0x000fe400078ec0ff */
[----:B---3--:R-:W-:Y:S02]  /*12ae60*/  LOP3.LUT R0, R0, 0xffff, RZ, 0xc0, !PT ;  /* 0x0000ffff00007812 */ /* 0x008fe400078ec0ff */
[--C-:B----4-:R-:W-:Y:S02]  /*12ae70*/  PRMT R3, R3, 0x4210, R2.reuse ;  /* 0x0000421003037816 */ /* 0x110fe40000000002 */
[----:B------:R-:W-:-:S02]  /*12ae80*/  PRMT R8, R19, 0x5210, R2 ;  /* 0x0000521013087816 */ /* 0x000fc40000000002 */
[--C-:B------:R-:W-:Y:S01]  /*12ae90*/  PRMT R2, R27, 0x5210, R0.reuse ;  /* 0x000052101b027816 */ /* 0x100fe20000000000 */
[----:B------:R0:W-:Y:S04]  /*12aea0*/  STL [R1+0xe4], R3 ;  /* 0x0000e40301007387 */ /* 0x0001e80000100800 */
[----:B------:R-:W-:Y:S01]  /*12aeb0*/  STL [R1+0xa4], R8 ;  /* 0x0000a40801007387 */ /* 0x000fe20000100800 */
[----:B0-----:R-:W-:-:S03]  /*12aec0*/  PRMT R3, R24, 0x4210, R0 ;  /* 0x0000421018037816 */ /* 0x001fc60000000000 */
[----:B------:R-:W3:Y:S04]  /*12aed0*/  LDL.LU R0, [R1+0xb00] ;  /* 0x000b000001007983 */ /* 0x000ee80000300800 */
[----:B------:R-:W-:Y:S04]  /*12aee0*/  STL [R1+0xe8], R3 ;  /* 0x0000e80301007387 */ /* 0x000fe80000100800 */
[----:B------:R-:W4:Y:S04]  /*12aef0*/  LDL.LU R19, [R1+0xa84] ;  /* 0x000a840001137983 */ /* 0x000f280000300800 */
[----:B------:R0:W-:Y:S04]  /*12af00*/  STL [R1+0xa8], R2 ;  /* 0x0000a80201007387 */ /* 0x0001e80000100800 */
[----:B------:R-:W4:Y:S01]  /*12af10*/  LDL.LU R24, [R1+0x244] ;  /* 0x0002440001187983 */ /* 0x000f220000300800 */
[----:B0-----:R-:W-:-:S03]  /*12af20*/  IADD3 R2, P6, R21, R11, RZ ;  /* 0x0000000b15027210 */ /* 0x001fc60007fde0ff */
[----:B------:R0:W-:Y:S02]  /*12af30*/  STL.64 [R1+0x58b0], R10 ;  /* 0x0058b00a01007387 */ /* 0x0001e40000100a00 */
[----:B--2---:R-:W-:Y:S01]  /*12af40*/  IMAD.X R3, R23, 0x1, R13, P6 ;  /* 0x0000000117037824 */ /* 0x004fe200030e060d */
[----:B0-----:R-:W-:Y:S01]  /*12af50*/  IADD3 R10, P6, R21, R12, RZ ;  /* 0x0000000c150a7210 */ /* 0x001fe20007fde0ff */
[----:B------:R-:W-:-:S03]  /*12af60*/  IMAD.MOV.U32 R21, RZ, RZ, R28 ;  /* 0x000000ffff157224 */ /* 0x000fc600078e001c */
[----:B------:R0:W-:Y:S01]  /*12af70*/  STL.64 [R1+0xbb0], R2 ;  /* 0x000bb00201007387 */ /* 0x0001e20000100a00 */
[----:B------:R-:W-:-:S03]  /*12af80*/  IMAD.X R11, R23, 0x1, R14, P6 ;  /* 0x00000001170b7824 */ /* 0x000fc600030e060e */
[----:B0-----:R-:W2:Y:S04]  /*12af90*/  LDL.LU.64 R2, [R1+0x58d0] ;  /* 0x0058d00001027983 */ /* 0x001ea80000300a00 */
[----:B------:R-:W2:Y:S04]  /*12afa0*/  LDL.LU R27, [R1+0x16c] ;  /* 0x00016c00011b7983 */ /* 0x000ea80000300800 */
[----:B------:R-:W2:Y:S04]  /*12afb0*/  LDL.LU R28, [R1+0x220] ;  /* 0x00022000011c7983 */ /* 0x000ea80000300800 */
[----:B------:R-:W2:Y:S01]  /*12afc0*/  LDL.LU R23, [R1+0x74] ;  /* 0x0000740001177983 */ /* 0x000ea20000300800 */
[----:B------:R-:W-:-:S04]  /*12afd0*/  LOP3.LUT R7, R7, 0xffff, RZ, 0xc0, !PT ;  /* 0x0000ffff07077812 */ /* 0x000fc800078ec0ff */
[--C-:B------:R-:W-:Y:S02]  /*12afe0*/  PRMT R9, R9, 0x4210, R7.reuse ;  /* 0x0000421009097816 */ /* 0x100fe40000000007 */
[----:B------:R-:W-:Y:S02]  /*12aff0*/  PRMT R8, R16, 0x5210, R7 ;  /* 0x0000521010087816 */ /* 0x000fe40000000007 */
[----:B------:R-:W-:Y:S01]  /*12b000*/  LOP3.LUT R7, R17, 0xffff, RZ, 0xc0, !PT ;  /* 0x0000ffff11077812 */ /* 0x000fe200078ec0ff */
[----:B------:R-:W-:Y:S04]  /*12b010*/  STL.64 [R1+0xbd0], R10 ;  /* 0x000bd00a01007387 */ /* 0x000fe80000100a00 */
[----:B------:R0:W-:Y:S04]  /*12b020*/  STL [R1+0xc0], R9 ;  /* 0x0000c00901007387 */ /* 0x0001e80000100800 */
[----:B------:R-:W2:Y:S01]  /*12b030*/  LDL.LU R16, [R1+0x3dc] ;  /* 0x0003dc0001107983 */ /* 0x000ea20000300800 */
[----:B------:R-:W-:-:S03]  /*12b040*/  LOP3.LUT R6, R6, 0xffff, RZ, 0xc0, !PT ;  /* 0x0000ffff06067812 */ /* 0x000fc600078ec0ff */
[----:B------:R1:W-:Y:S04]  /*12b050*/  STL [R1+0x80], R8 ;  /* 0x0000800801007387 */ /* 0x0003e80000100800 */
[----:B------:R-:W2:Y:S01]  /*12b060*/  LDL.LU R17, [R1+0x27ac] ;  /* 0x0027ac0001117983 */ /* 0x000ea20000300800 */
[--C-:B0-----:R-:W-:Y:S02]  /*12b070*/  PRMT R9, R18, 0x4210, R7.reuse ;  /* 0x0000421012097816 */ /* 0x101fe40000000007 */
[----:B-1----:R-:W-:Y:S02]  /*12b080*/  PRMT R8, R20, 0x5210, R7 ;  /* 0x0000521014087816 */ /* 0x002fe40000000007 */
[--C-:B------:R-:W-:Y:S01]  /*12b090*/  PRMT R7, R26, 0x4210, R6.reuse ;  /* 0x000042101a077816 */ /* 0x100fe20000000006 */
[----:B------:R-:W-:Y:S01]  /*12b0a0*/  STL [R1+0xc4], R9 ;  /* 0x0000c40901007387 */ /* 0x000fe20000100800 */
[----:B------:R-:W-:-:S03]  /*12b0b0*/  PRMT R6, R22, 0x5210, R6 ;  /* 0x0000521016067816 */ /* 0x000fc60000000006 */
[----:B------:R0:W-:Y:S04]  /*12b0c0*/  STL [R1+0x84], R8 ;  /* 0x0000840801007387 */ /* 0x0001e80000100800 */
[----:B------:R-:W2:Y:S04]  /*12b0d0*/  LDL.LU R18, [R1+0x23c] ;  /* 0x00023c0001127983 */ /* 0x000ea80000300800 */
[----:B------:R-:W-:Y:S04]  /*12b0e0*/  STL [R1+0xc8], R7 ;  /* 0x0000c80701007387 */ /* 0x000fe80000100800 */
[----:B------:R-:W2:Y:S04]  /*12b0f0*/  LDL.LU R11, [R1+0x21c] ;  /* 0x00021c00010b7983 */ /* 0x000ea80000300800 */
[----:B------:R1:W-:Y:S01]  /*12b100*/  STL [R1+0x88], R6 ;  /* 0x0000880601007387 */ /* 0x0003e20000100800 */
[----:B------:R-:W-:-:S03]  /*12b110*/  SHF.R.S32.HI R26, RZ, 0x1f, R15 ;  /* 0x0000001fff1a7819 */ /* 0x000fc6000001140f */
[----:B0-----:R-:W2:Y:S04]  /*12b120*/  LDL.LU R8, [R1+0x6c] ;  /* 0x00006c0001087983 */ /* 0x001ea80000300800 */
[----:B------:R-:W2:Y:S04]  /*12b130*/  LDL.LU R9, [R1+0x27b4] ;  /* 0x0027b40001097983 */ /* 0x000ea80000300800 */
[----:B------:R-:W2:Y:S04]  /*12b140*/  LDL.LU R20, [R1+0x2780] ;  /* 0x0027800001147983 */ /* 0x000ea80000300800 */
[----:B------:R-:W2:Y:S01]  /*12b150*/  LDL.LU R22, [R1+0x204] ;  /* 0x0002040001167983 */ /* 0x000ea20000300800 */
[----:B-1----:R-:W-:-:S05]  /*12b160*/  IADD3 R6, P6, R15, R4, RZ ;  /* 0x000000040f067210 */ /* 0x002fca0007fde0ff */
[----:B------:R-:W-:-:S05]  /*12b170*/  IMAD.X R7, R26, 0x1, R25, P6 ;  /* 0x000000011a077824 */ /* 0x000fca00030e0619 */
[----:B------:R3:W-:Y:S02]  /*12b180*/  STL.64 [R1+0xb98], R6 ;  /* 0x000b980601007387 */ /* 0x0007e40000100a00 */
[----:B---3--:R-:W-:Y:S02]  /*12b190*/  LOP3.LUT R6, R0, 0xffff, RZ, 0xc0, !PT ;  /* 0x0000ffff00067812 */ /* 0x008fe400078ec0ff */
[----:B----4-:R-:W-:Y:S02]  /*12b1a0*/  LOP3.LUT R0, R19, 0xffff, RZ, 0xc0, !PT ;  /* 0x0000ffff13007812 */ /* 0x010fe400078ec0ff */
[----:B------:R-:W3:Y:S01]  /*12b1b0*/  LDL.LU R19, [R1+0x48] ;  /* 0x0000480001137983 */ /* 0x000ee20000300800 */
[----:B------:R-:W-:-:S03]  /*12b1c0*/  PRMT R7, R24, 0x4210, R6 ;  /* 0x0000421018077816 */ /* 0x000fc60000000006 */
[----:B------:R-:W4:Y:S04]  /*12b1d0*/  LDL.LU R24, [R1+0x1f8] ;  /* 0x0001f80001187983 */ /* 0x000f280000300800 */
[----:B------:R2:W-:Y:S02]  /*12b1e0*/  STL [R1+0x90], R7 ;  /* 0x0000900701007387 */ /* 0x0005e40000100800 */
[----:B--2---:R-:W-:Y:S02]  /*12b1f0*/  PRMT R7, R27, 0x5210, R6 ;  /* 0x000052101b077816 */ /* 0x004fe40000000006 */
[--C-:B------:R-:W-:Y:S02]  /*12b200*/  PRMT R6, R28, 0x4210, R0.reuse ;  /* 0x000042101c067816 */ /* 0x100fe40000000000 */
[----:B------:R-:W2:Y:S04]  /*12b210*/  LDL.LU R28, [R1+0x54] ;  /* 0x00005400011c7983 */ /* 0x000ea80000300800 */
[----:B------:R-:W-:Y:S04]  /*12b220*/  STL [R1+0x60], R7 ;  /* 0x0000600701007387 */ /* 0x000fe80000100800 */
[----:B------:R0:W-:Y:S01]  /*12b230*/  STL [R1+0x94], R6 ;  /* 0x0000940601007387 */ /* 0x0001e20000100800 */
[----:B------:R-:W-:-:S02]  /*12b240*/  PRMT R0, R23, 0x5210, R0 ;  /* 0x0000521017007816 */ /* 0x000fc40000000000 */
[----:B0-----:R-:W-:-:S03]  /*12b250*/  IADD3 R6, P6, R15, R3, RZ ;  /* 0x000000030f067210 */ /* 0x001fc60007fde0ff */
[----:B------:R-:W-:Y:S02]  /*12b260*/  STL [R1+0x64], R0 ;  /* 0x0000640001007387 */ /* 0x000fe40000100800 */
[----:B------:R-:W-:-:S05]  /*12b270*/  IMAD.X R7, R26, 0x1, R2, P6 ;  /* 0x000000011a077824 */ /* 0x000fca00030e0602 */
[----:B------:R0:W-:Y:S04]  /*12b280*/  STL.64 [R1+0xc30], R6 ;  /* 0x000c300601007387 */ /* 0x0001e80000100a00 */
[----:B0-----:R-:W2:Y:S04]  /*12b290*/  LDL.LU.64 R6, [R1+0x58c8] ;  /* 0x0058c80001067983 */ /* 0x001ea80000300a00 */
[----:B------:R0:W-:Y:S04]  /*12b2a0*/  STL.64 [R1+0x5890], R2 ;  /* 0x0058900201007387 */ /* 0x0001e80000100a00 */
[----:B0-----:R-:W3:Y:S01]  /*12b2b0*/  LDL.LU R3, [R1+0x170] ;  /* 0x0001700001037983 */ /* 0x001ee20000300800 */
[----:B------:R-:W-:-:S03]  /*12b2c0*/  LOP3.LUT R0, R16, 0xffff, RZ, 0xc0, !PT ;  /* 0x0000ffff10007812 */ /* 0x000fc600078ec0ff */
[----:B------:R-:W2:Y:S04]  /*12b2d0*/  LDL.LU R10, [R1+0xb5c] ;  /* 0x000b5c00010a7983 */ /* 0x000ea80000300800 */
[----:B------:R-:W2:Y:S01]  /*12b2e0*/  LDL.LU R27, [R1+0xb58] ;  /* 0x000b5800011b7983 */ /* 0x000ea20000300800 */
[----:B------:R-:W-:Y:S02]  /*12b2f0*/  LOP3.LUT R2, R17, 0xffff, RZ, 0xc0, !PT ;  /* 0x0000ffff11027812 */ /* 0x000fe400078ec0ff */
[----:B------:R-:W-:Y:S01]  /*12b300*/  PRMT R18, R18, 0x4210, R0 ;  /* 0x0000421012127816 */ /* 0x000fe20000000000 */
[----:B------:R-:W2:Y:S01]  /*12b310*/  LDL.LU R23, [R1+0x1f0] ;  /* 0x0001f00001177983 */ /* 0x000ea20000300800 */
[----:B------:R-:W-:-:S03]  /*12b320*/  IMAD.MOV.U32 R16, RZ, RZ, R29 ;  /* 0x000000ffff107224 */ /* 0x000fc600078e001d */
[----:B------:R-:W2:Y:S04]  /*12b330*/  LDL.LU R17, [R1+0x24] ;  /* 0x0000240001117983 */ /* 0x000ea80000300800 */
[----:B------:R-:W2:Y:S04]  /*12b340*/  LDL.LU R29, [R1+0x1c4] ;  /* 0x0001c400011d7983 */ /* 0x000ea80000300800 */
[----:B------:R0:W-:Y:S04]  /*12b350*/  STL [R1+0x98], R18 ;  /* 0x0000981201007387 */ /* 0x0001e80000100800 */
[----:B0-----:R-:W4:Y:S01]  /*12b360*/  LDL.LU R18, [R1+0x58c4] ;  /* 0x0058c40001127983 */ /* 0x001f220000300800 */
[----:B---3--:R-:W-:-:S03]  /*12b370*/  PRMT R3, R3, 0x5210, R0 ;  /* 0x0000521003037816 */ /* 0x008fc60000000000 */
[----:B------:R-:W3:Y:S04]  /*12b380*/  LDL.LU R0, [R1+0x58c0] ;  /* 0x0058c00001007983 */ /* 0x000ee80000300800 */
[----:B------:R0:W-:Y:S02]  /*12b390*/  STL [R1+0x68], R3 ;  /* 0x0000680301007387 */ /* 0x0001e40000100800 */
[--C-:B0-----:R-:W-:Y:S02]  /*12b3a0*/  PRMT R3, R11, 0x4210, R2.reuse ;  /* 0x000042100b037816 */ /* 0x101fe40000000002 */
[----:B------:R-:W2:Y:S01]  /*12b3b0*/  LDL.LU R11, [R1+0x2c] ;  /* 0x00002c00010b7983 */ /* 0x000ea20000300800 */
[----:B------:R-:W-:-:S03]  /*12b3c0*/  PRMT R8, R8, 0x5210, R2 ;  /* 0x0000521008087816 */ /* 0x000fc60000000002 */
[----:B------:R-:W-:Y:S04]  /*12b3d0*/  STL [R1+0x70], R3 ;  /* 0x0000700301007387 */ /* 0x000fe80000100800 */
[----:B------:R0:W-:Y:S02]  /*12b3e0*/  STL [R1+0x40], R8 ;  /* 0x0000400801007387 */ /* 0x0001e40000100800 */
[----:B0-----:R-:W-:-:S04]  /*12b3f0*/  LOP3.LUT R8, R9, 0xffff, RZ, 0xc0, !PT ;  /* 0x0000ffff09087812 */ /* 0x001fc800078ec0ff */
[----:B------:R-:W-:Y:S02]  /*12b400*/  PRMT R9, R22, 0x4210, R8 ;  /* 0x0000421016097816 */ /* 0x000fe40000000008 */
[----:B---3--:R-:W-:-:S05]  /*12b410*/  IADD3 R2, P6, R15, R0, RZ ;  /* 0x000000000f027210 */ /* 0x008fca0007fde0ff */
[----:B----4-:R-:W-:-:S05]  /*12b420*/  IMAD.X R3, R26, 0x1, R18, P6 ;  /* 0x000000011a037824 */ /* 0x010fca00030e0612 */
[----:B------:R0:W-:Y:S02]  /*12b430*/  STL.64 [R1+0xc38], R2 ;  /* 0x000c380201007387 */ /* 0x0001e40000100a00 */
[----:B0-----:R-:W-:Y:S02]  /*12b440*/  LOP3.LUT R2, R20, 0xffff, RZ, 0xc0, !PT ;  /* 0x0000ffff14027812 */ /* 0x001fe400078ec0ff */
[----:B------:R-:W3:Y:S04]  /*12b450*/  LDL.LU R3, [R1+0x848] ;  /* 0x0008480001037983 */ /* 0x000ee80000300800 */
[----:B------:R-:W4:Y:S04]  /*12b460*/  LDL.LU R20, [R1+0x1c0] ;  /* 0x0001c00001147983 */ /* 0x000f280000300800 */
[----:B------:R0:W-:Y:S04]  /*12b470*/  STL [R1+0x74], R9 ;  /* 0x0000740901007387 */ /* 0x0001e80000100800 */
[----:B------:R-:W4:Y:S01]  /*12b480*/  LDL.LU R22, [R1+0x28] ;  /* 0x0000280001167983 */ /* 0x000f220000300800 */
[----:B0-----:R-:W-:-:S02]  /*12b490*/  PRMT R9, R19, 0x5210, R8 ;  /* 0x0000521013097816 */ /* 0x001fc40000000008 */
[--C-:B------:R-:W-:Y:S01]  /*12b4a0*/  PRMT R8, R24, 0x4210, R2.reuse ;  /* 0x0000421018087816 */ /* 0x100fe20000000002 */
[----:B------:R-:W-:Y:S02]  /*12b4b0*/  IMAD.MOV.U32 R24, RZ, RZ, R21 ;  /* 0x000000ffff187224 */ /* 0x000fe400078e0015 */
[----:B------:R-:W-:Y:S04]  /*12b4c0*/  STL [R1+0x44], R9 ;  /* 0x0000440901007387 */ /* 0x000fe80000100800 */
[----:B------:R-:W-:Y:S04]  /*12b4d0*/  STL.64 [R1+0x58a0], R24 ;  /* 0x0058a01801007387 */ /* 0x000fe80000100a00 */
[----:B------:R0:W-:Y:S01]  /*12b4e0*/  STL [R1+0x78], R8 ;  /* 0x0000780801007387 */ /* 0x0001e20000100800 */
[----:B--2---:R-:W-:-:S02]  /*12b4f0*/  PRMT R2, R28, 0x5210, R2 ;  /* 0x000052101c027816 */ /* 0x004fc40000000002 */
[----:B0-----:R-:W-:Y:S01]  /*12b500*/  IADD3 R8, P6, R15, R5, RZ ;  /* 0x000000050f087210 */ /* 0x001fe20007fde0ff */
[----:B------:R-:W2:Y:S04]  /*12b510*/  LDL.LU R24, [R1+0x18] ;  /* 0x0000180001187983 */ /* 0x000ea80000300800 */
[----:B------:R-:W2:Y:S01]  /*12b520*/  LDL.LU R25, [R1+0x2a24] ;  /* 0x002a240001197983 */ /* 0x000ea20000300800 */
[----:B------:R-:W-:-:S03]  /*12b530*/  IMAD.X R9, R26, 0x1, R6, P6 ;  /* 0x000000011a097824 */ /* 0x000fc600030e0606 */
[----:B------:R-:W2:Y:S04]  /*12b540*/  LDL.LU R19, [R1+0x14] ;  /* 0x0000140001137983 */ /* 0x000ea80000300800 */
[----:B------:R-:W-:Y:S04]  /*12b550*/  STL [R1+0x48], R2 ;  /* 0x0000480201007387 */ /* 0x000fe80000100800 */
[----:B------:R-:W2:Y:S04]  /*12b560*/  LDL.LU R21, [R1+0x2a20] ;  /* 0x002a200001157983 */ /* 0x000ea80000300800 */
[----:B------:R-:W2:Y:S04]  /*12b570*/  LDL.LU R28, [R1+0xbc] ;  /* 0x0000bc00011c7983 */ /* 0x000ea80000300800 */
[----:B------:R0:W-:Y:S04]  /*12b580*/  STL.64 [R1+0xc70], R8 ;  /* 0x000c700801007387 */ /* 0x0001e80000100a00 */
[----:B0-----:R-:W2:Y:S01]  /*12b590*/  LDL.LU.64 R8, [R1+0x58b8] ;  /* 0x0058b80001087983 */ /* 0x001ea20000300a00 */
[----:B------:R-:W-:-:S02]  /*12b5a0*/  LOP3.LUT R2, R10, 0xffff, RZ, 0xc0, !PT ;  /* 0x0000ffff0a027812 */ /* 0x000fc400078ec0ff */
[----:B------:R-:W-:Y:S02]  /*12b5b0*/  LOP3.LUT R10, R27, 0xffff, RZ, 0xc0, !PT ;  /* 0x0000ffff1b0a7812 */ /* 0x000fe400078ec0ff */
[--C-:B------:R-:W-:Y:S02]  /*12b5c0*/  PRMT R27, R23, 0x4210, R2.reuse ;  /* 0x00004210171b7816 */ /* 0x100fe40000000002 */
[----:B------:R-:W-:Y:S01]  /*12b5d0*/  PRMT R2, R17, 0x5210, R2 ;  /* 0x0000521011027816 */ /* 0x000fe20000000002 */
[----:B------:R-:W-:Y:S01]  /*12b5e0*/  IMAD.MOV.U32 R23, RZ, RZ, R16 ;  /* 0x000000ffff177224 */ /* 0x000fe200078e0010 */
[--C-:B------:R-:W-:Y:S01]  /*12b5f0*/  PRMT R16, R29, 0x4210, R10.reuse ;  /* 0x000042101d107816 */ /* 0x100fe2000000000a */
[----:B------:R-:W-:Y:S04]  /*12b600*/  STL [R1+0x50], R27 ;  /* 0x0000501b01007387 */ /* 0x000fe80000100800 */
[----:B------:R-:W2:Y:S04]  /*12b610*/  LDL.LU R29, [R1+0x2a28] ;  /* 0x002a2800011d7983 */ /* 0x000ea80000300800 */
[----:B------:R0:W-:Y:S01]  /*12b620*/  STL [R1+0x30], R2 ;  /* 0x0000300201007387 */ /* 0x0001e20000100800 */
[----:B------:R-:W-:-:S02]  /*12b630*/  PRMT R11, R11, 0x5210, R10 ;  /* 0x000052100b0b7816 */ /* 0x000fc4000000000a */
[----:B------:R-:W-:Y:S01]  /*12b640*/  IADD3 R10, P6, R15, R7, RZ ;  /* 0x000000070f0a7210 */ /* 0x000fe20007fde0ff */
[----:B0-----:R-:W2:Y:S04]  /*12b650*/  LDL.LU R2, [R1+0x2790] ;  /* 0x0027900001027983 */ /* 0x001ea80000300800 */
[----:B------:R0:W-:Y:S04]  /*12b660*/  STL [R1+0x54], R16 ;  /* 0x0000541001007387 */ /* 0x0001e80000100800 */
[----:B------:R-:W2:Y:S04]  /*12b670*/  LDL.LU R27, [R1+0x214] ;  /* 0x00021400011b7983 */ /* 0x000ea80000300800 */
[----:B0-----:R-:W2:Y:S04]  /*12b680*/  LDL.LU R16, [R1+0x174] ;  /* 0x0001740001107983 */ /* 0x001ea80000300800 */
[----:B------:R-:W2:Y:S04]  /*12b690*/  LDL.LU R17, [R1+0x240] ;  /* 0x0002400001117983 */ /* 0x000ea80000300800 */
[----:B------:R-:W-:Y:S04]  /*12b6a0*/  STL [R1+0x34], R11 ;  /* 0x0000340b01007387 */ /* 0x000fe80000100800 */
[----:B------:R0:W-:Y:S04]  /*12b6b0*/  STL.64 [R1+0x5880], R6 ;  /* 0x0058800601007387 */ /* 0x0001e80000100a00 */
[----:B0-----:R-:W2:Y:S01]  /*12b6c0*/  LDL.LU R7, [R1+0x2a1c] ;  /* 0x002a1c0001077983 */ /* 0x001ea20000300800 */
[----:B---3--:R-:W-:-:S04]  /*12b6d0*/  LOP3.LUT R3, R3, 0xffff, RZ, 0xc0, !PT ;  /* 0x0000ffff03037812 */ /* 0x008fc800078ec0ff */
[--C-:B----4-:R-:W-:Y:S02]  /*12b6e0*/  PRMT R20, R20, 0x4210, R3.reuse ;  /* 0x0000421014147816 */ /* 0x110fe40000000003 */
[----:B------:R-:W-:Y:S01]  /*12b6f0*/  PRMT R6, R22, 0x5210, R3 ;  /* 0x0000521016067816 */ /* 0x000fe20000000003 */
[----:B--2---:R-:W-:-:S05]  /*12b700*/  IMAD.X R11, R26, 0x1, R8, P6 ;  /* 0x000000011a0b7824 */ /* 0x004fca00030e0608 */
[----:B------:R0:W-:Y:S04]  /*12b710*/  STL.64 [R1+0xc68], R10 ;  /* 0x000c680a01007387 */ /* 0x0001e80000100a00 */
[----:B0-----:R-:W2:Y:S04]  /*12b720*/  LDL.LU.64 R10, [R1+0x58b0] ;  /* 0x0058b000010a7983 */ /* 0x001ea80000300a00 */
[----:B------:R-:W3:Y:S04]  /*12b730*/  LDL.LU R3, [R1+0x934] ;  /* 0x0009340001037983 */ /* 0x000ee80000300800 */
[----:B------:R0:W-:Y:S04]  /*12b740*/  STL [R1+0x58], R20 ;  /* 0x0000581401007387 */ /* 0x0001e80000100800 */
[----:B0-----:R-:W4:Y:S04]  /*12b750*/  LDL.LU R20, [R1+0x28c] ;  /* 0x00028c0001147983 */ /* 0x001f280000300800 */
[----:B------:R-:W-:Y:S04]  /*12b760*/  STL [R1+0x38], R6 ;  /* 0x0000380601007387 */ /* 0x000fe80000100800 */
[----:B------:R-:W4:Y:S04]  /*12b770*/  LDL.LU R22, [R1+0x17c] ;  /* 0x00017c0001167983 */ /* 0x000f280000300800 */
[----:B------:R0:W-:Y:S01]  /*12b780*/  STL.64 [R1+0x5860], R8 ;  /* 0x0058600801007387 */ /* 0x0001e20000100a00 */
[----:B------:R-:W-:-:S05]  /*12b790*/  PRMT R24, R24, 0x5210, R7 ;  /* 0x0000521018187816 */ /* 0x000fca0000000007 */
[----:B------:R1:W-:Y:S04]  /*12b7a0*/  STL [R1+0x20], R24 ;  /* 0x0000201801007387 */ /* 0x0003e80000100800 */
[----:B0-----:R-:W3:Y:S01]  /*12b7b0*/  LDL.LU R8, [R1+0x1c] ;  /* 0x00001c0001087983 */ /* 0x001ee20000300800 */
[----:B------:R-:W-:Y:S02]  /*12b7c0*/  IADD3 R6, P6, R15, R9, RZ ;  /* 0x000000090f067210 */ /* 0x000fe40007fde0ff */
[----:B------:R-:W-:Y:S01]  /*12b7d0*/  PRMT R19, R19, 0x5210, R25 ;  /* 0x0000521013137816 */ /* 0x000fe20000000019 */
[----:B------:R-:W4:Y:S02]  /*12b7e0*/  LDL.LU R9, [R1+0x930] ;  /* 0x0009300001097983 */ /* 0x000f240000300800 */
[----:B--2---:R-:W-:Y:S01]  /*12b7f0*/  IMAD.X R7, R26, 0x1, R10, P6 ;  /* 0x000000011a077824 */ /* 0x004fe200030e060a */
[----:B-1----:R-:W-:-:S04]  /*12b800*/  IADD3 R24, P6, R15, R11, RZ ;  /* 0x0000000b0f187210 */ /* 0x002fc80007fde0ff */
[----:B------:R0:W-:Y:S01]  /*12b810*/  STL.64 [R1+0xca0], R6 ;  /* 0x000ca00601007387 */ /* 0x0001e20000100a00 */
[----:B------:R-:W-:Y:S01]  /*12b820*/  IMAD.X R25, R26, 0x1, R13, P6 ;  /* 0x000000011a197824 */ /* 0x000fe200030e060d */
[----:B0-----:R-:W-:Y:S02]  /*12b830*/  PRMT R7, R28, 0x5210, R21 ;  /* 0x000052101c077816 */ /* 0x001fe40000000015 */
[----:B------:R-:W2:Y:S04]  /*12b840*/  LDL.LU R6, [R1+0x9b0] ;  /* 0x0009b00001067983 */ /* 0x000ea80000300800 */
[----:B------:R-:W-:Y:S04]  /*12b850*/  STL [R1+0x24], R19 ;  /* 0x0000241301007387 */ /* 0x000fe80000100800 */
[----:B------:R-:W2:Y:S04]  /*12b860*/  LDL.LU R21, [R1+0x2ac] ;  /* 0x0002ac0001157983 */ /* 0x000ea80000300800 */
[----:B------:R0:W-:Y:S04]  /*12b870*/  STL [R1+0x28], R7 ;  /* 0x0000280701007387 */ /* 0x0001e80000100800 */
[----:B------:R-:W2:Y:S04]  /*12b880*/  LDL.LU R28, [R1+0x180] ;  /* 0x00018000011c7983 */ /* 0x000ea80000300800 */
[----:B0-----:R-:W2:Y:S04]  /*12b890*/  LDL.LU R7, [R1+0x2cc] ;  /* 0x0002cc0001077983 */ /* 0x001ea80000300800 */
[----:B------:R-:W2:Y:S04]  /*12b8a0*/  LDL.LU R19, [R1+0x184] ;  /* 0x0001840001137983 */ /* 0x000ea80000300800 */
[----:B------:R0:W-:Y:S02]  /*12b8b0*/  STL.64 [R1+0xcc8], R24 ;  /* 0x000cc81801007387 */ /* 0x0001e40000100a00 */
[----:B0-----:R-:W-:-:S02]  /*12b8c0*/  IADD3 R24, P6, R15, R12, RZ ;  /* 0x0000000c0f187210 */ /* 0x001fc40007fde0ff */
[----:B------:R-:W2:Y:S03]  /*12b8d0*/  LDL.LU R15, [R1+0x58ac] ;  /* 0x0058ac00010f7983 */ /* 0x000ea60000300800 */
[----:B------:R-:W-:Y:S02]  /*12b8e0*/  IMAD.X R25, R26, 0x1, R14, P6 ;  /* 0x000000011a197824 */ /* 0x000fe400030e060e */
[----:B------:R-:W2:Y:S04]  /*12b8f0*/  LDL.LU R26, [R1+0x58a8] ;  /* 0x0058a800011a7983 */ /* 0x000ea80000300800 */
[----:B------:R0:W-:Y:S01]  /*12b900*/  STL.64 [R1+0xcc0], R24 ;  /* 0x000cc01801007387 */ /* 0x0001e20000100a00 */
[----:B---3--:R-:W-:-:S03]  /*12b910*/  PRMT R8, R8, 0x5210, R29 ;  /* 0x0000521008087816 */ /* 0x008fc6000000001d */
[----:B0-----:R-:W3:Y:S04]  /*12b920*/  LDL.LU.64 R24, [R1+0x58a0] ;  /* 0x0058a00001187983 */ /* 0x001ee80000300a00 */
[----:B------:R-:W2:Y:S04]  /*12b930*/  LDL.LU R29, [R1+0x589c] ;  /* 0x00589c00011d7983 */ /* 0x000ea80000300800 */
[----:B------:R4:W-:Y:S01]  /*12b940*/  STL [R1+0x2c], R8 ;  /* 0x00002c0801007387 */ /* 0x0009e20000100800 */
[----:B------:R-:W-:Y:S02]  /*12b950*/  LOP3.LUT R2, R2, 0xffff, RZ, 0xc0, !PT ;  /* 0x0000ffff02027812 */ /* 0x000fe400078ec0ff */
[----:B----4-:R-:W-:-:S04]  /*12b960*/  LOP3.LUT R8, R9, 0xffff, RZ, 0xc0, !PT ;  /* 0x0000ffff09087812 */ /* 0x010fc800078ec0ff */
[--C-:B------:R-:W-:Y:S02]  /*12b970*/  PRMT R27, R27, 0x4210, R8.reuse ;  /* 0x000042101b1b7816 */ /* 0x100fe40000000008 */
[----:B------:R-:W-:Y:S02]  /*12b980*/  PRMT R9, R16, 0x5210, R8 ;  /* 0x0000521010097816 */ /* 0x000fe40000000008 */
[--C-:B------:R-:W-:Y:S01]  /*12b990*/  PRMT R8, R17, 0x4210, R2.reuse ;  /* 0x0000421011087816 */ /* 0x100fe20000000002 */
[----:B------:R0:W-:Y:S04]  /*12b9a0*/  STL [R1+0x5c], R27 ;  /* 0x00005c1b01007387 */ /* 0x0001e80000100800 */
[----:B------:R-:W-:Y:S04]  /*12b9b0*/  STL [R1+0x3c], R9 ;  /* 0x00003c0901007387 */ /* 0x000fe80000100800 */
[----:B0-----:R-:W4:Y:S04]  /*12b9c0*/  LDL.LU R27, [R1+0x388] ;  /* 0x00038800011b7983 */ /* 0x001f280000300800 */
[----:B------:R0:W-:Y:S04]  /*12b9d0*/  STL [R1+0x7c], R8 ;  /* 0x00007c0801007387 */ /* 0x0001e80000100800 */
[----:B------:R-:W4:Y:S01]  /*12b9e0*/  LDL.LU R16, [R1+0x188] ;  /* 0x0001880001107983 */ /* 0x000f220000300800 */
[----:B--2---:R-:W-:-:S02]  /*12b9f0*/  PRMT R2, R29, 0x5210, R2 ;  /* 0x000052101d027816 */ /* 0x004fc40000000002 */
[----:B---3--:R-:W-:Y:S02]  /*12ba00*/  SHF.R.S32.HI R29, RZ, 0x1f, R24 ;  /* 0x0000001fff1d7819 */ /* 0x008fe40000011418 */
[----:B0-----:R-:W-:Y:S01]  /*12ba10*/  IADD3 R8, P6, R24, R4, RZ ;  /* 0x0000000418087210 */ /* 0x001fe20007fde0ff */
[----:B------:R0:W-:Y:S04]  /*12ba20*/  STL [R1+0x4c], R2 ;  /* 0x00004c0201007387 */ /* 0x0001e80000100800 */
[----:B------:R-:W2:Y:S01]  /*12ba30*/  LDL.LU R17, [R1+0x3b0] ;  /* 0x0003b00001117983 */ /* 0x000ea20000300800 */
[----:B------:R-:W-:Y:S01]  /*12ba40*/  IMAD.X R9, R29, 0x1, R25, P6 ;  /* 0x000000011d097824 */ /* 0x000fe200030e0619 */
[----:B0-----:R-:W-:-:S04]  /*12ba50*/  LOP3.LUT R2, R3, 0xffff, RZ, 0xc0, !PT ;  /* 0x0000ffff03027812 */ /* 0x001fc800078ec0ff */
[----:B------:R0:W-:Y:S01]  /*12ba60*/  STL.64 [R1+0xc98], R8 ;  /* 0x000c980801007387 */ /* 0x0001e20000100a00 */
[--C-:B------:R-:W-:Y:S02]  /*12ba70*/  PRMT R3, R20, 0x4210, R2.reuse ;  /* 0x0000421014037816 */ /* 0x100fe40000000002 */
[----:B------:R-:W-:Y:S02]  /*12ba80*/  PRMT R2, R22, 0x5210, R2 ;  /* 0x0000521016027816 */ /* 0x000fe40000000002 */
[----:B------:R-:W-:Y:S01]  /*12ba90*/  SHF.R.S32.HI R22, RZ, 0x1f, R23 ;  /* 0x0000001fff167819 */ /* 0x000fe20000011417 */
[----:B0-----:R-:W3:Y:S04]  /*12baa0*/  LDL.LU R8, [R1+0x27a4] ;  /* 0x0027a40001087983 */ /* 0x001ee80000300800 */
[----:B------:R0:W-:Y:S04]  /*12bab0*/  STL [R1+0x9c], R3 ;  /* 0x00009c0301007387 */ /* 0x0001e80000100800 */
[----:B------:R-:W3:Y:S04]  /*12bac0*/  LDL.LU R9, [R1+0xa80] ;  /* 0x000a800001097983 */ /* 0x000ee80000300800 */
[----:B------:R1:W-:Y:S04]  /*12bad0*/  STL [R1+0x6c], R2 ;  /* 0x00006c0201007387 */ /* 0x0003e80000100800 */
[----:B------:R-:W3:Y:S01]  /*12bae0*/  LDL.LU R20, [R1+0x190] ;  /* 0x0001900001147983 */ /* 0x000ee20000300800 */
[----:B0-----:R-:W-:Y:S01]  /*12baf0*/  IMAD.MOV.U32 R3, RZ, RZ, R25 ;  /* 0x000000ffff037224 */ /* 0x001fe200078e0019 */
[----:B-1----:R-:W-:-:S02]  /*12bb00*/  IADD3 R2, P6, R23, R4, RZ ;  /* 0x0000000417027210 */ /* 0x002fc40007fde0ff */
[----:B------:R-:W3:Y:S04]  /*12bb10*/  LDL.LU R25, [R1+0x5898] ;  /* 0x0058980001197983 */ /* 0x000ee80000300800 */
[----:B------:R-:W4:Y:S01]  /*12bb20*/  LDL.LU R4, [R1+0x279c] ;  /* 0x00279c0001047983 */ /* 0x000f220000300800 */
[----:B------:R-:W-:-:S05]  /*12bb30*/  IMAD.X R3, R22, 0x1, R3, P6 ;  /* 0x0000000116037824 */ /* 0x000fca00030e0603 */
[----:B------:R0:W-:Y:S04]  /*12bb40*/  STL.64 [R1+0xce8], R2 ;  /* 0x000ce80201007387 */ /* 0x0001e80000100a00 */
[----:B0-----:R-:W2:Y:S01]  /*12bb50*/  LDL.LU.64 R2, [R1+0x5890] ;  /* 0x0058900001027983 */ /* 0x001ea20000300a00 */
[----:B------:R-:W-:-:S04]  /*12bb60*/  LOP3.LUT R6, R6, 0xffff, RZ, 0xc0, !PT ;  /* 0x0000ffff06067812 */ /* 0x000fc800078ec0ff */
[--C-:B------:R-:W-:Y:S02]  /*12bb70*/  PRMT R7, R7, 0x4210, R6.reuse ;  /* 0x0000421007077816 */ /* 0x100fe40000000006 */
[----:B------:R-:W-:Y:S02]  /*12bb80*/  PRMT R19, R19, 0x5210, R6 ;  /* 0x0000521013137816 */ /* 0x000fe40000000006 */
[----:B----4-:R-:W-:-:S04]  /*12bb90*/  LOP3.LUT R4, R4, 0xffff, RZ, 0xc0, !PT ;  /* 0x0000ffff04047812 */ /* 0x010fc800078ec0ff */
[--C-:B------:R-:W-:Y:S02]  /*12bba0*/  PRMT R21, R21, 0x4210, R4.reuse ;  /* 0x0000421015157816 */ /* 0x100fe40000000004 */
[----:B------:R-:W-:-:S03]  /*12bbb0*/  PRMT R4, R28, 0x5210, R4 ;  /* 0x000052101c047816 */ /* 0x000fc60000000004 */
[----:B------:R0:W-:Y:S01]  /*12bbc0*/  STL [R1+0xcc], R21 ;  /* 0x0000cc1501007387 */ /* 0x0001e20000100800 */
[----:B--2---:R-:W-:-:S03]  /*12bbd0*/  IADD3 R6, P6, R24, R3, RZ ;  /* 0x0000000318067210 */ /* 0x004fc60007fde0ff */
[----:B0-----:R-:W2:Y:S04]  /*12bbe0*/  LDL.LU R21, [R1+0x588c] ;  /* 0x00588c0001157983 */ /* 0x001ea80000300800 */
[----:B------:R-:W4:Y:S04]  /*12bbf0*/  LDL.LU R28, [R1+0x5888] ;  /* 0x00588800011c7983 */ /* 0x000f280000300800 */
[----:B------:R0:W-:Y:S04]  /*12bc00*/  STL [R1+0x8c], R4 ;  /* 0x00008c0401007387 */ /* 0x0001e80000100800 */
[----:B0-----:R-:W3:Y:S04]  /*12bc10*/  LDL.LU R4, [R1+0x27a0] ;  /* 0x0027a00001047983 */ /* 0x001ee80000300800 */
[----:B------:R0:W-:Y:S04]  /*12bc20*/  STL [R1+0xec], R7 ;  /* 0x0000ec0701007387 */ /* 0x0001e80000100800 */
[----:B------:R1:W-:Y:S01]  /*12bc30*/  STL [R1+0xac], R19 ;  /* 0x0000ac1301007387 */ /* 0x0003e20000100800 */
[----:B0-----:R-:W-:-:S03]  /*12bc40*/  IMAD.X R7, R29, 0x1, R2, P6 ;  /* 0x000000011d077824 */ /* 0x001fc600030e0602 */
[----:B-1----:R-:W2:Y:S04]  /*12bc50*/  LDL.LU R19, [R1+0x19c] ;  /* 0x00019c0001137983 */ /* 0x002ea80000300800 */
[----:B------:R0:W-:Y:S04]  /*12bc60*/  STL.64 [R1+0xc90], R6 ;  /* 0x000c900601007387 */ /* 0x0001e80000100a00 */
[----:B------:R1:W-:Y:S01]  /*12bc70*/  STL [R1+0x5458], R3 ;  /* 0x0054580301007387 */ /* 0x0003e20000100800 */
[----:B0-----:R-:W-:-:S03]  /*12bc80*/  IADD3 R6, P6, R23, R3, RZ ;  /* 0x0000000317067210 */ /* 0x001fc60007fde0ff */
[----:B-1----:R-:W2:Y:S02]  /*12bc90*/  LDL.LU R3, [R1+0x254] ;  /* 0x0002540001037983 */ /* 0x002ea40000300800 */
[----:B------:R-:W-:-:S05]  /*12bca0*/  IMAD.X R7, R22, 0x1, R2, P6 ;  /* 0x0000000116077824 */ /* 0x000fca00030e0602 */
[----:B------:R0:W-:Y:S04]  /*12bcb0*/  STL.64 [R1+0xcd0], R6 ;  /* 0x000cd00601007387 */ /* 0x0001e80000100a00 */
[----:B0-----:R-:W2:Y:S04]  /*12bcc0*/  LDL.LU.64 R6, [R1+0x5880] ;  /* 0x0058800001067983 */ /* 0x001ea80000300a00 */
[----:B------:R0:W-:Y:S04]  /*12bcd0*/  STL [R1+0x5550], R2 ;  /* 0x0055500201007387 */ /* 0x0001e80000100800 */
[----:B0-----:R-:W4:Y:S01]  /*12bce0*/  LDL.LU R2, [R1+0x9b4] ;  /* 0x0009b40001027983 */ /* 0x001f220000300800 */
[----:B---3--:R-:W-:-:S04]  /*12bcf0*/  LOP3.LUT R4, R4, 0xffff, RZ, 0xc0, !PT ;  /* 0x0000ffff04047812 */ /* 0x008fc800078ec0ff */
[----:B------:R-:W-:-:S05]  /*12bd00*/  PRMT R27, R27, 0x4210, R4 ;  /* 0x000042101b1b7816 */ /* 0x000fca0000000004 */
[----:B------:R0:W-:Y:S02]  /*12bd10*/  STL [R1+0x11c], R27 ;  /* 0x00011c1b01007387 */ /* 0x0001e40000100800 */
[----:B0-----:R-:W-:-:S05]  /*12bd20*/  PRMT R27, R16, 0x5210, R4 ;  /* 0x00005210101b7816 */ /* 0x001fca0000000004 */
[----:B------:R0:W-:Y:S01]  /*12bd30*/  STL [R1+0xbc], R27 ;  /* 0x0000bc1b01007387 */ /* 0x0001e20000100800 */
[----:B----4-:R-:W-:-:S04]  /*12bd40*/  LOP3.LUT R2, R2, 0xffff, RZ, 0xc0, !PT ;  /* 0x0000ffff02027812 */ /* 0x010fc800078ec0ff */
[--C-:B------:R-:W-:Y:S02]  /*12bd50*/  PRMT R16, R17, 0x4210, R2.reuse ;  /* 0x0000421011107816 */ /* 0x100fe40000000002 */
[----:B------:R-:W-:Y:S02]  /*12bd60*/  PRMT R4, R28, 0x5210, R2 ;  /* 0x000052101c047816 */ /* 0x000fe40000000002 */
[----:B------:R-:W3:Y:S04]  /*12bd70*/  LDL.LU R28, [R1+0x587c] ;  /* 0x00587c00011c7983 */ /* 0x000ee80000300800 */
[----:B------:R1:W-:Y:S04]  /*12bd80*/  STL [R1+0x12c], R16 ;  /* 0x00012c1001007387 */ /* 0x0003e80000100800 */
[----:B------:R-:W4:Y:S04]  /*12bd90*/  LDL.LU R2, [R1+0x15c0] ;  /* 0x0015c00001027983 */ /* 0x000f280000300800 */
[----:B0-----:R-:W4:Y:S01]  /*12bda0*/  LDL.LU R27, [R1+0x15e8] ;  /* 0x0015e800011b7983 */ /* 0x001f220000300800 */
[----:B-1----:R-:W-:-:S03]  /*12bdb0*/  IADD3 R16, P6, R24, R0, RZ ;  /* 0x0000000018107210 */ /* 0x002fc60007fde0ff */
[----:B------:R-:W-:Y:S02]  /*12bdc0*/  STL [R1+0xdc], R4 ;  /* 0x0000dc0401007387 */ /* 0x000fe40000100800 */
[----:B------:R-:W-:-:S05]  /*12bdd0*/  IMAD.X R17, R29, 0x1, R18, P6 ;  /* 0x000000011d117824 */ /* 0x000fca00030e0612 */
[----:B------:R0:W-:Y:S02]  /*12bde0*/  STL.64 [R1+0xc88], R16 ;  /* 0x000c881001007387 */ /* 0x0001e40000100a00 */
[----:B0-----:R-:W-:-:S05]  /*12bdf0*/  IADD3 R16, P6, R23, R0, RZ ;  /* 0x0000000017107210 */ /* 0x001fca0007fde0ff */
[----:B------:R-:W-:Y:S02]  /*12be00*/  IMAD.X R17, R22, 0x1, R18, P6 ;  /* 0x0000000116117824 */ /* 0x000fe400030e0612 */
[----:B------:R-:W4:Y:S04]  /*12be10*/  LDL.LU R18, [R1+0x5878] ;  /* 0x0058780001127983 */ /* 0x000f280000300800 */
[----:B------:R0:W-:Y:S04]  /*12be20*/  STL.64 [R1+0xc80], R16 ;  /* 0x000c801001007387 */ /* 0x0001e80000100a00 */
[----:B0-----:R-:W2:Y:S01]  /*12be30*/  LDL.LU.64 R16, [R1+0x5870] ;  /* 0x0058700001107983 */ /* 0x001ea20000300a00 */
[----:B------:R-:W-:-:S02]  /*12be40*/  LOP3.LUT R0, R8, 0xffff, RZ, 0xc0, !PT ;  /* 0x0000ffff08007812 */ /* 0x000fc400078ec0ff */
[----:B------:R-:W-:Y:S02]  /*12be50*/  LOP3.LUT R4, R9, 0xffff, RZ, 0xc0, !PT ;  /* 0x0000ffff09047812 */ /* 0x000fe400078ec0ff */
[----:B------:R-:W-:Y:S02]  /*12be60*/  PRMT R20, R20, 0x5210, R0 ;  /* 0x0000521014147816 */ /* 0x000fe40000000000 */
[----:B---3--:R-:W-:Y:S02]  /*12be70*/  PRMT R8, R28, 0x4210, R4 ;  /* 0x000042101c087816 */ /* 0x008fe40000000004 */
[----:B--2---:R-:W-:Y:S02]  /*12be80*/  PRMT R17, R17, 0x4210, R0 ;  /* 0x0000421011117816 */ /* 0x004fe40000000000 */
[----:B------:R-:W-:Y:S01]  /*12be90*/  PRMT R9, R16, 0x5210, R4 ;  /* 0x0000521010097816 */ /* 0x000fe20000000004 */
[----:B------:R-:W2:Y:S04]  /*12bea0*/  LDL.LU R0, [R1+0x27a8] ;  /* 0x0027a80001007983 */ /* 0x000ea80000300800 */
[----:B------:R-:W3:Y:S04]  /*12beb0*/  LDL.LU R28, [R1+0x586c] ;  /* 0x00586c00011c7983 */ /* 0x000ee80000300800 */
[----:B------:R-:W3:Y:S04]  /*12bec0*/  LDL.LU R16, [R1+0x5868] ;  /* 0x0058680001107983 */ /* 0x000ee80000300800 */
[----:B------:R0:W-:Y:S04]  /*12bed0*/  STL [R1+0x14c], R8 ;  /* 0x00014c0801007387 */ /* 0x0001e80000100800 */
[----:B------:R-:W4:Y:S04]  /*12bee0*/  LDL.LU R4, [R1+0xb04] ;  /* 0x000b040001047983 */ /* 0x000f280000300800 */
[----:B------:R1:W-:Y:S01]  /*12bef0*/  STL [R1+0x10c], R9 ;  /* 0x00010c0901007387 */ /* 0x0003e20000100800 */
[----:B0-----:R-:W-:-:S05]  /*12bf00*/  IADD3 R8, P6, R24, R5, RZ ;  /* 0x0000000518087210 */ /* 0x001fca0007fde0ff */
[----:B-1----:R-:W-:-:S05]  /*12bf10*/  IMAD.X R9, R29, 0x1, R6, P6 ;  /* 0x000000011d097824 */ /* 0x002fca00030e0606 */
[----:B------:R0:W-:Y:S02]  /*12bf20*/  STL.64 [R1+0xc60], R8 ;  /* 0x000c600801007387 */ /* 0x0001e40000100a00 */
[----:B0-----:R-:W-:Y:S02]  /*12bf30*/  IADD3 R8, P6, R23, R5, RZ ;  /* 0x0000000517087210 */ /* 0x001fe40007fde0ff */
[----:B------:R-:W3:Y:S03]  /*12bf40*/  LDL.LU R5, [R1+0x27b0] ;  /* 0x0027b00001057983 */ /* 0x000ee60000300800 */
[----:B------:R-:W-:-:S05]  /*12bf50*/  IMAD.X R9, R22, 0x1, R6, P6 ;  /* 0x0000000116097824 */ /* 0x000fca00030e0606 */
[----:B------:R0:W-:Y:S04]  /*12bf60*/  STL.64 [R1+0xc08], R8 ;  /* 0x000c080801007387 */ /* 0x0001e80000100a00 */
[----:B0-----:R-:W3:Y:S01]  /*12bf70*/  LDL.LU.64 R8, [R1+0x5860] ;  /* 0x0058600001087983 */ /* 0x001ee20000300a00 */
[----:B--2---:R-:W-:Y:S02]  /*12bf80*/  LOP3.LUT R0, R0, 0xffff, RZ, 0xc0, !PT ;  /* 0x0000ffff00007812 */ /* 0x004fe400078ec0ff */
[----:B----4-:R-:W-:Y:S02]  /*12bf90*/  LOP3.LUT R4, R4, 0xffff, RZ, 0xc0, !PT ;  /* 0x0000ffff04047812 */ /* 0x010fe400078ec0ff */
[--C-:B------:R-:W-:Y:S02]  /*12bfa0*/  PRMT R6, R3, 0x4210, R0.reuse ;  /* 0x0000421003067816 */ /* 0x100fe40000000000 */
[----:B------:R-:W-:-:S02]  /*12bfb0*/  PRMT R19, R19, 0x5210, R0 ;  /* 0x0000521013137816 */ /* 0x000fc40000000000 */
[--C-:B------:R-:W-:Y:S02]  /*12bfc0*/  PRMT R18, R18, 0x5210, R4.reuse ;  /* 0x0000521012127816 */ /* 0x100fe40000000004 */
[----:B---3--:R-:W-:Y:S01]  /*12bfd0*/  PRMT R3, R28, 0x4210, R4 ;  /* 0x000042101c037816 */ /* 0x008fe20000000004 */
[----:B------:R-:W-:Y:S04]  /*12bfe0*/  STL [R1+0x2bc], R6 ;  /* 0x0002bc0601007387 */ /* 0x000fe80000100800 */
[----:B------:R-:W2:Y:S04]  /*12bff0*/  LDL.LU R28, [R1+0x5858] ;  /* 0x00585800011c7983 */ /* 0x000ea80000300800 */
[----:B------:R0:W-:Y:S04]  /*12c000*/  STL.64 [R1+0x5838], R18 ;  /* 0x0058381201007387 */ /* 0x0001e80000100a00 */
[----:B------:R1:W-:Y:S01]  /*12c010*/  STL.64 [R1+0x5830], R16 ;  /* 0x0058301001007387 */ /* 0x0003e20000100a00 */
[----:B0-----:R-:W-:Y:S01]  /*12c020*/  IMAD.MOV.U32 R18, RZ, RZ, R22 ;  /* 0x000000ffff127224 */ /* 0x001fe200078e0016 */
[----:B------:R-:W-:Y:S01]  /*12c030*/  IADD3 R22, P6, R24, R7, RZ ;  /* 0x0000000718167210 */ /* 0x000fe20007fde0ff */
[----:B-1----:R-:W-:-:S04]  /*12c040*/  IMAD.MOV.U32 R17, RZ, RZ, R23 ;  /* 0x000000ffff117224 */ /* 0x002fc800078e0017 */
[----:B------:R-:W-:-:S05]  /*12c050*/  IMAD.X R23, R29, 0x1, R8, P6 ;  /* 0x000000011d177824 */ /* 0x000fca00030e0608 */
[----:B------:R0:W-:Y:S04]  /*12c060*/  STL.64 [R1+0xb58], R22 ;  /* 0x000b581601007387 */ /* 0x0001e80000100a00 */
[----:B0-----:R-:W3:Y:S01]  /*12c070*/  LDL.LU.64 R22, [R1+0x5850] ;  /* 0x0058500001167983 */ /* 0x001ee20000300a00 */
[----:B------:R-:W-:Y:S02]  /*12c080*/  IADD3 R6, P6, R17, R7, RZ ;  /* 0x0000000711067210 */ /* 0x000fe40007fde0ff */
[----:B------:R-:W-:Y:S02]  /*12c090*/  LOP3.LUT R0, R5, 0xffff, RZ, 0xc0, !PT ;  /* 0x0000ffff05007812 */ /* 0x000fe400078ec0ff */
[----:B------:R-:W-:Y:S01]  /*12c0a0*/  LOP3.LUT R4, R2, 0xffff, RZ, 0xc0, !PT ;  /* 0x0000ffff02047812 */ /* 0x000fe200078ec0ff */
[----:B------:R-:W4:Y:S01]  /*12c0b0*/  LDL.LU R19, [R1+0x1ac] ;  /* 0x0001ac0001137983 */ /* 0x000f220000300800 */
[----:B------:R-:W-:Y:S01]  /*12c0c0*/  IMAD.X R7, R18, 0x1, R8, P6 ;  /* 0x0000000112077824 */ /* 0x000fe200030e0608 */
[----:B------:R-:W-:-:S04]  /*12c0d0*/  PRMT R27, R27, 0x4210, R0 ;  /* 0x000042101b1b7816 */ /* 0x000fc80000000000 */
[----:B------:R0:W-:Y:S04]  /*12c0e0*/  STL.64 [R1+0xb00], R6 ;  /* 0x000b000601007387 */ /* 0x0001e80000100a00 */
[----:B------:R-:W4:Y:S01]  /*12c0f0*/  LDL.LU R8, [R1+0x27d8] ;  /* 0x0027d80001087983 */ /* 0x000f220000300800 */
[----:B---3--:R-:W-:Y:S01]  /*12c100*/  PRMT R23, R23, 0x5210, R0 ;  /* 0x0000521017177816 */ /* 0x008fe20000000000 */
[----:B------:R-:W-:Y:S01]  /*12c110*/  IMAD.MOV.U32 R0, RZ, RZ, R24 ;  /* 0x000000ffff007224 */ /* 0x000fe200078e0018 */
[----:B--2---:R-:W-:Y:S02]  /*12c120*/  PRMT R24, R28, 0x4210, R4 ;  /* 0x000042101c187816 */ /* 0x004fe40000000004 */
[----:B------:R-:W4:Y:S04]  /*12c130*/  LDL.LU R28, [R1+0x584c] ;  /* 0x00584c00011c7983 */ /* 0x000f280000300800 */
[----:B------:R-:W2:Y:S04]  /*12c140*/  LDL.LU R2, [R1+0x1628] ;  /* 0x0016280001027983 */ /* 0x000ea80000300800 */
[----:B0-----:R-:W3:Y:S01]  /*12c150*/  LDL.LU R7, [R1+0x27c0] ;  /* 0x0027c00001077983 */ /* 0x001ee20000300800 */
[----:B------:R-:W-:-:S03]  /*12c160*/  IADD3 R16, P6, R0, R9, RZ ;  /* 0x0000000900107210 */ /* 0x000fc60007fde0ff */
[----:B------:R-:W3:Y:S04]  /*12c170*/  LDL.LU R5, [R1+0x27b8] ;  /* 0x0027b80001057983 */ /* 0x000ee80000300800 */
[----:B------:R-:W3:Y:S04]  /*12c180*/  LDL.LU R6, [R1+0x160c] ;  /* 0x00160c0001067983 */ /* 0x000ee80000300800 */
[----:B------:R0:W-:Y:S04]  /*12c190*/  STL.64 [R1+0x57b8], R26 ;  /* 0x0057b81a01007387 */ /* 0x0001e80000100a00 */
[----:B------:R-:W-:Y:S01]  /*12c1a0*/  STL.64 [R1+0x57b0], R24 ;  /* 0x0057b01801007387 */ /* 0x000fe20000100a00 */
[----:B0-----:R-:W-:-:S02]  /*12c1b0*/  IMAD.MOV.U32 R26, RZ, RZ, R17 ;  /* 0x000000ffff1a7224 */ /* 0x001fc400078e0011 */
[----:B------:R-:W-:Y:S02]  /*12c1c0*/  IMAD.X R17, R29, 0x1, R10, P6 ;  /* 0x000000011d117824 */ /* 0x000fe400030e060a */
[----:B------:R-:W-:-:S03]  /*12c1d0*/  IMAD.MOV.U32 R27, RZ, RZ, R18 ;  /* 0x000000ffff1b7224 */ /* 0x000fc600078e0012 */
[----:B------:R0:W-:Y:S02]  /*12c1e0*/  STL.64 [R1+0xa80], R16 ;  /* 0x000a801001007387 */ /* 0x0001e40000100a00 */
[----:B0-----:R-:W-:-:S05]  /*12c1f0*/  IADD3 R16, P6, R26, R9, RZ ;  /* 0x000000091a107210 */ /* 0x001fca0007fde0ff */
[----:B------:R-:W-:-:S05]  /*12c200*/  IMAD.X R17, R27, 0x1, R10, P6 ;  /* 0x000000011b117824 */ /* 0x000fca00030e060a */
[----:B------:R0:W-:Y:S02]  /*12c210*/  STL.64 [R1+0x9b0], R16 ;  /* 0x0009b01001007387 */ /* 0x0001e40000100a00 */
[----:B0-----:R-:W-:-:S05]  /*12c220*/  IADD3 R16, P6, R0, R11, RZ ;  /* 0x0000000b00107210 */ /* 0x001fca0007fde0ff */
[----:B------:R-:W-:Y:S01]  /*12c230*/  IMAD.X R17, R29, 0x1, R13, P6 ;  /* 0x000000011d117824 */ /* 0x000fe200030e060d */
[----:B------:R-:W-:-:S04]  /*12c240*/  IADD3 R10, P6, R26, R11, RZ ;  /* 0x0000000b1a0a7210 */ /* 0x000fc80007fde0ff */
[----:B------:R0:W-:Y:S01]  /*12c250*/  STL.64 [R1+0x930], R16 ;  /* 0x0009301001007387 */ /* 0x0001e20000100a00 */
[----:B------:R-:W-:-:S03]  /*12c260*/  IMAD.X R11, R27, 0x1, R13, P6 ;  /* 0x000000011b0b7824 */ /* 0x000fc600030e060d */
[----:B0-----:R-:W3:Y:S04]  /*12c270*/  LDL.LU R16, [R1+0x2774] ;  /* 0x0027740001107983 */ /* 0x001ee80000300800 */
[----:B------:R-:W3:Y:S04]  /*12c280*/  LDL.LU R17, [R1+0x15d4] ;  /* 0x0015d40001117983 */ /* 0x000ee80000300800 */
[----:B------:R-:W3:Y:S04]  /*12c290*/  LDL.LU R18, [R1+0x2708] ;  /* 0x0027080001127983 */ /* 0x000ee80000300800 */
[----:B------:R0:W-:Y:S04]  /*12c2a0*/  STL.64 [R1+0x848], R10 ;  /* 0x0008480a01007387 */ /* 0x0001e80000100a00 */
[----:B------:R-:W-:Y:S01]  /*12c2b0*/  STL [R1+0x5378], R13 ;  /* 0x0053780d01007387 */ /* 0x000fe20000100800 */
[----:B0-----:R-:W-:-:S05]  /*12c2c0*/  IADD3 R10, P6, R26, R12, RZ ;  /* 0x0000000c1a0a7210 */ /* 0x001fca0007fde0ff */
[----:B------:R-:W-:-:S05]  /*12c2d0*/  IMAD.X R11, R27, 0x1, R14, P6 ;  /* 0x000000011b0b7824 */ /* 0x000fca00030e060e */
[----:B------:R0:W-:Y:S04]  /*12c2e0*/  STL.64 [R1+0x500], R10 ;  /* 0x0005000a01007387 */ /* 0x0001e80000100a00 */
[----:B------:R-:W-:Y:S01]  /*12c2f0*/  STL [R1+0x53fc], R12 ;  /* 0x0053fc0c01007387 */ /* 0x000fe20000100800 */
[----:B------:R-:W-:Y:S02]  /*12c300*/  PRMT R21, R21, 0x5210, R4 ;  /* 0x0000521015157816 */ /* 0x000fe40000000004 */
[----:B0-----:R-:W-:-:S05]  /*12c310*/  IADD3 R10, P6, R0, R12, RZ ;  /* 0x0000000c000a7210 */ /* 0x001fca0007fde0ff */
[----:B------:R-:W-:Y:S02]  /*12c320*/  IMAD.X R11, R29, 0x1, R14, P6 ;  /* 0x000000011d0b7824 */ /* 0x000fe400030e060e */
[----:B------:R-:W3:Y:S04]  /*12c330*/  LDL.LU R29, [R1+0x2740] ;  /* 0x00274000011d7983 */ /* 0x000ee80000300800 */
[----:B------:R-:W-:Y:S04]  /*12c340*/  STL [R1+0x52f4], R14 ;  /* 0x0052f40e01007387 */ /* 0x000fe80000100800 */
[----:B------:R-:W-:Y:S01]  /*12c350*/  STL.64 [R1+0x3f0], R10 ;  /* 0x0003f00a01007387 */ /* 0x000fe20000100a00 */
[----:B----4-:R-:W-:-:S03]  /*12c360*/  PRMT R4, R28, 0x5410, R19 ;  /* 0x000054101c047816 */ /* 0x010fc60000000013 */
[----:B------:R-:W4:Y:S01]  /*12c370*/  LDL.LU R28, [R1+0x5848] ;  /* 0x00584800011c7983 */ /* 0x000f220000300800 */
[----:B------:R-:W-:-:S03]  /*12c380*/  LOP3.LUT R0, R8, 0xffff, RZ, 0xc0, !PT ;  /* 0x0000ffff08007812 */ /* 0x000fc600078ec0ff */
[----:B------:R-:W4:Y:S04]  /*12c390*/  LDL.LU R19, [R1+0x1c3c] ;  /* 0x001c3c0001137983 */ /* 0x000f280000300800 */
[----:B------:R0:W-:Y:S04]  /*12c3a0*/  STL [R1+0x16c8], R0 ;  /* 0x0016c80001007387 */ /* 0x0001e80000100800 */
[----:B------:R-:W4:Y:S04]  /*12c3b0*/  LDL.LU R26, [R1+0x2788] ;  /* 0x00278800011a7983 */ /* 0x000f280000300800 */
[----:B------:R-:W4:Y:S01]  /*12c3c0*/  LDL.LU R27, [R1+0x1600] ;  /* 0x00160000011b7983 */ /* 0x000f220000300800 */
[----:B0-----:R-:W-:-:S04]  /*12c3d0*/  PRMT R0, R0, 0x3340, R1 ;  /* 0x0000334000007816 */ /* 0x001fc80000000001 */
[----:B--2---:R-:W-:Y:S02]  /*12c3e0*/  PRMT R2, R2, 0x5410, R0 ;  /* 0x0000541002027816 */ /* 0x004fe40000000000 */
[----:B---3--:R-:W-:Y:S02]  /*12c3f0*/  LOP3.LUT R0, R7, 0xffff, RZ, 0xc0, !PT ;  /* 0x0000ffff07007812 */ /* 0x008fe400078ec0ff */
[----:B------:R-:W-:Y:S02]  /*12c400*/  LOP3.LUT R5, R5, 0xffff, RZ, 0xc0, !PT ;  /* 0x0000ffff05057812 */ /* 0x000fe400078ec0ff */
[----:B------:R-:W-:Y:S01]  /*12c410*/  PRMT R22, R22, 0x5210, R0 ;  /* 0x0000521016167816 */ /* 0x000fe20000000000 */
[----:B------:R0:W-:Y:S04]  /*12c420*/  STL [R1+0x5574], R2 ;  /* 0x0055740201007387 */ /* 0x0001e80000100800 */
[----:B------:R-:W-:Y:S04]  /*12c430*/  STL.64 [R1+0x57c8], R22 ;  /* 0x0057c81601007387 */ /* 0x000fe80000100a00 */
[----:B------:R-:W-:Y:S04]  /*12c440*/  STL [R1+0x57c0], R21 ;  /* 0x0057c01501007387 */ /* 0x000fe80000100800 */
[----:B------:R-:W-:Y:S01]  /*12c450*/  STL [R1+0x57fc], R20 ;  /* 0x0057fc1401007387 */ /* 0x000fe20000100800 */
[----:B----4-:R-:W-:-:S03]  /*12c460*/  PRMT R13, R28, 0x4210, R5 ;  /* 0x000042101c0d7816 */ /* 0x010fc60000000005 */
[----:B------:R-:W2:Y:S01]  /*12c470*/  LDL.LU R28, [R1+0x5844] ;  /* 0x00584400011c7983 */ /* 0x000ea20000300800 */
[----:B------:R-:W-:Y:S02]  /*12c480*/  PRMT R14, R6, 0x4210, R0 ;  /* 0x00004210060e7816 */ /* 0x000fe40000000000 */
[----:B------:R-:W-:Y:S01]  /*12c490*/  LOP3.LUT R0, R17, 0xffff, RZ, 0xc0, !PT ;  /* 0x0000ffff11007812 */ /* 0x000fe200078ec0ff */
[----:B------:R-:W3:Y:S01]  /*12c4a0*/  LDL.LU R7, [R1+0x278c] ;  /* 0x00278c0001077983 */ /* 0x000ee20000300800 */
[----:B0-----:R-:W-:Y:S02]  /*12c4b0*/  PRMT R2, R4, 0x5210, R5 ;  /* 0x0000521004027816 */ /* 0x001fe40000000005 */
[----:B------:R-:W-:Y:S01]  /*12c4c0*/  LOP3.LUT R8, R16, 0xffff, RZ, 0xc0, !PT ;  /* 0x0000ffff10087812 */ /* 0x000fe200078ec0ff */
[----:B------:R-:W4:Y:S01]  /*12c4d0*/  LDL.LU R6, [R1+0x1604] ;  /* 0x0016040001067983 */ /* 0x000f220000300800 */
[----:B------:R-:W-:-:S03]  /*12c4e0*/  LOP3.LUT R4, R18, 0xffff, RZ, 0xc0, !PT ;  /* 0x0000ffff12047812 */ /* 0x000fc600078ec0ff */
[----:B------:R-:W-:Y:S04]  /*12c4f0*/  STL.64 [R1+0x57d8], R14 ;  /* 0x0057d80e01007387 */ /* 0x000fe80000100a00 */
[----:B------:R-:W-:Y:S04]  /*12c500*/  STL [R1+0x57d0], R13 ;  /* 0x0057d00d01007387 */ /* 0x000fe80000100800 */
[----:B------:R0:W-:Y:S04]  /*12c510*/  STL [R1+0x370], R0 ;  /* 0x0003700001007387 */ /* 0x0001e80000100800 */
[----:B------:R-:W-:Y:S04]  /*12c520*/  STL [R1+0x14], R8 ;  /* 0x0000140801007387 */ /* 0x000fe80000100800 */
[----:B------:R1:W-:Y:S04]  /*12c530*/  STL [R1+0x18], R4 ;  /* 0x0000180401007387 */ /* 0x0003e80000100800 */
[----:B------:R-:W3:Y:S04]  /*12c540*/  LDL.LU R16, [R1+0x2724] ;  /* 0x0027240001107983 */ /* 0x000ee80000300800 */
[----:B------:R-:W4:Y:S04]  /*12c550*/  LDL.LU R17, [R1+0x2758] ;  /* 0x0027580001117983 */ /* 0x000f280000300800 */
[----:B------:R-:W4:Y:S01]  /*12c560*/  LDL.LU R18, [R1+0x15c8] ;  /* 0x0015c80001127983 */ /* 0x000f220000300800 */
[----:B0-----:R-:W-:-:S02]  /*12c570*/  PRMT R0, R0, 0x3340, R1 ;  /* 0x0000334000007816 */ /* 0x001fc40000000001 */
[----:B-1----:R-:W-:-:S04]  /*12c580*/  PRMT R4, R8, 0x3340, R4 ;  /* 0x0000334008047816 */ /* 0x002fc80000000004 */
[----:B------:R-:W-:Y:S02]  /*12c590*/  PRMT R0, R4, 0x5410, R0 ;  /* 0x0000541004007816 */ /* 0x000fe40000000000 */
[----:B------:R-:W-:-:S03]  /*12c5a0*/  LOP3.LUT R8, R29, 0xffff, RZ, 0xc0, !PT ;  /* 0x0000ffff1d087812 */ /* 0x000fc600078ec0ff */
[----:B------:R0:W-:Y:S01]  /*12c5b0*/  STL [R1+0x1658], R0 ;  /* 0x0016580001007387 */ /* 0x0001e20000100800 */
[----:B------:R-:W-:Y:S02]  /*12c5c0*/  LOP3.LUT R4, R19, 0xffff, RZ, 0xc0, !PT ;  /* 0x0000ffff13047812 */ /* 0x000fe400078ec0ff */
[----:B--2---:R-:W-:Y:S02]  /*12c5d0*/  LOP3.LUT R29, R28, 0xffff, RZ, 0xc0, !PT ;  /* 0x0000ffff1c1d7812 */ /* 0x004fe400078ec0ff */
[----:B------:R-:W2:Y:S04]  /*12c5e0*/  LDL.LU R28, [R1+0x5840] ;  /* 0x00584000011c7983 */ /* 0x000ea80000300800 */
[----:B------:R-:W4:Y:S01]  /*12c5f0*/  LDL.LU R19, [R1+0x1c54] ;  /* 0x001c540001137983 */ /* 0x000f220000300800 */
[----:B------:R-:W-:-:S02]  /*12c600*/  LOP3.LUT R5, R26, 0xffff, RZ, 0xc0, !PT ;  /* 0x0000ffff1a057812 */ /* 0x000fc400078ec0ff */
[----:B------:R-:W-:Y:S01]  /*12c610*/  LOP3.LUT R9, R27, 0xffff, RZ, 0xc0, !PT ;  /* 0x0000ffff1b097812 */ /* 0x000fe200078ec0ff */
[----:B------:R-:W-:Y:S04]  /*12c620*/  STL [R1+0xc], R8 ;  /* 0x00000c0801007387 */ /* 0x000fe80000100800 */
[----:B------:R1:W-:Y:S04]  /*12c630*/  STL [R1+0x10], R4 ;  /* 0x0000100401007387 */ /* 0x0003e80000100800 */
[----:B------:R-:W-:Y:S01]  /*12c640*/  STL [R1+0x3a0], R5 ;  /* 0x0003a00501007387 */ /* 0x000fe20000100800 */
[----:B0-----:R-:W-:-:S03]  /*12c650*/  PRMT R0, R29, 0x3340, R1 ;  /* 0x000033401d007816 */ /* 0x001fc60000000001 */
[----:B------:R0:W-:Y:S04]  /*12c660*/  STL [R1+0x15c4], R9 ;  /* 0x0015c40901007387 */ /* 0x0001e80000100800 */
[----:B------:R-:W4:Y:S04]  /*12c670*/  LDL.LU R22, [R1+0x28c4] ;  /* 0x0028c40001167983 */ /* 0x000f280000300800 */
[----:B------:R-:W4:Y:S01]  /*12c680*/  LDL.LU R23, [R1+0x2814] ;  /* 0x0028140001177983 */ /* 0x000f220000300800 */
[----:B-1----:R-:W-:-:S03]  /*12c690*/  PRMT R4, R8, 0x3340, R4 ;  /* 0x0000334008047816 */ /* 0x002fc60000000004 */
[----:B------:R-:W4:Y:S01]  /*12c6a0*/  LDL.LU R8, [R1+0x2854] ;  /* 0x0028540001087983 */ /* 0x000f220000300800 */
[----:B------:R-:W-:Y:S02]  /*12c6b0*/  PRMT R4, R4, 0x5410, R0 ;  /* 0x0000541004047816 */ /* 0x000fe40000000000 */
[----:B------:R-:W-:Y:S02]  /*12c6c0*/  PRMT R0, R9, 0x3340, R1 ;  /* 0x0000334009007816 */ /* 0x000fe40000000001 */
[----:B---3--:R-:W-:Y:S02]  /*12c6d0*/  LOP3.LUT R11, R16, 0xffff, RZ, 0xc0, !PT ;  /* 0x0000ffff100b7812 */ /* 0x008fe400078ec0ff */
[----:B--2---:R-:W-:-:S05]  /*12c6e0*/  LOP3.LUT R10, R28, 0xffff, RZ, 0xc0, !PT ;  /* 0x0000ffff1c0a7812 */ /* 0x004fca00078ec0ff */
[----:B------:R-:W-:Y:S04]  /*12c6f0*/  STL [R1+0x384], R10 ;  /* 0x0003840a01007387 */ /* 0x000fe80000100800 */
[----:B------:R-:W2:Y:S04]  /*12c700*/  LDL.LU R12, [R1+0x28c8] ;  /* 0x0028c800010c7983 */ /* 0x000ea80000300800 */
[----:B0-----:R-:W3:Y:S04]  /*12c710*/  LDL.LU R9, [R1+0x2810] ;  /* 0x0028100001097983 */ /* 0x001ee80000300800 */
[----:B------:R0:W-:Y:S04]  /*12c720*/  STL [R1+0x1654], R4 ;  /* 0x0016540401007387 */ /* 0x0001e80000100800 */
[----:B------:R-:W3:Y:S01]  /*12c730*/  LDL.LU R24, [R1+0x285c] ;  /* 0x00285c0001187983 */ /* 0x000ee20000300800 */
[----:B0-----:R-:W-:-:S02]  /*12c740*/  PRMT R4, R5, 0x3340, R10 ;  /* 0x0000334005047816 */ /* 0x001fc4000000000a */
[----:B------:R-:W-:Y:S02]  /*12c750*/  LOP3.LUT R5, R7, 0xffff, RZ, 0xc0, !PT ;  /* 0x0000ffff07057812 */ /* 0x000fe400078ec0ff */
[----:B------:R-:W-:Y:S02]  /*12c760*/  PRMT R28, R4, 0x5410, R0 ;  /* 0x00005410041c7816 */ /* 0x000fe40000000000 */
[----:B----4-:R-:W-:Y:S02]  /*12c770*/  LOP3.LUT R0, R6, 0xffff, RZ, 0xc0, !PT ;  /* 0x0000ffff06007812 */ /* 0x010fe400078ec0ff */
[----:B------:R-:W4:Y:S04]  /*12c780*/  LDL.LU R6, [R1+0x2888] ;  /* 0x0028880001067983 */ /* 0x000f280000300800 */
[----:B------:R-:W4:Y:S04]  /*12c790*/  LDL.LU R25, [R1+0x27f4] ;  /* 0x0027f40001197983 */ /* 0x000f280000300800 */
[----:B------:R-:W-:Y:S04]  /*12c7a0*/  STL [R1+0x3a8], R5 ;  /* 0x0003a80501007387 */ /* 0x000fe80000100800 */
[----:B------:R-:W-:Y:S04]  /*12c7b0*/  STL [R1+0x3e8], R0 ;  /* 0x0003e80001007387 */ /* 0x000fe80000100800 */
[----:B------:R-:W4:Y:S01]  /*12c7c0*/  LDL.LU R7, [R1+0x2840] ;  /* 0x0028400001077983 */ /* 0x000f220000300800 */
[----:B------:R-:W-:-:S03]  /*12c7d0*/  LOP3.LUT R4, R17, 0xffff, RZ, 0xc0, !PT ;  /* 0x0000ffff11047812 */ /* 0x000fc600078ec0ff */
[----:B------:R-:W4:Y:S04]  /*12c7e0*/  LDL.LU R26, [R1+0x2884] ;  /* 0x00288400011a7983 */ /* 0x000f280000300800 */
[----:B------:R-:W4:Y:S04]  /*12c7f0*/  LDL.LU R27, [R1+0x27f0] ;  /* 0x0027f000011b7983 */ /* 0x000f280000300800 */
[----:B------:R0:W-:Y:S04]  /*12c800*/  STL [R1+0x394], R11 ;  /* 0x0003940b01007387 */ /* 0x0001e80000100800 */
[----:B------:R-:W-:Y:S04]  /*12c810*/  STL [R1+0x15c0], R4 ;  /* 0x0015c00401007387 */ /* 0x000fe80000100800 */
[----:B------:R-:W4:Y:S01]  /*12c820*/  LDL.LU R16, [R1+0x2848] ;  /* 0x0028480001107983 */ /* 0x000f220000300800 */
[----:B------:R-:W-:-:S05]  /*12c830*/  LOP3.LUT R10, R18, 0xffff, RZ, 0xc0, !PT ;  /* 0x0000ffff120a7812 */ /* 0x000fca00078ec0ff */
[----:B------:R1:W-:Y:S04]  /*12c840*/  STL [R1+0x15d8], R10 ;  /* 0x0015d80a01007387 */ /* 0x0003e80000100800 */
[----:B------:R-:W4:Y:S01]  /*12c850*/  LDL.LU R17, [R1+0x15cc] ;  /* 0x0015cc0001117983 */ /* 0x000f220000300800 */
[----:B0-----:R-:W-:Y:S02]  /*12c860*/  PRMT R11, R5, 0x3340, R11 ;  /* 0x00003340050b7816 */ /* 0x001fe4000000000b */
[----:B------:R-:W-:Y:S01]  /*12c870*/  LOP3.LUT R5, R19, 0xffff, RZ, 0xc0, !PT ;  /* 0x0000ffff13057812 */ /* 0x000fe200078ec0ff */
[----:B------:R-:W4:Y:S04]  /*12c880*/  LDL.LU R18, [R1+0x275c] ;  /* 0x00275c0001127983 */ /* 0x000f280000300800 */
[----:B------:R-:W4:Y:S01]  /*12c890*/  LDL.LU R19, [R1+0x2704] ;  /* 0x0027040001137983 */ /* 0x000f220000300800 */
[----:B------:R-:W-:-:S04]  /*12c8a0*/  PRMT R0, R0, 0x3340, R1 ;  /* 0x0000334000007816 */ /* 0x000fc80000000001 */
[----:B------:R-:W-:Y:S02]  /*12c8b0*/  PRMT R11, R11, 0x5410, R0 ;  /* 0x000054100b0b7816 */ /* 0x000fe40000000000 */
[----:B------:R-:W-:Y:S02]  /*12c8c0*/  PRMT R0, R10, 0x3340, R1 ;  /* 0x000033400a007816 */ /* 0x000fe40000000001 */
[----:B-1----:R-:W-:Y:S01]  /*12c8d0*/  PRMT R10, R4, 0x3340, R5 ;  /* 0x00003340040a7816 */ /* 0x002fe20000000005 */
[----:B------:R0:W-:Y:S01]  /*12c8e0*/  STL [R1+0x3ec], R5 ;  /* 0x0003ec0501007387 */ /* 0x0001e20000100800 */
[----:B------:R-:W-:Y:S02]  /*12c8f0*/  LOP3.LUT R8, R8, 0xffff, RZ, 0xc0, !PT ;  /* 0x0000ffff08087812 */ /* 0x000fe400078ec0ff */
[----:B------:R-:W-:Y:S02]  /*12c900*/  PRMT R10, R10, 0x5410, R0 ;  /* 0x000054100a0a7816 */ /* 0x000fe40000000000 */
[----:B------:R-:W-:-:S02]  /*12c910*/  LOP3.LUT R0, R23, 0xffff, RZ, 0xc0, !PT ;  /* 0x0000ffff17007812 */ /* 0x000fc400078ec0ff */
[----:B0-----:R-:W-:-:S05]  /*12c920*/  LOP3.LUT R5, R22, 0xffff, RZ, 0xc0, !PT ;  /* 0x0000ffff16057812 */ /* 0x001fca00078ec0ff */
[----:B------:R-:W-:Y:S04]  /*12c930*/  STL [R1+0x15c8], R5 ;  /* 0x0015c80501007387 */ /* 0x000fe80000100800 */
[----:B------:R-:W-:Y:S04]  /*12c940*/  STL [R1+0x16a4], R0 ;  /* 0x0016a40001007387 */ /* 0x000fe80000100800 */
[----:B------:R0:W-:Y:S02]  /*12c950*/  STL [R1+0x15d4], R8 ;  /* 0x0015d40801007387 */ /* 0x0001e40000100800 */
[----:B0-----:R-:W-:-:S02]  /*12c960*/  PRMT R8, R5, 0x3340, R8 ;  /* 0x0000334005087816 */ /* 0x001fc40000000008 */
[----:B------:R-:W-:-:S04]  /*12c970*/  PRMT R0, R0, 0x3340, R1 ;  /* 0x0000334000007816 */ /* 0x000fc80000000001 */
[----:B------:R-:W-:Y:S02]  /*12c980*/  PRMT R8, R8, 0x5410, R0 ;  /* 0x0000541008087816 */ /* 0x000fe40000000000 */
[----:B--2---:R-:W-:Y:S02]  /*12c990*/  LOP3.LUT R4, R12, 0xffff, RZ, 0xc0, !PT ;  /* 0x0000ffff0c047812 */ /* 0x004fe400078ec0ff */
[----:B---3--:R-:W-:Y:S02]  /*12c9a0*/  LOP3.LUT R9, R9, 0xffff, RZ, 0xc0, !PT ;  /* 0x0000ffff09097812 */ /* 0x008fe400078ec0ff */
[----:B------:R-:W-:Y:S01]  /*12c9b0*/  LOP3.LUT R5, R24, 0xffff, RZ, 0xc0, !PT ;  /* 0x0000ffff18057812 */ /* 0x000fe200078ec0ff */
[----:B------:R-:W-:Y:S04]  /*12c9c0*/  STL [R1+0x1600], R4 ;  /* 0x0016000401007387 */ /* 0x000fe80000100800 */
[----:B------:R-:W-:Y:S04]  /*12c9d0*/  STL [R1+0x1690], R9 ;  /* 0x0016900901007387 */ /* 0x000fe80000100800 */
[----:B------:R0:W-:Y:S01]  /*12c9e0*/  STL [R1+0x168c], R5 ;  /* 0x00168c0501007387 */ /* 0x0001e20000100800 */
[----:B------:R-:W-:-:S02]  /*12c9f0*/  PRMT R0, R9, 0x3340, R1 ;  /* 0x0000334009007816 */ /* 0x000fc40000000001 */
[----:B0-----:R-:W-:Y:S02]  /*12ca00*/  PRMT R5, R4, 0x3340, R5 ;  /* 0x0000334004057816 */ /* 0x001fe40000000005 */
[----:B----4-:R-:W-:Y:S02]  /*12ca10*/  LOP3.LUT R6, R6, 0xffff, RZ, 0xc0, !PT ;  /* 0x0000ffff06067812 */ /* 0x010fe400078ec0ff */
[----:B------:R-:W-:Y:S02]  /*12ca20*/  PRMT R5, R5, 0x5410, R0 ;  /* 0x0000541005057816 */ /* 0x000fe40000000000 */
[----:B------:R-:W-:Y:S02]  /*12ca30*/  LOP3.LUT R0, R25, 0xffff, RZ, 0xc0, !PT ;  /* 0x0000ffff19007812 */ /* 0x000fe400078ec0ff */
[----:B------:R-:W-:Y:S01]  /*12ca40*/  LOP3.LUT R7, R7, 0xffff, RZ, 0xc0, !PT ;  /* 0x0000ffff07077812 */ /* 0x000fe200078ec0ff */
[----:B------:R0:W-:Y:S01]  /*12ca50*/  STL [R1+0x169c], R6 ;  /* 0x00169c0601007387 */ /* 0x0001e20000100800 */
[----:B------:R-:W-:-:S03]  /*12ca60*/  LOP3.LUT R4, R26, 0xffff, RZ, 0xc0, !PT ;  /* 0x0000ffff1a047812 */ /* 0x000fc600078ec0ff */
[----:B------:R-:W-:Y:S01]  /*12ca70*/  STL [R1+0x16a8], R0 ;  /* 0x0016a80001007387 */ /* 0x000fe20000100800 */
[----:B------:R-:W-:-:S03]  /*12ca80*/  LOP3.LUT R9, R27, 0xffff, RZ, 0xc0, !PT ;  /* 0x0000ffff1b097812 */ /* 0x000fc600078ec0ff */
[----:B------:R1:W-:Y:S04]  /*12ca90*/  STL [R1+0x16a0], R7 ;  /* 0x0016a00701007387 */ /* 0x0003e80000100800 */
[----:B------:R-:W-:Y:S01]  /*12caa0*/  STL [R1+0x16b0], R4 ;  /* 0x0016b00401007387 */ /* 0x000fe20000100800 */
[----:B0-----:R-:W-:Y:S02]  /*12cab0*/  PRMT R6, R6, 0x3340, R7 ;  /* 0x0000334006067816 */ /* 0x001fe40000000007 */
[----:B-1----:R-:W-:Y:S02]  /*12cac0*/  LOP3.LUT R7, R16, 0xffff, RZ, 0xc0, !PT ;  /* 0x0000ffff10077812 */ /* 0x002fe400078ec0ff */
[----:B------:R-:W-:Y:S01]  /*12cad0*/  PRMT R0, R0, 0x3340, R1 ;  /* 0x0000334000007816 */ /* 0x000fe20000000001 */
[----:B------:R-:W-:Y:S04]  /*12cae0*/  STL [R1+0x16b4], R9 ;  /* 0x0016b40901007387 */ /* 0x000fe80000100800 */
[----:B------:R0:W-:Y:S01]  /*12caf0*/  STL [R1+0x16ac], R7 ;  /* 0x0016ac0701007387 */ /* 0x0001e20000100800 */
[----:B------:R-:W-:-:S02]  /*12cb00*/  PRMT R6, R6, 0x5410, R0 ;  /* 0x0000541006067816 */ /* 0x000fc40000000000 */
[----:B------:R-:W-:Y:S02]  /*12cb10*/  PRMT R0, R9, 0x3340, R1 ;  /* 0x0000334009007816 */ /* 0x000fe40000000001 */
[----:B------:R-:W-:Y:S02]  /*12cb20*/  LOP3.LUT R12, R19, 0xffff, RZ, 0xc0, !PT ;  /* 0x0000ffff130c7812 */ /* 0x000fe400078ec0ff */
[----:B0-----:R-:W-:Y:S02]  /*12cb30*/  PRMT R7, R4, 0x3340, R7 ;  /* 0x0000334004077816 */ /* 0x001fe40000000007 */
[----:B------:R-:W-:Y:S02]  /*12cb40*/  LOP3.LUT R4, R17, 0xffff, RZ, 0xc0, !PT ;  /* 0x0000ffff11047812 */ /* 0x000fe400078ec0ff */
[----:B------:R-:W-:-:S03]  /*12cb50*/  LOP3.LUT R9, R18, 0xffff, RZ, 0xc0, !PT ;  /* 0x0000ffff12097812 */ /* 0x000fc600078ec0ff */
[----:B------:R-:W-:Y:S04]  /*12cb60*/  STL [R1+0x3a4], R4 ;  /* 0x0003a40401007387 */ /* 0x000fe80000100800 */
[----:B------:R-:W2:Y:S04]  /*12cb70*/  LDL.LU R24, [R1+0x70] ;  /* 0x0000700001187983 */ /* 0x000ea80000300800 */
[----:B------:R0:W-:Y:S04]  /*12cb80*/  STL [R1+0x380], R9 ;  /* 0x0003800901007387 */ /* 0x0001e80000100800 */
[----:B------:R-:W-:Y:S04]  /*12cb90*/  STL [R1+0x374], R12 ;  /* 0x0003740c01007387 */ /* 0x000fe80000100800 */
[----:B------:R-:W2:Y:S04]  /*12cba0*/  LDL.LU R25, [R1+0x74] ;  /* 0x0000740001197983 */ /* 0x000ea80000300800 */
[----:B------:R-:W3:Y:S04]  /*12cbb0*/  LDL.LU R26, [R1+0x78] ;  /* 0x00007800011a7983 */ /* 0x000ee80000300800 */
[----:B------:R-:W3:Y:S01]  /*12cbc0*/  LDL.LU R27, [R1+0x7c] ;  /* 0x00007c00011b7983 */ /* 0x000ee20000300800 */
[----:B------:R-:W1:Y:S01]  /*12cbd0*/  S2R R19, SR_TID.X ;  /* 0x0000000000137919 */ /* 0x000e620000002100 */
[----:B------:R-:W-:-:S02]  /*12cbe0*/  PRMT R7, R7, 0x5410, R0 ;  /* 0x0000541007077816 */ /* 0x000fc40000000000 */
[----:B-1----:R-:W-:-:S04]  /*12cbf0*/  LOP3.LUT R19, R19, 0x3f, RZ, 0xc0, !PT ;  /* 0x0000003f13137812 */ /* 0x002fc800078ec0ff */
[----:B------:R-:W-:Y:S02]  /*12cc00*/  LEA R0, R19, UR4, 0x4 ;  /* 0x0000000413007c11 */ /* 0x000fe4000f8e20ff */
[----:B0-----:R-:W-:Y:S02]  /*12cc10*/  PRMT R9, R9, 0x3340, R12 ;  /* 0x0000334009097816 */ /* 0x001fe4000000000c */
[----:B------:R-:W-:Y:S01]  /*12cc20*/  PRMT R4, R4, 0x3340, R1 ;  /* 0x0000334004047816 */ /* 0x000fe20000000001 */
[----:B------:R-:W-:Y:S01]  /*12cc30*/  ULDC.64 UR4, c[0x0][0x228] ;  /* 0x00008a0000047ab9 */ /* 0x000fe20000000a00 */
[----:B------:R-:W0:Y:S02]  /*12cc40*/  LDS.128 R16, [R0] ;  /* 0x0000000000107984 */ /* 0x000e240000000c00 */
[----:B------:R-:W-:Y:S01]  /*12cc50*/  PRMT R9, R9, 0x5410, R4 ;  /* 0x0000541009097816 */ /* 0x000fe20000000004 */
[----:B------:R-:W-:Y:S06]  /*12cc60*/  BAR.SYNC.DEFER_BLOCKING 0x0 ;  /* 0x0000000000007b1d */ /* 0x000fec0000010000 */
[----:B---3--:R-:W-:Y:S04]  /*12cc70*/  STL.64 [R1+0x5828], R26 ;  /* 0x0058281a01007387 */ /* 0x008fe80000100a00 */
[----:B--2---:R1:W-:Y:S04]  /*12cc80*/  STL.64 [R1+0x5820], R24 ;  /* 0x0058201801007387 */ /* 0x0043e80000100a00 */
[----:B-1----:R-:W2:Y:S04]  /*12cc90*/  LDL.LU R24, [R1+0x50] ;  /* 0x0000500001187983 */ /* 0x002ea80000300800 */
        /* <DEDUP_REMOVED lines=9> */
[----:B------:R-:W4:Y:S04]  /*12cd30*/  LDL.LU R22, [R1+0x48] ;  /* 0x0000480001167983 */ /* 0x000f280000300800 */
[----:B------:R-:W4:Y:S04]  /*12cd40*/  LDL.LU R23, [R1+0x4c] ;  /* 0x00004c0001177983 */ /* 0x000f280000300800 */
[----:B------:R-:W-:Y:S04]  /*12cd50*/  STL.64 [R1+0x5788], R6 ;  /* 0x0057880601007387 */ /* 0x000fe80000100a00 */
[----:B------:R1:W-:Y:S04]  /*12cd60*/  STL [R1+0x5784], R5 ;  /* 0x0057840501007387 */ /* 0x0003e80000100800 */
[----:B------:R-:W3:Y:S04]  /*12cd70*/  LDL.LU R4, [R1+0x30] ;  /* 0x0000300001047983 */ /* 0x000ee80000300800 */
[----:B-1----:R-:W3:Y:S04]  /*12cd80*/  LDL.LU R5, [R1+0x34] ;  /* 0x0000340001057983 */ /* 0x002ee80000300800 */
[----:B------:R-:W3:Y:S04]  /*12cd90*/  LDL.LU R6, [R1+0x38] ;  /* 0x0000380001067983 */ /* 0x000ee80000300800 */
[----:B------:R-:W3:Y:S04]  /*12cda0*/  LDL.LU R7, [R1+0x3c] ;  /* 0x00003c0001077983 */ /* 0x000ee80000300800 */
[----:B------:R-:W-:Y:S04]  /*12cdb0*/  STL.64 [R1+0x5730], R10 ;  /* 0x0057300a01007387 */ /* 0x000fe80000100a00 */
[----:B------:R1:W-:Y:S04]  /*12cdc0*/  STL.64 [R1+0x5728], R8 ;  /* 0x0057280801007387 */ /* 0x0003e80000100a00 */
[----:B-1----:R-:W4:Y:S04]  /*12cdd0*/  LDL.LU R8, [R1+0x20] ;  /* 0x0000200001087983 */ /* 0x002f280000300800 */
[----:B------:R-:W4:Y:S04]  /*12cde0*/  LDL.LU R9, [R1+0x24] ;  /* 0x0000240001097983 */ /* 0x000f280000300800 */
[----:B------:R-:W4:Y:S04]  /*12cdf0*/  LDL.LU R10, [R1+0x28] ;  /* 0x00002800010a7983 */ /* 0x000f280000300800 */
[----:B------:R-:W4:Y:S04]  /*12ce00*/  LDL.LU R11, [R1+0x2c] ;  /* 0x00002c00010b7983 */ /* 0x000f280000300800 */
[----:B0-----:R-:W-:Y:S04]  /*12ce10*/  STL.64 [R1+0x260], R16 ;  /* 0x0002601001007387 */ /* 0x001fe80000100a00 */
[----:B------:R0:W-:Y:S04]  /*12ce20*/  STL.64 [R1+0x268], R18 ;  /* 0x0002681201007387 */ /* 0x0001e80000100a00 */
[----:B0-----:R-:W3:Y:S04]  /*12ce30*/  LDL.LU.64 R18, [R1+0x5838] ;  /* 0x0058380001127983 */ /* 0x001ee80000300a00 */
[----:B------:R-:W2:Y:S04]  /*12ce40*/  LDL.LU.64 R16, [R1+0x5830] ;  /* 0x0058300001107983 */ /* 0x000ea80000300a00 */
[----:B--2---:R-:W-:Y:S01]  /*12ce50*/  STSM.16.M88.4 [R16], R24 ;  /* 0x0000001810007844 */ /* 0x004fe20000000200 */
[----:B------:R-:W-:Y:S06]  /*12ce60*/  BAR.SYNC.DEFER_BLOCKING 0x0 ;  /* 0x0000000000007b1d */ /* 0x000fec0000010000 */
[----:B------:R-:W0:Y:S02]  /*12ce70*/  LDS.128 R24, [R0] ;  /* 0x0000000000187984 */ /* 0x000e240000000c00 */
[----:B------:R-:W-:Y:S06]  /*12ce80*/  BAR.SYNC.DEFER_BLOCKING 0x0 ;  /* 0x0000000000007b1d */ /* 0x000fec0000010000 */
[----:B0-----:R-:W-:Y:S04]  /*12ce90*/  STL.64 [R1+0x250], R24 ;  /* 0x0002501801007387 */ /* 0x001fe80000100a00 */
[----:B------:R0:W-:Y:S04]  /*12cea0*/  STL.64 [R1+0x258], R26 ;  /* 0x0002581a01007387 */ /* 0x0001e80000100a00 */
[----:B0-----:R-:W2:Y:S04]  /*12ceb0*/  LDL.LU.64 R26, [R1+0x5828] ;  /* 0x00582800011a7983 */ /* 0x001ea80000300a00 */
[----:B------:R-:W2:Y:S04]  /*12cec0*/  LDL.LU.64 R24, [R1+0x5820] ;  /* 0x0058200001187983 */ /* 0x000ea80000300a00 */
[----:B----4-:R-:W-:Y:S01]  /*12ced0*/  STSM.16.M88.4 [R16], R8 ;  /* 0x0000000810007844 */ /* 0x010fe20000000200 */
[----:B------:R-:W-:Y:S06]  /*12cee0*/  BAR.SYNC.DEFER_BLOCKING 0x0 ;  /* 0x0000000000007b1d */ /* 0x000fec0000010000 */
[----:B------:R-:W0:Y:S02]  /*12cef0*/  LDS.128 R8, [R0] ;  /* 0x0000000000087984 */ /* 0x000e240000000c00 */
[----:B------:R-:W-:Y:S06]  /*12cf00*/  BAR.SYNC.DEFER_BLOCKING 0x0 ;  /* 0x0000000000007b1d */ /* 0x000fec0000010000 */
[----:B---3--:R-:W-:Y:S02]  /*12cf10*/  STSM.16.M88.4 [R16], R4 ;  /* 0x0000000410007844 */ /* 0x008fe40000000200 */
[----:B------:R-:W-:Y:S06]  /*12cf20*/  BAR.SYNC.DEFER_BLOCKING 0x0 ;  /* 0x0000000000007b1d */ /* 0x000fec0000010000 */
[----:B------:R-:W1:Y:S02]  /*12cf30*/  LDS.128 R4, [R0] ;  /* 0x0000000000047984 */ /* 0x000e640000000c00 */
[----:B------:R-:W-:Y:S06]  /*12cf40*/  BAR.SYNC.DEFER_BLOCKING 0x0 ;  /* 0x0000000000007b1d */ /* 0x000fec0000010000 */
[----:B0-----:R-:W-:Y:S04]  /*12cf50*/  STL.64 [R1+0x240], R8 ;  /* 0x0002400801007387 */ /* 0x001fe80000100a00 */
[----:B------:R-:W-:Y:S04]  /*12cf60*/  STL.64 [R1+0x248], R10 ;  /* 0x0002480a01007387 */ /* 0x000fe80000100a00 */
[----:B-1----:R-:W-:Y:S04]  /*12cf70*/  STL.64 [R1+0x230], R4 ;  /* 0x0002300401007387 */ /* 0x002fe80000100a00 */
[----:B------:R-:W-:Y:S04]  /*12cf80*/  STL.64 [R1+0x238], R6 ;  /* 0x0002380601007387 */ /* 0x000fe80000100a00 */
[----:B--2---:R0:W-:Y:S01]  /*12cf90*/  STSM.16.M88.4 [R16], R24 ;  /* 0x0000001810007844 */ /* 0x0041e20000000200 */
[----:B------:R-:W-:Y:S06]  /*12cfa0*/  BAR.SYNC.DEFER_BLOCKING 0x0 ;  /* 0x0000000000007b1d */ /* 0x000fec0000010000 */
[----:B0-----:R-:W2:Y:S04]  /*12cfb0*/  LDL.LU R24, [R1+0x60] ;  /* 0x0000600001187983 */ /* 0x001ea80000300800 */
[----:B------:R-:W2:Y:S04]  /*12cfc0*/  LDL.LU R25, [R1+0x64] ;  /* 0x0000640001197983 */ /* 0x000ea80000300800 */
[----:B------:R-:W2:Y:S04]  /*12cfd0*/  LDL.LU R26, [R1+0x68] ;  /* 0x00006800011a7983 */ /* 0x000ea80000300800 */
[----:B------:R-:W2:Y:S04]  /*12cfe0*/  LDL.LU R27, [R1+0x6c] ;  /* 0x00006c00011b7983 */ /* 0x000ea80000300800 */
[----:B------:R-:W0:Y:S01]  /*12cff0*/  LDS.128 R4, [R0] ;  /* 0x0000000000047984 */ /* 0x000e220000000c00 */
[----:B------:R-:W-:Y:S06]  /*12d000*/  BAR.SYNC.DEFER_BLOCKING 0x0 ;  /* 0x0000000000007b1d */ /* 0x000fec0000010000 */
[----:B------:R-:W-:Y:S02]  /*12d010*/  STSM.16.M88.4 [R16], R12 ;  /* 0x0000000c10007844 */ /* 0x000fe40000000200 */
[----:B------:R-:W-:Y:S06]  /*12d020*/  BAR.SYNC.DEFER_BLOCKING 0x0 ;  /* 0x0000000000007b1d */ /* 0x000fec0000010000 */
[----:B------:R-:W1:Y:S04]  /*12d030*/  LDS.128 R8, [R0] ;  /* 0x0000000000087984 */ /* 0x000e680000000c00 */
[----:B0-----:R0:W-:Y:S04]  /*12d040*/  STL.64 [R1+0x220], R4 ;  /* 0x0002200401007387 */ /* 0x0011e80000100a00 */
[----:B------:R3:W-:Y:S01]  /*12d050*/  STL.64 [R1+0x228], R6 ;  /* 0x0002280601007387 */ /* 0x0007e20000100a00 */
[----:B------:R-:W-:Y:S06]  /*12d060*/  BAR.SYNC.DEFER_BLOCKING 0x0 ;  /* 0x0000000000007b1d */ /* 0x000fec0000010000 */
[----:B0-----:R-:W4:Y:S04]  /*12d070*/  LDL.LU R4, [R1+0xc0] ;  /* 0x0000c00001047983 */ /* 0x001f280000300800 */
[----:B------:R-:W4:Y:S04]  /*12d080*/  LDL.LU R5, [R1+0xc4] ;  /* 0x0000c40001057983 */ /* 0x000f280000300800 */
[----:B---3--:R-:W4:Y:S04]  /*12d090*/  LDL.LU R6, [R1+0xc8] ;  /* 0x0000c80001067983 */ /* 0x008f280000300800 */
[----:B------:R-:W4:Y:S04]  /*12d0a0*/  LDL.LU R7, [R1+0xcc] ;  /* 0x0000cc0001077983 */ /* 0x000f280000300800 */
[----:B-1----:R-:W-:Y:S04]  /*12d0b0*/  STL.64 [R1+0x210], R8 ;  /* 0x0002100801007387 */ /* 0x002fe80000100a00 */
[----:B------:R-:W-:Y:S04]  /*12d0c0*/  STL.64 [R1+0x218], R10 ;  /* 0x0002180a01007387 */ /* 0x000fe80000100a00 */
[----:B------:R-:W3:Y:S04]  /*12d0d0*/  LDL.LU R12, [R1+0x80] ;  /* 0x00008000010c7983 */ /* 0x000ee80000300800 */
[----:B------:R-:W3:Y:S04]  /*12d0e0*/  LDL.LU R13, [R1+0x84] ;  /* 0x00008400010d7983 */ /* 0x000ee80000300800 */
[----:B------:R-:W2:Y:S04]  /*12d0f0*/  LDL.LU R14, [R1+0x88] ;  /* 0x00008800010e7983 */ /* 0x000ea80000300800 */
[----:B------:R-:W2:Y:S04]  /*12d100*/  LDL.LU R15, [R1+0x8c] ;  /* 0x00008c00010f7983 */ /* 0x000ea80000300800 */
[----:B------:R-:W-:Y:S01]  /*12d110*/  STSM.16.M88.4 [R16], R20 ;  /* 0x0000001410007844 */ /* 0x000fe20000000200 */
[----:B------:R-:W-:Y:S06]  /*12d120*/  BAR.SYNC.DEFER_BLOCKING 0x0 ;  /* 0x0000000000007b1d */ /* 0x000fec0000010000 */
[----:B------:R-:W0:Y:S02]  /*12d130*/  LDS.128 R8, [R0] ;  /* 0x0000000000087984 */ /* 0x000e240000000c00 */
[----:B------:R-:W-:Y:S06]  /*12d140*/  BAR.SYNC.DEFER_BLOCKING 0x0 ;  /* 0x0000000000007b1d */ /* 0x000fec0000010000 */
[----:B--2---:R-:W-:Y:S04]  /*12d150*/  STL.64 [R1+0x5808], R14 ;  /* 0x0058080e01007387 */ /* 0x004fe80000100a00 */
[----:B---3--:R1:W-:Y:S04]  /*12d160*/  STL.64 [R1+0x5800], R12 ;  /* 0x0058000c01007387 */ /* 0x0083e80000100a00 */
[----:B-1----:R-:W2:Y:S04]  /*12d170*/  LDL.LU R12, [R1+0xe0] ;  /* 0x0000e000010c7983 */ /* 0x002ea80000300800 */
[----:B------:R-:W2:Y:S04]  /*12d180*/  LDL.LU R13, [R1+0xe4] ;  /* 0x0000e400010d7983 */ /* 0x000ea80000300800 */
[----:B------:R-:W3:Y:S04]  /*12d190*/  LDL.LU R14, [R1+0xe8] ;  /* 0x0000e800010e7983 */ /* 0x000ee80000300800 */
[----:B------:R-:W3:Y:S04]  /*12d1a0*/  LDL.LU R15, [R1+0xec] ;  /* 0x0000ec00010f7983 */ /* 0x000ee80000300800 */
[----:B------:R1:W-:Y:S01]  /*12d1b0*/  STSM.16.M88.4 [R16], R24 ;  /* 0x0000001810007844 */ /* 0x0003e20000000200 */
[----:B------:R-:W-:Y:S06]  /*12d1c0*/  BAR.SYNC.DEFER_BLOCKING 0x0 ;  /* 0x0000000000007b1d */ /* 0x000fec0000010000 */
[----:B---3--:R-:W-:Y:S04]  /*12d1d0*/  STL.64 [R1+0x5818], R14 ;  /* 0x0058180e01007387 */ /* 0x008fe80000100a00 */
[----:B--2---:R-:W-:Y:S04]  /*12d1e0*/  STL.64 [R1+0x5810], R12 ;  /* 0x0058100c01007387 */ /* 0x004fe80000100a00 */
[----:B------:R-:W2:Y:S04]  /*12d1f0*/  LDL.LU R20, [R1+0xa0] ;  /* 0x0000a00001147983 */ /* 0x000ea80000300800 */
[----:B------:R-:W2:Y:S04]  /*12d200*/  LDL.LU R21, [R1+0xa4] ;  /* 0x0000a40001157983 */ /* 0x000ea80000300800 */
[----:B------:R-:W2:Y:S04]  /*12d210*/  LDL.LU R22, [R1+0xa8] ;  /* 0x0000a80001167983 */ /* 0x000ea80000300800 */
[----:B------:R-:W2:Y:S04]  /*12d220*/  LDL.LU R23, [R1+0xac] ;  /* 0x0000ac0001177983 */ /* 0x000ea80000300800 */
[----:B0-----:R-:W-:Y:S04]  /*12d230*/  STL.64 [R1+0x200], R8 ;  /* 0x0002000801007387 */ /* 0x001fe80000100a00 */
[----:B------:R-:W-:Y:S04]  /*12d240*/  STL.64 [R1+0x208], R10 ;  /* 0x0002080a01007387 */ /* 0x000fe80000100a00 */
[----:B------:R-:W0:Y:S01]  /*12d250*/  LDS.128 R8, [R0] ;  /* 0x0000000000087984 */ /* 0x000e220000000c00 */
[----:B------:R-:W-:Y:S06]  /*12d260*/  BAR.SYNC.DEFER_BLOCKING 0x0 ;  /* 0x0000000000007b1d */ /* 0x000fec0000010000 */
[----:B-1----:R-:W3:Y:S04]  /*12d270*/  LDL.LU R24, [R1+0x110] ;  /* 0x0001100001187983 */ /* 0x002ee80000300800 */
[----:B------:R-:W3:Y:S04]  /*12d280*/  LDL.LU R25, [R1+0x114] ;  /* 0x0001140001197983 */ /* 0x000ee80000300800 */
[----:B------:R-:W3:Y:S04]  /*12d290*/  LDL.LU R26, [R1+0x118] ;  /* 0x00011800011a7983 */ /* 0x000ee80000300800 */
[----:B------:R-:W3:Y:S04]  /*12d2a0*/  LDL.LU R27, [R1+0x11c] ;  /* 0x00011c00011b7983 */ /* 0x000ee80000300800 */
[----:B----4-:R-:W-:Y:S01]  /*12d2b0*/  STSM.16.M88.4 [R16], R4 ;  /* 0x0000000410007844 */ /* 0x010fe20000000200 */
[----:B------:R-:W-:Y:S06]  /*12d2c0*/  BAR.SYNC.DEFER_BLOCKING 0x0 ;  /* 0x0000000000007b1d */ /* 0x000fec0000010000 */
[----:B------:R-:W1:Y:S04]  /*12d2d0*/  LDS.128 R12, [R0] ;  /* 0x00000000000c7984 */ /* 0x000e680000000c00 */
[----:B0-----:R0:W-:Y:S04]  /*12d2e0*/  STL.64 [R1+0x1f0], R8 ;  /* 0x0001f00801007387 */ /* 0x0011e80000100a00 */
[----:B------:R4:W-:Y:S01]  /*12d2f0*/  STL.64 [R1+0x1f8], R10 ;  /* 0x0001f80a01007387 */ /* 0x0009e20000100a00 */
[----:B------:R-:W-:Y:S06]  /*12d300*/  BAR.SYNC.DEFER_BLOCKING 0x0 ;  /* 0x0000000000007b1d */ /* 0x000fec0000010000 */
[----:B0-----:R-:W3:Y:S04]  /*12d310*/  LDL.LU R8, [R1+0x120] ;  /* 0x0001200001087983 */ /* 0x001ee80000300800 */
[----:B------:R-:W3:Y:S04]  /*12d320*/  LDL.LU R9, [R1+0x124] ;  /* 0x0001240001097983 */ /* 0x000ee80000300800 */
[----:B----4-:R-:W4:Y:S04]  /*12d330*/  LDL.LU R10, [R1+0x128] ;  /* 0x00012800010a7983 */ /* 0x010f280000300800 */
[----:B------:R-:W4:Y:S04]  /*12d340*/  LDL.LU R11, [R1+0x12c] ;  /* 0x00012c00010b7983 */ /* 0x000f280000300800 */
[----:B------:R-:W4:Y:S04]  /*12d350*/  LDL.LU R4, [R1+0xb0] ;  /* 0x0000b00001047983 */ /* 0x000f280000300800 */
[----:B------:R-:W4:Y:S04]  /*12d360*/  LDL.LU R5, [R1+0xb4] ;  /* 0x0000b40001057983 */ /* 0x000f280000300800 */
[----:B------:R-:W4:Y:S04]  /*12d370*/  LDL.LU R6, [R1+0xb8] ;  /* 0x0000b80001067983 */ /* 0x000f280000300800 */
[----:B------:R-:W4:Y:S04]  /*12d380*/  LDL.LU R7, [R1+0xbc] ;  /* 0x0000bc0001077983 */ /* 0x000f280000300800 */
[----:B-1----:R-:W-:Y:S04]  /*12d390*/  STL.64 [R1+0x1e0], R12 ;  /* 0x0001e00c01007387 */ /* 0x002fe80000100a00 */
[----:B------:R0:W-:Y:S04]  /*12d3a0*/  STL.64 [R1+0x1e8], R14 ;  /* 0x0001e80e01007387 */ /* 0x0001e80000100a00 */
[----:B0-----:R-:W2:Y:S04]  /*12d3b0*/  LDL.LU.64 R14, [R1+0x5818] ;  /* 0x00581800010e7983 */ /* 0x001ea80000300a00 */
        /* <DEDUP_REMOVED lines=9> */
[----:B--2---:R-:W-:Y:S01]  /*12d450*/  STSM.16.M88.4 [R16], R12 ;  /* 0x0000000c10007844 */ /* 0x004fe20000000200 */
[----:B------:R-:W-:Y:S06]  /*12d460*/  BAR.SYNC.DEFER_BLOCKING 0x0 ;  /* 0x0000000000007b1d */ /* 0x000fec0000010000 */
[----:B------:R-:W0:Y:S02]  /*12d470*/  LDS.128 R12, [R0] ;  /* 0x00000000000c7984 */ /* 0x000e240000000c00 */
[----:B------:R-:W-:Y:S06]  /*12d480*/  BAR.SYNC.DEFER_BLOCKING 0x0 ;  /* 0x0000000000007b1d */ /* 0x000fec0000010000 */
[----:B------:R-:W-:Y:S02]  /*12d490*/  STSM.16.M88.4 [R16], R20 ;  /* 0x0000001410007844 */ /* 0x000fe40000000200 */
[----:B------:R-:W-:Y:S06]  /*12d4a0*/  BAR.SYNC.DEFER_BLOCKING 0x0 ;  /* 0x0000000000007b1d */ /* 0x000fec0000010000 */
[----:B------:R-:W1:Y:S02]  /*12d4b0*/  LDS.128 R20, [R0] ;  /* 0x0000000000147984 */ /* 0x000e640000000c00 */
[----:B------:R-:W-:Y:S06]  /*12d4c0*/  BAR.SYNC.DEFER_BLOCKING 0x0 ;  /* 0x0000000000007b1d */ /* 0x000fec0000010000 */
[----:B0-----:R0:W-:Y:S04]  /*12d4d0*/  STL.64 [R1+0x1c0], R12 ;  /* 0x0001c00c01007387 */ /* 0x0011e80000100a00 */
[----:B------:R2:W-:Y:S04]  /*12d4e0*/  STL.64 [R1+0x1c8], R14 ;  /* 0x0001c80e01007387 */ /* 0x0005e80000100a00 */
[----:B0-----:R-:W4:Y:S04]  /*12d4f0*/  LDL.LU R12, [R1+0xd0] ;  /* 0x0000d000010c7983 */ /* 0x001f280000300800 */
[----:B------:R-:W4:Y:S04]  /*12d500*/  LDL.LU R13, [R1+0xd4] ;  /* 0x0000d400010d7983 */ /* 0x000f280000300800 */
[----:B--2---:R-:W2:Y:S04]  /*12d510*/  LDL.LU R14, [R1+0xd8] ;  /* 0x0000d800010e7983 */ /* 0x004ea80000300800 */
[----:B------:R-:W2:Y:S04]  /*12d520*/  LDL.LU R15, [R1+0xdc] ;  /* 0x0000dc00010f7983 */ /* 0x000ea80000300800 */
[----:B---3--:R0:W-:Y:S01]  /*12d530*/  STSM.16.M88.4 [R16], R24 ;  /* 0x0000001810007844 */ /* 0x0081e20000000200 */
[----:B------:R-:W-:Y:S06]  /*12d540*/  BAR.SYNC.DEFER_BLOCKING 0x0 ;  /* 0x0000000000007b1d */ /* 0x000fec0000010000 */
[----:B-1----:R-:W-:Y:S04]  /*12d550*/  STL.64 [R1+0x1b0], R20 ;  /* 0x0001b01401007387 */ /* 0x002fe80000100a00 */
[----:B------:R-:W-:Y:S04]  /*12d560*/  STL.64 [R1+0x1b8], R22 ;  /* 0x0001b81601007387 */ /* 0x000fe80000100a00 */
[----:B0-----:R-:W3:Y:S04]  /*12d570*/  LDL.LU R24, [R1+0x130] ;  /* 0x0001300001187983 */ /* 0x001ee80000300800 */
[----:B------:R-:W3:Y:S04]  /*12d580*/  LDL.LU R25, [R1+0x134] ;  /* 0x0001340001197983 */ /* 0x000ee80000300800 */
[----:B------:R-:W3:Y:S04]  /*12d590*/  LDL.LU R26, [R1+0x138] ;  /* 0x00013800011a7983 */ /* 0x000ee80000300800 */
[----:B------:R-:W0:Y:S01]  /*12d5a0*/  LDS.128 R20, [R0] ;  /* 0x0000000000147984 */ /* 0x000e220000000c00 */
[----:B------:R-:W-:Y:S06]  /*12d5b0*/  BAR.SYNC.DEFER_BLOCKING 0x0 ;  /* 0x0000000000007b1d */ /* 0x000fec0000010000 */
[----:B----4-:R-:W-:Y:S02]  /*12d5c0*/  STSM.16.M88.4 [R16], R8 ;  /* 0x0000000810007844 */ /* 0x010fe40000000200 */
[----:B------:R-:W-:Y:S06]  /*12d5d0*/  BAR.SYNC.DEFER_BLOCKING 0x0 ;  /* 0x0000000000007b1d */ /* 0x000fec0000010000 */
[----:B------:R-:W1:Y:S02]  /*12d5e0*/  LDS.128 R8, [R0] ;  /* 0x0000000000087984 */ /* 0x000e640000000c00 */
[----:B------:R-:W-:Y:S06]  /*12d5f0*/  BAR.SYNC.DEFER_BLOCKING 0x0 ;  /* 0x0000000000007b1d */ /* 0x000fec0000010000 */
[----:B------:R-:W-:Y:S02]  /*12d600*/  STSM.16.M88.4 [R16], R4 ;  /* 0x0000000410007844 */ /* 0x000fe40000000200 */
[----:B------:R-:W-:Y:S06]  /*12d610*/  BAR.SYNC.DEFER_BLOCKING 0x0 ;  /* 0x0000000000007b1d */ /* 0x000fec0000010000 */
[----:B0-----:R0:W-:Y:S04]  /*12d620*/  STL.64 [R1+0x1a0], R20 ;  /* 0x0001a01401007387 */ /* 0x0011e80000100a00 */
[----:B------:R-:W-:Y:S04]  /*12d630*/  STL.64 [R1+0x1a8], R22 ;  /* 0x0001a81601007387 */ /* 0x000fe80000100a00 */
[----:B0-----:R-:W4:Y:S04]  /*12d640*/  LDL.LU R20, [R1+0x57fc] ;  /* 0x0057fc0001147983 */ /* 0x001f280000300800 */
[----:B------:R-:W0:Y:S04]  /*12d650*/  LDS.128 R4, [R0] ;  /* 0x0000000000047984 */ /* 0x000e280000000c00 */
[----:B-1----:R1:W-:Y:S04]  /*12d660*/  STL.64 [R1+0x190], R8 ;  /* 0x0001900801007387 */ /* 0x0023e80000100a00 */
[----:B------:R1:W-:Y:S01]  /*12d670*/  STL.64 [R1+0x198], R10 ;  /* 0x0001980a01007387 */ /* 0x0003e20000100a00 */
[----:B------:R-:W-:Y:S06]  /*12d680*/  BAR.SYNC.DEFER_BLOCKING 0x0 ;  /* 0x0000000000007b1d */ /* 0x000fec0000010000 */
[----:B0-----:R-:W-:Y:S04]  /*12d690*/  STL.64 [R1+0x180], R4 ;  /* 0x0001800401007387 */ /* 0x001fe80000100a00 */
[----:B------:R-:W-:Y:S04]  /*12d6a0*/  STL [R1+0x188], R6 ;  /* 0x0001880601007387 */ /* 0x000fe80000100800 */
[----:B-1----:R-:W2:Y:S04]  /*12d6b0*/  LDL.LU R8, [R1+0xf0] ;  /* 0x0000f00001087983 */ /* 0x002ea80000300800 */
        /* <DEDUP_REMOVED lines=8> */
[----:B------:R-:W2:Y:S04]  /*12d740*/  LDL.LU R10, [R1+0x148] ;  /* 0x00014800010a7983 */ /* 0x000ea80000300800 */
[----:B------:R-:W2:Y:S04]  /*12d750*/  LDL.LU R11, [R1+0x14c] ;  /* 0x00014c00010b7983 */ /* 0x000ea80000300800 */
[----:B------:R0:W-:Y:S01]  /*12d760*/  STSM.16.M88.4 [R16], R12 ;  /* 0x0000000c10007844 */ /* 0x0001e20000000200 */
[----:B------:R-:W-:Y:S01]  /*12d770*/  BAR.SYNC.DEFER_BLOCKING 0x0 ;  /* 0x0000000000007b1d */ /* 0x000fe20000010000 */
[----:B------:R-:W-:-:S02]  /*12d780*/  IMAD.MOV.U32 R27, RZ, RZ, R17 ;  /* 0x000000ffff1b7224 */ /* 0x000fc400078e0011 */
[----:B------:R-:W-:-:S03]  /*12d790*/  IMAD.MOV.U32 R17, RZ, RZ, R7 ;  /* 0x000000ffff117224 */ /* 0x000fc600078e0007 */
[----:B------:R-:W1:Y:S02]  /*12d7a0*/  LDS.128 R4, [R0] ;  /* 0x0000000000047984 */ /* 0x000e640000000c00 */
[----:B------:R-:W-:Y:S06]  /*12d7b0*/  BAR.SYNC.DEFER_BLOCKING 0x0 ;  /* 0x0000000000007b1d */ /* 0x000fec0000010000 */
[----:B------:R-:W-:Y:S04]  /*12d7c0*/  STL [R1+0x54c0], R17 ;  /* 0x0054c01101007387 */ /* 0x000fe80000100800 */
[----:B0-----:R-:W3:Y:S04]  /*12d7d0*/  LDL.LU R12, [R1+0x100] ;  /* 0x00010000010c7983 */ /* 0x001ee80000300800 */
[----:B------:R0:W-:Y:S01]  /*12d7e0*/  STSM.16.M88.4 [R16], R24 ;  /* 0x0000001810007844 */ /* 0x0001e20000000200 */
[----:B------:R-:W-:Y:S01]  /*12d7f0*/  BAR.SYNC.DEFER_BLOCKING 0x0 ;  /* 0x0000000000007b1d */ /* 0x000fe20000010000 */
[----:B0-----:R-:W-:-:S02]  /*12d800*/  IMAD.MOV.U32 R27, RZ, RZ, R3 ;  /* 0x000000ffff1b7224 */ /* 0x001fc400078e0003 */
[----:B----4-:R-:W-:-:S03]  /*12d810*/  IMAD.MOV.U32 R13, RZ, RZ, R20 ;  /* 0x000000ffff0d7224 */ /* 0x010fc600078e0014 */
[----:B------:R-:W4:Y:S04]  /*12d820*/  LDL.LU R20, [R1+0x57f4] ;  /* 0x0057f40001147983 */ /* 0x000f280000300800 */
[----:B------:R-:W3:Y:S04]  /*12d830*/  LDL.LU R14, [R1+0x108] ;  /* 0x00010800010e7983 */ /* 0x000ee80000300800 */
[----:B------:R-:W3:Y:S04]  /*12d840*/  LDL.LU R15, [R1+0x10c] ;  /* 0x00010c00010f7983 */ /* 0x000ee80000300800 */
[----:B-1----:R-:W-:Y:S04]  /*12d850*/  STL.64 [R1+0x170], R4 ;  /* 0x0001700401007387 */ /* 0x002fe80000100a00 */
[----:B------:R-:W-:Y:S04]  /*12d860*/  STL.64 [R1+0x178], R6 ;  /* 0x0001780601007387 */ /* 0x000fe80000100a00 */
[----:B------:R-:W0:Y:S01]  /*12d870*/  LDS.128 R4, [R0] ;  /* 0x0000000000047984 */ /* 0x000e220000000c00 */
[----:B------:R-:W-:Y:S06]  /*12d880*/  BAR.SYNC.DEFER_BLOCKING 0x0 ;  /* 0x0000000000007b1d */ /* 0x000fec0000010000 */
[----:B------:R-:W4:Y:S04]  /*12d890*/  LDL.LU R21, [R1+0x2b4] ;  /* 0x0002b40001157983 */ /* 0x000f280000300800 */
[----:B------:R-:W4:Y:S04]  /*12d8a0*/  LDL.LU R22, [R1+0x2b8] ;  /* 0x0002b80001167983 */ /* 0x000f280000300800 */
[----:B------:R-:W4:Y:S04]  /*12d8b0*/  LDL.LU R23, [R1+0x2bc] ;  /* 0x0002bc0001177983 */ /* 0x000f280000300800 */
[----:B------:R-:W4:Y:S04]  /*12d8c0*/  LDL.LU R24, [R1+0x2d0] ;  /* 0x0002d00001187983 */ /* 0x000f280000300800 */
[----:B------:R-:W4:Y:S04]  /*12d8d0*/  LDL.LU R25, [R1+0x2d4] ;  /* 0x0002d40001197983 */ /* 0x000f280000300800 */
[----:B------:R-:W4:Y:S04]  /*12d8e0*/  LDL.LU R26, [R1+0x2d8] ;  /* 0x0002d800011a7983 */ /* 0x000f280000300800 */
[----:B--2---:R-:W-:Y:S01]  /*12d8f0*/  STSM.16.M88.4 [R16], R8 ;  /* 0x0000000810007844 */ /* 0x004fe20000000200 */
[----:B------:R-:W-:Y:S06]  /*12d900*/  BAR.SYNC.DEFER_BLOCKING 0x0 ;  /* 0x0000000000007b1d */ /* 0x000fec0000010000 */
[----:B------:R-:W1:Y:S04]  /*12d910*/  LDS.128 R8, [R0] ;  /* 0x0000000000087984 */ /* 0x000e680000000c00 */
[----:B0-----:R0:W-:Y:S04]  /*12d920*/  STL.64 [R1+0x160], R4 ;  /* 0x0001600401007387 */ /* 0x0011e80000100a00 */
[----:B------:R2:W-:Y:S01]  /*12d930*/  STL [R1+0x168], R6 ;  /* 0x0001680601007387 */ /* 0x0005e20000100800 */
[----:B------:R-:W-:-:S02]  /*12d940*/  IMAD.MOV.U32 R3, RZ, RZ, R7 ;  /* 0x000000ffff037224 */ /* 0x000fc400078e0007 */
[----:B------:R-:W-:Y:S01]  /*12d950*/  IMAD.MOV.U32 R7, RZ, RZ, R19 ;  /* 0x000000ffff077224 */ /* 0x000fe200078e0013 */
[----:B0-----:R-:W4:Y:S04]  /*12d960*/  LDL.LU R4, [R1+0x270] ;  /* 0x0002700001047983 */ /* 0x001f280000300800 */
[----:B------:R-:W4:Y:S04]  /*12d970*/  LDL.LU R5, [R1+0x274] ;  /* 0x0002740001057983 */ /* 0x000f280000300800 */
[----:B--2---:R-:W2:Y:S04]  /*12d980*/  LDL.LU R6, [R1+0x278] ;  /* 0x0002780001067983 */ /* 0x004ea80000300800 */
[----:B------:R-:W2:Y:S04]  /*12d990*/  LDL.LU R19, [R1+0x57f0] ;  /* 0x0057f00001137983 */ /* 0x000ea80000300800 */
[----:B------:R-:W-:Y:S01]  /*12d9a0*/  STL [R1+0x5468], R3 ;  /* 0x0054680301007387 */ /* 0x000fe20000100800 */
[----:B------:R-:W-:Y:S06]  /*12d9b0*/  BAR.SYNC.DEFER_BLOCKING 0x0 ;  /* 0x0000000000007b1d */ /* 0x000fec0000010000 */
[----:B-1----:R-:W-:Y:S04]  /*12d9c0*/  STL.64 [R1+0x150], R8 ;  /* 0x0001500801007387 */ /* 0x002fe80000100a00 */
[----:B------:R0:W-:Y:S04]  /*12d9d0*/  STL.64 [R1+0x158], R10 ;  /* 0x0001580a01007387 */ /* 0x0001e80000100a00 */
[----:B0-----:R-:W3:Y:S04]  /*12d9e0*/  LDL.LU.64 R10, [R1+0x57e8] ;  /* 0x0057e800010a7983 */ /* 0x001ee80000300a00 */
[----:B------:R-:W3:Y:S04]  /*12d9f0*/  LDL.LU.64 R8, [R1+0x57e0] ;  /* 0x0057e00001087983 */ /* 0x000ee80000300a00 */
[----:B---3--:R-:W-:Y:S01]  /*12da00*/  STSM.16.M88.4 [R16], R8 ;  /* 0x0000000810007844 */ /* 0x008fe20000000200 */
[----:B------:R-:W-:Y:S06]  /*12da10*/  BAR.SYNC.DEFER_BLOCKING 0x0 ;  /* 0x0000000000007b1d */ /* 0x000fec0000010000 */
[----:B------:R-:W0:Y:S02]  /*12da20*/  LDS.128 R8, [R0] ;  /* 0x0000000000087984 */ /* 0x000e240000000c00 */
[----:B------:R-:W-:Y:S06]  /*12da30*/  BAR.SYNC.DEFER_BLOCKING 0x0 ;  /* 0x0000000000007b1d */ /* 0x000fec0000010000 */
[----:B------:R-:W-:Y:S02]  /*12da40*/  STSM.16.M88.4 [R16], R12 ;  /* 0x0000000c10007844 */ /* 0x000fe40000000200 */
[----:B------:R-:W-:Y:S06]  /*12da50*/  BAR.SYNC.DEFER_BLOCKING 0x0 ;  /* 0x0000000000007b1d */ /* 0x000fec0000010000 */
[----:B------:R-:W1:Y:S02]  /*12da60*/  LDS.128 R12, [R0] ;  /* 0x00000000000c7984 */ /* 0x000e640000000c00 */
[----:B------:R-:W-:Y:S06]  /*12da70*/  BAR.SYNC.DEFER_BLOCKING 0x0 ;  /* 0x0000000000007b1d */ /* 0x000fec0000010000 */
[----:B----4-:R-:W-:Y:S02]  /*12da80*/  STSM.16.M88.4 [R16], R20 ;  /* 0x0000001410007844 */ /* 0x010fe40000000200 */
[----:B------:R-:W-:Y:S06]  /*12da90*/  BAR.SYNC.DEFER_BLOCKING 0x0 ;  /* 0x0000000000007b1d */ /* 0x000fec0000010000 */
[----:B------:R-:W3:Y:S02]  /*12daa0*/  LDS.128 R20, [R0] ;  /* 0x0000000000147984 */ /* 0x000ee40000000c00 */
[----:B------:R-:W-:Y:S06]  /*12dab0*/  BAR.SYNC.DEFER_BLOCKING 0x0 ;  /* 0x0000000000007b1d */ /* 0x000fec0000010000 */
[----:B------:R-:W-:Y:S02]  /*12dac0*/  STSM.16.M88.4 [R16], R24 ;  /* 0x0000001810007844 */ /* 0x000fe40000000200 */
[----:B------:R-:W-:Y:S06]  /*12dad0*/  BAR.SYNC.DEFER_BLOCKING 0x0 ;  /* 0x0000000000007b1d */ /* 0x000fec0000010000 */
[----:B------:R-:W4:Y:S01]  /*12dae0*/  LDS.128 R24, [R0] ;  /* 0x0000000000187984 */ /* 0x000f220000000c00 */
[----:B0-----:R-:W-:-:S03]  /*12daf0*/  IMAD.MOV.U32 R3, RZ, RZ, R10 ;  /* 0x000000ffff037224 */ /* 0x001fc600078e000a */
[----:B------:R0:W-:Y:S04]  /*12db00*/  STL.64 [R1+0x140], R8 ;  /* 0x0001400801007387 */ /* 0x0001e80000100a00 */
[----:B------:R2:W-:Y:S01]  /*12db10*/  STL [R1+0x14c], R11 ;  /* 0x00014c0b01007387 */ /* 0x0005e20000100800 */
[----:B------:R-:W-:Y:S06]  /*12db20*/  BAR.SYNC.DEFER_BLOCKING 0x0 ;  /* 0x0000000000007b1d */ /* 0x000fec0000010000 */
[----:B------:R-:W-:Y:S04]  /*12db30*/  STL [R1+0x5578], R3 ;  /* 0x0055780301007387 */ /* 0x000fe80000100800 */
[----:B0-----:R-:W4:Y:S04]  /*12db40*/  LDL.LU R8, [R1+0x280] ;  /* 0x0002800001087983 */ /* 0x001f280000300800 */
[----:B------:R-:W4:Y:S04]  /*12db50*/  LDL.LU R9, [R1+0x284] ;  /* 0x0002840001097983 */ /* 0x000f280000300800 */
[----:B-1----:R-:W-:Y:S01]  /*12db60*/  STL [R1+0x130], R12 ;  /* 0x0001300c01007387 */ /* 0x002fe20000100800 */
[----:B--2---:R-:W-:-:S03]  /*12db70*/  IMAD.MOV.U32 R11, RZ, RZ, R18 ;  /* 0x000000ffff0b7224 */ /* 0x004fc600078e0012 */
[----:B------:R0:W-:Y:S01]  /*12db80*/  STL.64 [R1+0x138], R14 ;  /* 0x0001380e01007387 */ /* 0x0001e20000100a00 */
[----:B------:R-:W-:Y:S02]  /*12db90*/  IMAD.MOV.U32 R18, RZ, RZ, R13 ;  /* 0x000000ffff127224 */ /* 0x000fe400078e000d */
[----:B------:R-:W-:Y:S01]  /*12dba0*/  IMAD.MOV.U32 R10, RZ, RZ, R19 ;  /* 0x000000ffff0a7224 */ /* 0x000fe200078e0013 */
[----:B0-----:R-:W2:Y:S04]  /*12dbb0*/  LDL.LU.64 R14, [R1+0x57d8] ;  /* 0x0057d800010e7983 */ /* 0x001ea80000300a00 */
[----:B------:R-:W2:Y:S04]  /*12dbc0*/  LDL.LU R13, [R1+0x57d0] ;  /* 0x0057d000010d7983 */ /* 0x000ea80000300800 */
[----:B---3--:R-:W-:Y:S04]  /*12dbd0*/  STL.64 [R1+0x120], R20 ;  /* 0x0001201401007387 */ /* 0x008fe80000100a00 */
[----:B------:R0:W-:Y:S01]  /*12dbe0*/  STL.64 [R1+0x128], R22 ;  /* 0x0001281601007387 */ /* 0x0001e20000100a00 */
[----:B----4-:R-:W-:-:S03]  /*12dbf0*/  IMAD.MOV.U32 R19, RZ, RZ, R24 ;  /* 0x000000ffff137224 */ /* 0x010fc600078e0018 */
[----:B0-----:R-:W3:Y:S04]  /*12dc00*/  LDL.LU.64 R22, [R1+0x57c8] ;  /* 0x0057c80001167983 */ /* 0x001ee80000300a00 */
[----:B------:R-:W4:Y:S04]  /*12dc10*/  LDL.LU R21, [R1+0x57c0] ;  /* 0x0057c00001157983 */ /* 0x000f280000300800 */
[----:B------:R-:W-:Y:S04]  /*12dc20*/  STL [R1+0x114], R25 ;  /* 0x0001141901007387 */ /* 0x000fe80000100800 */
[----:B------:R0:W-:Y:S04]  /*12dc30*/  STL.64 [R1+0x118], R26 ;  /* 0x0001181a01007387 */ /* 0x0001e80000100a00 */
[----:B0-----:R-:W3:Y:S04]  /*12dc40*/  LDL.LU.64 R26, [R1+0x57b8] ;  /* 0x0057b800011a7983 */ /* 0x001ee80000300a00 */
[----:B------:R-:W4:Y:S04]  /*12dc50*/  LDL.LU.64 R24, [R1+0x57b0] ;  /* 0x0057b00001187983 */ /* 0x000f280000300a00 */
[----:B------:R-:W-:Y:S01]  /*12dc60*/  STSM.16.M88.4 [R16], R4 ;  /* 0x0000000410007844 */ /* 0x000fe20000000200 */
[----:B------:R-:W-:Y:S06]  /*12dc70*/  BAR.SYNC.DEFER_BLOCKING 0x0 ;  /* 0x0000000000007b1d */ /* 0x000fec0000010000 */
[----:B------:R-:W0:Y:S04]  /*12dc80*/  LDS.128 R4, [R0] ;  /* 0x0000000000047984 */ /* 0x000e280000000c00 */
[----:B------:R-:W-:Y:S01]  /*12dc90*/  STL.64 [R1+0x5480], R18 ;  /* 0x0054801201007387 */ /* 0x000fe20000100a00 */
[----:B------:R-:W-:Y:S01]  /*12dca0*/  BAR.SYNC.DEFER_BLOCKING 0x0 ;  /* 0x0000000000007b1d */ /* 0x000fe20000010000 */
[----:B0-----:R-:W-:-:S05]  /*12dcb0*/  IMAD.MOV.U32 R12, RZ, RZ, R7 ;  /* 0x000000ffff0c7224 */ /* 0x001fca00078e0007 */
[----:B------:R-:W-:Y:S04]  /*12dcc0*/  STL [R1+0x100], R4 ;  /* 0x0001000401007387 */ /* 0x000fe80000100800 */
[----:B------:R-:W-:Y:S04]  /*12dcd0*/  STL [R1+0x108], R6 ;  /* 0x0001080601007387 */ /* 0x000fe80000100800 */
[----:B--2---:R-:W-:Y:S04]  /*12dce0*/  STL.64 [R1+0x57a0], R14 ;  /* 0x0057a00e01007387 */ /* 0x004fe80000100a00 */
[----:B------:R0:W-:Y:S04]  /*12dcf0*/  STL.64 [R1+0x5798], R12 ;  /* 0x0057980c01007387 */ /* 0x0001e80000100a00 */
[----:B0-----:R-:W2:Y:S04]  /*12dd00*/  LDL.LU R12, [R1+0x310] ;  /* 0x00031000010c7983 */ /* 0x001ea80000300800 */
[----:B------:R-:W2:Y:S04]  /*12dd10*/  LDL.LU R13, [R1+0x314] ;  /* 0x00031400010d7983 */ /* 0x000ea80000300800 */
[----:B------:R-:W2:Y:S01]  /*12dd20*/  LDL.LU R14, [R1+0x318] ;  /* 0x00031800010e7983 */ /* 0x000ea20000300800 */
[----:B----4-:R-:W-:-:S03]  /*12dd30*/  IMAD.MOV.U32 R15, RZ, RZ, R24 ;  /* 0x000000ffff0f7224 */ /* 0x010fc600078e0018 */
[----:B------:R-:W3:Y:S04]  /*12dd40*/  LDL.LU R24, [R1+0x57a8] ;  /* 0x0057a80001187983 */ /* 0x000ee80000300800 */
[----:B------:R-:W-:Y:S01]  /*12dd50*/  STSM.16.M88.4 [R16], R8 ;  /* 0x0000000810007844 */ /* 0x000fe20000000200 */
[----:B------:R-:W-:Y:S01]  /*12dd60*/  BAR.SYNC.DEFER_BLOCKING 0x0 ;  /* 0x0000000000007b1d */ /* 0x000fe20000010000 */
[----:B------:R-:W-:-:S05]  /*12dd70*/  IMAD.MOV.U32 R20, RZ, RZ, R5 ;  /* 0x000000ffff147224 */ /* 0x000fca00078e0005 */
[----:B------:R-:W4:Y:S04]  /*12dd80*/  LDL.LU R4, [R1+0x2a0] ;  /* 0x0002a00001047983 */ /* 0x000f280000300800 */
[----:B------:R-:W4:Y:S04]  /*12dd90*/  LDL.LU R5, [R1+0x2a4] ;  /* 0x0002a40001057983 */ /* 0x000f280000300800 */
[----:B------:R-:W4:Y:S04]  /*12dda0*/  LDL.LU R6, [R1+0x2a8] ;  /* 0x0002a80001067983 */ /* 0x000f280000300800 */
[----:B------:R-:W0:Y:S01]  /*12ddb0*/  LDS.128 R8, [R0] ;  /* 0x0000000000087984 */ /* 0x000e220000000c00 */
[----:B------:R-:W-:Y:S01]  /*12ddc0*/  BAR.SYNC.DEFER_BLOCKING 0x0 ;  /* 0x0000000000007b1d */ /* 0x000fe20000010000 */
[----:B------:R-:W-:-:S05]  /*12ddd0*/  IMAD.MOV.U32 R7, RZ, RZ, R21 ;  /* 0x000000ffff077224 */ /* 0x000fca00078e0015 */
[----:B0-----:R-:W-:Y:S04]  /*12dde0*/  STL.64 [R1+0xf0], R8 ;  /* 0x0000f00801007387 */ /* 0x001fe80000100a00 */
[----:B------:R-:W-:Y:S01]  /*12ddf0*/  STL [R1+0xf8], R10 ;  /* 0x0000f80a01007387 */ /* 0x000fe20000100800 */
[----:B------:R-:W-:-:S05]  /*12de00*/  IMAD.MOV.U32 R21, RZ, RZ, R11 ;  /* 0x000000ffff157224 */ /* 0x000fca00078e000b */
[----:B------:R-:W-:Y:S04]  /*12de10*/  STL.64 [R1+0x5430], R20 ;  /* 0x0054301401007387 */ /* 0x000fe80000100a00 */
[----:B---3--:R0:W-:Y:S01]  /*12de20*/  STSM.16.M88.4 [R16], R24 ;  /* 0x0000001810007844 */ /* 0x0081e20000000200 */
[----:B------:R-:W-:Y:S06]  /*12de30*/  BAR.SYNC.DEFER_BLOCKING 0x0 ;  /* 0x0000000000007b1d */ /* 0x000fec0000010000 */
[----:B0-----:R-:W3:Y:S04]  /*12de40*/  LDL.LU R24, [R1+0x340] ;  /* 0x0003400001187983 */ /* 0x001ee80000300800 */
[----:B------:R-:W0:Y:S01]  /*12de50*/  LDS.128 R8, [R0] ;  /* 0x0000000000087984 */ /* 0x000e220000000c00 */
[----:B------:R-:W-:Y:S06]  /*12de60*/  BAR.SYNC.DEFER_BLOCKING 0x0 ;  /* 0x0000000000007b1d */ /* 0x000fec0000010000 */
[----:B--2---:R-:W-:Y:S02]  /*12de70*/  STSM.16.M88.4 [R16], R12 ;  /* 0x0000000c10007844 */ /* 0x004fe40000000200 */
[----:B------:R-:W-:Y:S06]  /*12de80*/  BAR.SYNC.DEFER_BLOCKING 0x0 ;  /* 0x0000000000007b1d */ /* 0x000fec0000010000 */
[----:B------:R-:W1:Y:S04]  /*12de90*/  LDS.128 R12, [R0] ;  /* 0x00000000000c7984 */ /* 0x000e680000000c00 */
[----:B0-----:R0:W-:Y:S04]  /*12dea0*/  STL.64 [R1+0xe0], R8 ;  /* 0x0000e00801007387 */ /* 0x0011e80000100a00 */
[----:B------:R2:W-:Y:S04]  /*12deb0*/  STL.64 [R1+0xe8], R10 ;  /* 0x0000e80a01007387 */ /* 0x0005e80000100a00 */
[----:B------:R-:W3:Y:S04]  /*12dec0*/  LDL.LU R25, [R1+0x344] ;  /* 0x0003440001197983 */ /* 0x000ee80000300800 */
[----:B------:R-:W3:Y:S04]  /*12ded0*/  LDL.LU R26, [R1+0x348] ;  /* 0x00034800011a7983 */ /* 0x000ee80000300800 */
[----:B------:R-:W3:Y:S01]  /*12dee0*/  LDL.LU R27, [R1+0x34c] ;  /* 0x00034c00011b7983 */ /* 0x000ee20000300800 */
[----:B------:R-:W-:Y:S06]  /*12def0*/  BAR.SYNC.DEFER_BLOCKING 0x0 ;  /* 0x0000000000007b1d */ /* 0x000fec0000010000 */
[----:B0-----:R-:W3:Y:S04]  /*12df00*/  LDL.LU R8, [R1+0x2c0] ;  /* 0x0002c00001087983 */ /* 0x001ee80000300800 */
[----:B------:R-:W3:Y:S04]  /*12df10*/  LDL.LU R9, [R1+0x2c4] ;  /* 0x0002c40001097983 */ /* 0x000ee80000300800 */
[----:B--2---:R-:W2:Y:S01]  /*12df20*/  LDL.LU R10, [R1+0x2c8] ;  /* 0x0002c800010a7983 */ /* 0x004ea20000300800 */
[----:B------:R-:W-:-:S03]  /*12df30*/  IMAD.MOV.U32 R11, RZ, RZ, R22 ;  /* 0x000000ffff0b7224 */ /* 0x000fc600078e0016 */
[----:B-1----:R-:W-:Y:S01]  /*12df40*/  STL.64 [R1+0xd0], R12 ;  /* 0x0000d00c01007387 */ /* 0x002fe20000100a00 */
[----:B------:R-:W-:-:S03]  /*12df50*/  IMAD.MOV.U32 R22, RZ, RZ, R14 ;  /* 0x000000ffff167224 */ /* 0x000fc600078e000e */
[----:B------:R0:W-:Y:S04]  /*12df60*/  STL [R1+0xdc], R15 ;  /* 0x0000dc0f01007387 */ /* 0x0001e80000100800 */
[----:B0-----:R-:W4:Y:S04]  /*12df70*/  LDL.LU.64 R14, [R1+0x57a0] ;  /* 0x0057a000010e7983 */ /* 0x001f280000300a00 */
[----:B------:R-:W2:Y:S04]  /*12df80*/  LDL.LU.64 R12, [R1+0x5798] ;  /* 0x00579800010c7983 */ /* 0x000ea80000300a00 */
[----:B------:R4:W-:Y:S04]  /*12df90*/  STL [R1+0x53b8], R22 ;  /* 0x0053b81601007387 */ /* 0x0009e80000100800 */
[----:B------:R-:W3:Y:S04]  /*12dfa0*/  LDL.LU R20, [R1+0x290] ;  /* 0x0002900001147983 */ /* 0x000ee80000300800 */
[----:B------:R-:W3:Y:S01]  /*12dfb0*/  LDL.LU R21, [R1+0x294] ;  /* 0x0002940001157983 */ /* 0x000ee20000300800 */
[----:B----4-:R-:W-:-:S03]  /*12dfc0*/  IMAD.MOV.U32 R22, RZ, RZ, R15 ;  /* 0x000000ffff167224 */ /* 0x010fc600078e000f */
[----:B------:R-:W4:Y:S04]  /*12dfd0*/  LDL.LU R15, [R1+0x5790] ;  /* 0x00579000010f7983 */ /* 0x000f280000300800 */
[----:B---3--:R-:W-:Y:S01]  /*12dfe0*/  STSM.16.M88.4 [R16], R20 ;  /* 0x0000001410007844 */ /* 0x008fe20000000200 */
[----:B------:R-:W-:Y:S06]  /*12dff0*/  BAR.SYNC.DEFER_BLOCKING 0x0 ;  /* 0x0000000000007b1d */ /* 0x000fec0000010000 */
[----:B------:R-:W0:Y:S02]  /*12e000*/  LDS.128 R20, [R0] ;  /* 0x0000000000147984 */ /* 0x000e240000000c00 */
[----:B------:R-:W-:Y:S06]  /*12e010*/  BAR.SYNC.DEFER_BLOCKING 0x0 ;  /* 0x0000000000007b1d */ /* 0x000fec0000010000 */
[----:B------:R-:W-:Y:S02]  /*12e020*/  STSM.16.M88.4 [R16], R4 ;  /* 0x0000000410007844 */ /* 0x000fe40000000200 */
[----:B------:R-:W-:Y:S06]  /*12e030*/  BAR.SYNC.DEFER_BLOCKING 0x0 ;  /* 0x0000000000007b1d */ /* 0x000fec0000010000 */
[----:B------:R-:W1:Y:S04]  /*12e040*/  LDS.128 R4, [R0] ;  /* 0x0000000000047984 */ /* 0x000e680000000c00 */
[----:B0-----:R-:W-:Y:S04]  /*12e050*/  STL.64 [R1+0xc0], R20 ;  /* 0x0000c01401007387 */ /* 0x001fe80000100a00 */
[----:B------:R1:W-:Y:S01]  /*12e060*/  STL [R1+0xc8], R22 ;  /* 0x0000c81601007387 */ /* 0x0003e20000100800 */
[----:B------:R-:W-:Y:S01]  /*12e070*/  BAR.SYNC.DEFER_BLOCKING 0x0 ;  /* 0x0000000000007b1d */ /* 0x000fe20000010000 */
[----:B-1----:R-:W-:-:S05]  /*12e080*/  IMAD.MOV.U32 R22, RZ, RZ, R5 ;  /* 0x000000ffff167224 */ /* 0x002fca00078e0005 */
[----:B------:R-:W-:Y:S04]  /*12e090*/  STL [R1+0xb0], R4 ;  /* 0x0000b00401007387 */ /* 0x000fe80000100800 */
[----:B------:R0:W-:Y:S04]  /*12e0a0*/  STL.64 [R1+0xb8], R6 ;  /* 0x0000b80601007387 */ /* 0x0001e80000100a00 */
[----:B0-----:R-:W3:Y:S04]  /*12e0b0*/  LDL.LU.64 R6, [R1+0x5788] ;  /* 0x0057880001067983 */ /* 0x001ee80000300a00 */
[----:B------:R-:W3:Y:S04]  /*12e0c0*/  LDL.LU R5, [R1+0x5784] ;  /* 0x0057840001057983 */ /* 0x000ee80000300800 */
[----:B------:R0:W-:Y:S04]  /*12e0d0*/  STL.64 [R1+0x53d8], R22 ;  /* 0x0053d81601007387 */ /* 0x0001e80000100a00 */
[----:B------:R-:W2:Y:S04]  /*12e0e0*/  LDL.LU R20, [R1+0x330] ;  /* 0x0003300001147983 */ /* 0x000ea80000300800 */
[----:B------:R-:W2:Y:S01]  /*12e0f0*/  LDL.LU R21, [R1+0x334] ;  /* 0x0003340001157983 */ /* 0x000ea20000300800 */
[----:B0-----:R-:W-:-:S02]  /*12e100*/  IMAD.MOV.U32 R23, RZ, RZ, R14 ;  /* 0x000000ffff177224 */ /* 0x001fc400078e000e */
[----:B----4-:R-:W-:Y:S02]  /*12e110*/  IMAD.MOV.U32 R22, RZ, RZ, R15 ;  /* 0x000000ffff167224 */ /* 0x010fe400078e000f */
[----:B------:R-:W4:Y:S04]  /*12e120*/  LDL.LU R15, [R1+0x5780] ;  /* 0x00578000010f7983 */ /* 0x000f280000300800 */
        /* <DEDUP_REMOVED lines=8> */
[----:B------:R-:W-:Y:S02]  /*12e1b0*/  STSM.16.M88.4 [R16], R8 ;  /* 0x0000000810007844 */ /* 0x000fe40000000200 */
[----:B------:R-:W-:Y:S06]  /*12e1c0*/  BAR.SYNC.DEFER_BLOCKING 0x0 ;  /* 0x0000000000007b1d */ /* 0x000fec0000010000 */
[----:B------:R-:W2:Y:S04]  /*12e1d0*/  LDS.128 R8, [R0] ;  /* 0x0000000000087984 */ /* 0x000ea80000000c00 */
[----:B0-----:R0:W-:Y:S04]  /*12e1e0*/  STL.64 [R1+0xa0], R20 ;  /* 0x0000a01401007387 */ /* 0x0011e80000100a00 */
[----:B------:R3:W-:Y:S01]  /*12e1f0*/  STL.64 [R1+0xa8], R22 ;  /* 0x0000a81601007387 */ /* 0x0007e20000100a00 */
[----:B------:R-:W-:Y:S06]  /*12e200*/  BAR.SYNC.DEFER_BLOCKING 0x0 ;  /* 0x0000000000007b1d */ /* 0x000fec0000010000 */
[----:B0-----:R-:W4:Y:S04]  /*12e210*/  LDL.LU R20, [R1+0x350] ;  /* 0x0003500001147983 */ /* 0x001f280000300800 */
[----:B------:R-:W4:Y:S04]  /*12e220*/  LDL.LU R21, [R1+0x354] ;  /* 0x0003540001157983 */ /* 0x000f280000300800 */
[----:B---3--:R-:W3:Y:S04]  /*12e230*/  LDL.LU R22, [R1+0x358] ;  /* 0x0003580001167983 */ /* 0x008ee80000300800 */
[----:B-1----:R-:W-:Y:S04]  /*12e240*/  STL.64 [R1+0x90], R24 ;  /* 0x0000901801007387 */ /* 0x002fe80000100a00 */
[----:B------:R0:W-:Y:S01]  /*12e250*/  STL.64 [R1+0x98], R26 ;  /* 0x0000981a01007387 */ /* 0x0001e20000100a00 */
[----:B------:R-:W-:-:S03]  /*12e260*/  IMAD.MOV.U32 R23, RZ, RZ, R13 ;  /* 0x000000ffff177224 */ /* 0x000fc600078e000d */
[----:B0-----:R-:W4:Y:S04]  /*12e270*/  LDL.LU.64 R26, [R1+0x5778] ;  /* 0x00577800011a7983 */ /* 0x001f280000300a00 */
[----:B------:R-:W3:Y:S04]  /*12e280*/  LDL.LU.64 R24, [R1+0x5770] ;  /* 0x0057700001187983 */ /* 0x000ee80000300a00 */
[----:B--2---:R0:W-:Y:S04]  /*12e290*/  STL [R1+0x84], R9 ;  /* 0x0000840901007387 */ /* 0x0041e80000100800 */
[----:B------:R1:W-:Y:S01]  /*12e2a0*/  STL.64 [R1+0x88], R10 ;  /* 0x0000880a01007387 */ /* 0x0003e20000100a00 */
[----:B------:R-:W-:-:S03]  /*12e2b0*/  IMAD.MOV.U32 R13, RZ, RZ, R8 ;  /* 0x000000ffff0d7224 */ /* 0x000fc600078e0008 */
[----:B------:R-:W2:Y:S04]  /*12e2c0*/  LDL.LU R8, [R1+0x2f0] ;  /* 0x0002f00001087983 */ /* 0x000ea80000300800 */
[----:B0-----:R-:W2:Y:S01]  /*12e2d0*/  LDL.LU R9, [R1+0x2f4] ;  /* 0x0002f40001097983 */ /* 0x001ea20000300800 */
[----:B-1----:R-:W-:Y:S02]  /*12e2e0*/  IMAD.MOV.U32 R11, RZ, RZ, R2 ;  /* 0x000000ffff0b7224 */ /* 0x002fe400078e0002 */
[----:B----4-:R-:W-:Y:S02]  /*12e2f0*/  IMAD.MOV.U32 R10, RZ, RZ, R26 ;  /* 0x000000ffff0a7224 */ /* 0x010fe400078e001a */
[----:B------:R-:W4:Y:S04]  /*12e300*/  LDL.LU R26, [R1+0x5768] ;  /* 0x00576800011a7983 */ /* 0x000f280000300800 */
[----:B------:R-:W-:Y:S04]  /*12e310*/  STL.64 [R1+0x5740], R10 ;  /* 0x0057400a01007387 */ /* 0x000fe80000100a00 */
[----:B--2---:R0:W-:Y:S04]  /*12e320*/  STL.64 [R1+0x5738], R8 ;  /* 0x0057380801007387 */ /* 0x0041e80000100a00 */
[----:B0-----:R-:W2:Y:S04]  /*12e330*/  LDL.LU R8, [R1+0x360] ;  /* 0x0003600001087983 */ /* 0x001ea80000300800 */
[----:B------:R-:W2:Y:S04]  /*12e340*/  LDL.LU R9, [R1+0x364] ;  /* 0x0003640001097983 */ /* 0x000ea80000300800 */
[----:B------:R-:W3:Y:S04]  /*12e350*/  LDL.LU R10, [R1+0x368] ;  /* 0x00036800010a7983 */ /* 0x000ee80000300800 */
[----:B------:R-:W3:Y:S04]  /*12e360*/  LDL.LU R11, [R1+0x36c] ;  /* 0x00036c00010b7983 */ /* 0x000ee80000300800 */
[----:B---3--:R0:W-:Y:S04]  /*12e370*/  STL.64 [R1+0x5758], R10 ;  /* 0x0057580a01007387 */ /* 0x0081e80000100a00 */
[----:B--2---:R1:W-:Y:S01]  /*12e380*/  STL.64 [R1+0x5750], R8 ;  /* 0x0057500801007387 */ /* 0x0043e20000100a00 */
[----:B0-----:R-:W-:-:S02]  /*12e390*/  IMAD.MOV.U32 R10, RZ, RZ, R25 ;  /* 0x000000ffff0a7224 */ /* 0x001fc400078e0019 */
[----:B-1----:R-:W-:Y:S02]  /*12e3a0*/  IMAD.MOV.U32 R8, RZ, RZ, R27 ;  /* 0x000000ffff087224 */ /* 0x002fe400078e001b */
[----:B------:R-:W-:Y:S02]  /*12e3b0*/  IMAD.MOV.U32 R9, RZ, RZ, R15 ;  /* 0x000000ffff097224 */ /* 0x000fe400078e000f */
[----:B------:R-:W-:Y:S01]  /*12e3c0*/  IMAD.MOV.U32 R11, RZ, RZ, R24 ;  /* 0x000000ffff0b7224 */ /* 0x000fe200078e0018 */
[----:B------:R-:W2:Y:S04]  /*12e3d0*/  LDL.LU R27, [R1+0x5764] ;  /* 0x00576400011b7983 */ /* 0x000ea80000300800 */
[----:B------:R-:W3:Y:S04]  /*12e3e0*/  LDL.LU R15, [R1+0x5760] ;  /* 0x00576000010f7983 */ /* 0x000ee80000300800 */
[----:B------:R-:W4:Y:S04]  /*12e3f0*/  LDL.LU R4, [R1+0x282c] ;  /* 0x00282c0001047983 */ /* 0x000f280000300800 */
[----:B------:R-:W4:Y:S04]  /*12e400*/  LDL.LU R3, [R1+0x2828] ;  /* 0x0028280001037983 */ /* 0x000f280000300800 */
[----:B------:R-:W-:Y:S01]  /*12e410*/  STSM.16.M88.4 [R16], R8 ;  /* 0x0000000810007844 */ /* 0x000fe20000000200 */
[----:B------:R-:W-:Y:S06]  /*12e420*/  BAR.SYNC.DEFER_BLOCKING 0x0 ;  /* 0x0000000000007b1d */ /* 0x000fec0000010000 */
[----:B------:R-:W4:Y:S04]  /*12e430*/  LDL.LU R17, [R1+0x2804] ;  /* 0x0028040001117983 */ /* 0x000f280000300800 */
[----:B------:R-:W0:Y:S01]  /*12e440*/  LDS.128 R8, [R0] ;  /* 0x0000000000087984 */ /* 0x000e220000000c00 */
[----:B------:R-:W-:Y:S06]  /*12e450*/  BAR.SYNC.DEFER_BLOCKING 0x0 ;  /* 0x0000000000007b1d */ /* 0x000fec0000010000 */
[----:B------:R-:W-:Y:S04]  /*12e460*/  STL.64 [R1+0x5408], R12 ;  /* 0x0054080c01007387 */ /* 0x000fe80000100a00 */
[----:B------:R-:W-:Y:S01]  /*12e470*/  STSM.16.M88.4 [R16], R20 ;  /* 0x0000001410007844 */ /* 0x000fe20000000200 */
[----:B------:R-:W-:Y:S06]  /*12e480*/  BAR.SYNC.DEFER_BLOCKING 0x0 ;  /* 0x0000000000007b1d */ /* 0x000fec0000010000 */
[----:B0-----:R-:W-:Y:S04]  /*12e490*/  STL [R1+0x70], R8 ;  /* 0x0000700801007387 */ /* 0x001fe80000100800 */
[----:B------:R-:W-:Y:S01]  /*12e4a0*/  STL.64 [R1+0x78], R10 ;  /* 0x0000780a01007387 */ /* 0x000fe20000100a00 */
[----:B------:R-:W-:-:S03]  /*12e4b0*/  IMAD.MOV.U32 R24, RZ, RZ, R9 ;  /* 0x000000ffff187224 */ /* 0x000fc600078e0009 */
[----:B------:R-:W0:Y:S01]  /*12e4c0*/  LDS.128 R8, [R0] ;  /* 0x0000000000087984 */ /* 0x000e220000000c00 */
[----:B------:R-:W-:Y:S06]  /*12e4d0*/  BAR.SYNC.DEFER_BLOCKING 0x0 ;  /* 0x0000000000007b1d */ /* 0x000fec0000010000 */
[----:B0-----:R-:W-:Y:S01]  /*12e4e0*/  STL [R1+0x64], R9 ;  /* 0x0000640901007387 */ /* 0x001fe20000100800 */
[----:B------:R-:W-:-:S03]  /*12e4f0*/  IMAD.MOV.U32 R22, RZ, RZ, R11 ;  /* 0x000000ffff167224 */ /* 0x000fc600078e000b */
[----:B------:R0:W-:Y:S01]  /*12e500*/  STL [R1+0x68], R10 ;  /* 0x0000680a01007387 */ /* 0x0001e20000100800 */
[----:B------:R-:W-:-:S03]  /*12e510*/  IMAD.MOV.U32 R25, RZ, RZ, R8 ;  /* 0x000000ffff197224 */ /* 0x000fc600078e0008 */
[----:B0-----:R-:W3:Y:S04]  /*12e520*/  LDL.LU.64 R10, [R1+0x5758] ;  /* 0x00575800010a7983 */ /* 0x001ee80000300a00 */
[----:B------:R-:W3:Y:S04]  /*12e530*/  LDL.LU.64 R8, [R1+0x5750] ;  /* 0x0057500001087983 */ /* 0x000ee80000300a00 */
[----:B------:R2:W-:Y:S04]  /*12e540*/  STL [R1+0x5400], R22 ;  /* 0x0054001601007387 */ /* 0x0005e80000100800 */
[----:B------:R-:W-:Y:S04]  /*12e550*/  STL.64 [R1+0x5358], R24 ;  /* 0x0053581801007387 */ /* 0x000fe80000100a00 */
[----:B------:R-:W4:Y:S04]  /*12e560*/  LDL.LU R20, [R1+0x15e4] ;  /* 0x0015e40001147983 */ /* 0x000f280000300800 */
[----:B------:R-:W4:Y:S01]  /*12e570*/  LDL.LU R21, [R1+0x15e0] ;  /* 0x0015e00001157983 */ /* 0x000f220000300800 */
[----:B--2---:R-:W-:-:S03]  /*12e580*/  IMAD.MOV.U32 R22, RZ, RZ, R27 ;  /* 0x000000ffff167224 */ /* 0x004fc600078e001b */
[----:B---3--:R-:W-:Y:S01]  /*12e590*/  STSM.16.M88.4 [R16], R8 ;  /* 0x0000000810007844 */ /* 0x008fe20000000200 */
[----:B------:R-:W-:Y:S06]  /*12e5a0*/  BAR.SYNC.DEFER_BLOCKING 0x0 ;  /* 0x0000000000007b1d */ /* 0x000fec0000010000 */
[----:B------:R-:W0:Y:S04]  /*12e5b0*/  LDS.128 R8, [R0] ;  /* 0x0000000000087984 */ /* 0x000e280000000c00 */
[----:B----4-:R1:W-:Y:S01]  /*12e5c0*/  STL.64 [R1+0x5720], R20 ;  /* 0x0057201401007387 */ /* 0x0103e20000100a00 */
[----:B------:R-:W-:Y:S06]  /*12e5d0*/  BAR.SYNC.DEFER_BLOCKING 0x0 ;  /* 0x0000000000007b1d */ /* 0x000fec0000010000 */
[----:B-1----:R-:W2:Y:S01]  /*12e5e0*/  LDL.LU R20, [R1+0x320] ;  /* 0x0003200001147983 */ /* 0x002ea20000300800 */
[----:B------:R-:W-:-:S03]  /*12e5f0*/  IMAD.MOV.U32 R21, RZ, RZ, R15 ;  /* 0x000000ffff157224 */ /* 0x000fc600078e000f */
[----:B------:R-:W3:Y:S04]  /*12e600*/  LDL.LU R15, [R1+0x574c] ;  /* 0x00574c00010f7983 */ /* 0x000ee80000300800 */
[----:B------:R-:W4:Y:S04]  /*12e610*/  LDL.LU R27, [R1+0x5748] ;  /* 0x00574800011b7983 */ /* 0x000f280000300800 */
[----:B------:R-:W3:Y:S04]  /*12e620*/  LDL.LU R2, [R1+0x15dc] ;  /* 0x0015dc0001027983 */ /* 0x000ee80000300800 */
[----:B0-----:R-:W-:Y:S04]  /*12e630*/  STL [R1+0x50], R8 ;  /* 0x0000500801007387 */ /* 0x001fe80000100800 */
[----:B------:R0:W-:Y:S01]  /*12e640*/  STL.64 [R1+0x58], R10 ;  /* 0x0000580a01007387 */ /* 0x0001e20000100a00 */
[----:B------:R-:W-:-:S03]  /*12e650*/  IMAD.MOV.U32 R14, RZ, RZ, R9 ;  /* 0x000000ffff0e7224 */ /* 0x000fc600078e0009 */
[----:B0-----:R-:W2:Y:S04]  /*12e660*/  LDL.LU.64 R10, [R1+0x5740] ;  /* 0x00574000010a7983 */ /* 0x001ea80000300a00 */
[----:B------:R-:W2:Y:S01]  /*12e670*/  LDL.LU.64 R8, [R1+0x5738] ;  /* 0x0057380001087983 */ /* 0x000ea20000300a00 */
[----:B------:R-:W-:Y:S01]  /*12e680*/  IMAD.MOV.U32 R23, RZ, RZ, R26 ;  /* 0x000000ffff177224 */ /* 0x000fe200078e001a */
[----:B------:R-:W-:Y:S02]  /*12e690*/  LOP3.LUT R4, R4, 0xffff, RZ, 0xc0, !PT ;  /* 0x0000ffff04047812 */ /* 0x000fe400078ec0ff */
[----:B------:R-:W-:Y:S02]  /*12e6a0*/  LOP3.LUT R13, R3, 0xffff, RZ, 0xc0, !PT ;  /* 0x0000ffff030d7812 */ /* 0x000fe400078ec0ff */
[----:B------:R-:W-:Y:S01]  /*12e6b0*/  LOP3.LUT R12, R17, 0xffff, RZ, 0xc0, !PT ;  /* 0x0000ffff110c7812 */ /* 0x000fe200078ec0ff */
[----:B--2---:R-:W-:Y:S01]  /*12e6c0*/  STSM.16.M88.4 [R16], R8 ;  /* 0x0000000810007844 */ /* 0x004fe20000000200 */
[----:B------:R-:W-:Y:S06]  /*12e6d0*/  BAR.SYNC.DEFER_BLOCKING 0x0 ;  /* 0x0000000000007b1d */ /* 0x000fec0000010000 */
[----:B------:R-:W0:Y:S02]  /*12e6e0*/  LDS.128 R8, [R0] ;  /* 0x0000000000087984 */ /* 0x000e240000000c00 */
[----:B------:R-:W-:Y:S06]  /*12e6f0*/  BAR.SYNC.DEFER_BLOCKING 0x0 ;  /* 0x0000000000007b1d */ /* 0x000fec0000010000 */
[----:B------:R-:W-:Y:S02]  /*12e700*/  STSM.16.M88.4 [R16], R20 ;  /* 0x0000001410007844 */ /* 0x000fe40000000200 */
[----:B------:R-:W-:Y:S06]  /*12e710*/  BAR.SYNC.DEFER_BLOCKING 0x0 ;  /* 0x0000000000007b1d */ /* 0x000fec0000010000 */
[----:B0-----:R-:W-:Y:S04]  /*12e720*/  STL [R1+0x40], R8 ;  /* 0x0000400801007387 */ /* 0x001fe80000100800 */
[----:B------:R0:W-:Y:S01]  /*12e730*/  STL.64 [R1+0x48], R10 ;  /* 0x0000480a01007387 */ /* 0x0001e20000100a00 */
[----:B------:R-:W-:-:S03]  /*12e740*/  IMAD.MOV.U32 R26, RZ, RZ, R9 ;  /* 0x000000ffff1a7224 */ /* 0x000fc600078e0009 */
[----:B------:R-:W1:Y:S04]  /*12e750*/  LDS.128 R20, [R0] ;  /* 0x0000000000147984 */ /* 0x000e680000000c00 */
[----:B0-----:R-:W2:Y:S04]  /*12e760*/  LDL.LU.64 R10, [R1+0x5730] ;  /* 0x00573000010a7983 */ /* 0x001ea80000300a00 */
[----:B------:R-:W2:Y:S01]  /*12e770*/  LDL.LU.64 R8, [R1+0x5728] ;  /* 0x0057280001087983 */ /* 0x000ea20000300a00 */
[----:B----4-:R-:W-:-:S03]  /*12e780*/  LOP3.LUT R3, R27, 0xffff, RZ, 0xc0, !PT ;  /* 0x0000ffff1b037812 */ /* 0x010fc600078ec0ff */
[----:B------:R-:W-:Y:S04]  /*12e790*/  STL [R1+0x1678], R4 ;  /* 0x0016780401007387 */ /* 0x000fe80000100800 */
[----:B------:R-:W-:Y:S04]  /*12e7a0*/  STL [R1+0x167c], R13 ;  /* 0x00167c0d01007387 */ /* 0x000fe80000100800 */
[----:B------:R-:W-:Y:S04]  /*12e7b0*/  STL [R1+0x1680], R12 ;  /* 0x0016800c01007387 */ /* 0x000fe80000100800 */
[----:B------:R0:W-:Y:S04]  /*12e7c0*/  STL [R1+0x1684], R3 ;  /* 0x0016840301007387 */ /* 0x0001e80000100800 */
[----:B------:R-:W4:Y:S01]  /*12e7d0*/  LDL.LU R18, [R1+0xc] ;  /* 0x00000c0001127983 */ /* 0x000f220000300800 */
[----:B------:R-:W-:-:S03]  /*12e7e0*/  PRMT R7, R7, 0x4210, R3 ;  /* 0x0000421007077816 */ /* 0x000fc60000000003 */
[----:B------:R-:W4:Y:S01]  /*12e7f0*/  LDL.LU R19, [R1+0x10] ;  /* 0x0000100001137983 */ /* 0x000f220000300800 */
[----:B------:R-:W-:Y:S06]  /*12e800*/  BAR.SYNC.DEFER_BLOCKING 0x0 ;  /* 0x0000000000007b1d */ /* 0x000fec0000010000 */
[----:B0-----:R-:W4:Y:S04]  /*12e810*/  LDL.LU R3, [R1+0x14] ;  /* 0x0000140001037983 */ /* 0x001f280000300800 */
[----:B------:R-:W4:Y:S04]  /*12e820*/  LDL.LU R17, [R1+0x18] ;  /* 0x0000180001117983 */ /* 0x000f280000300800 */
[----:B-1----:R0:W-:Y:S04]  /*12e830*/  STL.64 [R1+0x30], R20 ;  /* 0x0000301401007387 */ /* 0x0021e80000100a00 */
[----:B------:R-:W-:Y:S04]  /*12e840*/  STL [R1+0x38], R22 ;  /* 0x0000381601007387 */ /* 0x000fe80000100800 */
[----:B0-----:R-:W4:Y:S01]  /*12e850*/  LDL.LU.64 R20, [R1+0x5720] ;  /* 0x0057200001147983 */ /* 0x001f220000300a00 */
[----:B------:R-:W-:-:S02]  /*12e860*/  PRMT R5, R5, 0x4210, R13 ;  /* 0x0000421005057816 */ /* 0x000fc4000000000d */
[----:B------:R-:W-:Y:S01]  /*12e870*/  PRMT R6, R6, 0x4210, R12 ;  /* 0x0000421006067816 */ /* 0x000fe2000000000c */
[----:B------:R-:W-:-:S05]  /*12e880*/  IMAD.MOV.U32 R27, RZ, RZ, R23 ;  /* 0x000000ffff1b7224 */ /* 0x000fca00078e0017 */
[----:B------:R-:W-:Y:S01]  /*12e890*/  STL.64 [R1+0x52f8], R26 ;  /* 0x0052f81a01007387 */ /* 0x000fe20000100a00 */
[----:B---3--:R-:W-:Y:S02]  /*12e8a0*/  LOP3.LUT R2, R2, 0xffff, RZ, 0xc0, !PT ;  /* 0x0000ffff02027812 */ /* 0x008fe400078ec0ff */
[----:B------:R-:W-:Y:S02]  /*12e8b0*/  LOP3.LUT R15, R15, 0xffff, RZ, 0xc0, !PT ;  /* 0x0000ffff0f0f7812 */ /* 0x000fe400078ec0ff */
[----:B--2---:R-:W-:-:S05]  /*12e8c0*/  PRMT R4, R8, 0x4210, R4 ;  /* 0x0000421008047816 */ /* 0x004fca0000000004 */
[----:B------:R0:W-:Y:S01]  /*12e8d0*/  STSM.16.M88.4 [R16], R4 ;  /* 0x0000000410007844 */ /* 0x0001e20000000200 */
[----:B------:R-:W-:Y:S06]  /*12e8e0*/  BAR.SYNC.DEFER_BLOCKING 0x0 ;  /* 0x0000000000007b1d */ /* 0x000fec0000010000 */
[----:B------:R-:W1:Y:S02]  /*12e8f0*/  LDS.128 R24, [R0] ;  /* 0x0000000000187984 */ /* 0x000e640000000c00 */
[----:B------:R-:W-:Y:S01]  /*12e900*/  BAR.SYNC.DEFER_BLOCKING 0x0 ;  /* 0x0000000000007b1d */ /* 0x000fe20000010000 */
[----:B0-----:R-:W-:-:S02]  /*12e910*/  PRMT R6, R10, 0x4210, R2 ;  /* 0x000042100a067816 */ /* 0x001fc40000000002 */
[----:B----4-:R-:W-:Y:S02]  /*12e920*/  LOP3.LUT R8, R20, 0xffff, RZ, 0xc0, !PT ;  /* 0x0000ffff14087812 */ /* 0x010fe400078ec0ff */
[----:B------:R-:W-:-:S03]  /*12e930*/  LOP3.LUT R5, R21, 0xffff, RZ, 0xc0, !PT ;  /* 0x0000ffff15057812 */ /* 0x000fc600078ec0ff */
[----:B------:R-:W-:Y:S04]  /*12e940*/  STL [R1+0x166c], R8 ;  /* 0x00166c0801007387 */ /* 0x000fe80000100800 */
[----:B------:R-:W-:Y:S04]  /*12e950*/  STL [R1+0x1668], R5 ;  /* 0x0016680501007387 */ /* 0x000fe80000100800 */
[----:B------:R0:W-:Y:S04]  /*12e960*/  STL [R1+0x1664], R2 ;  /* 0x0016640201007387 */ /* 0x0001e80000100800 */
[----:B------:R-:W2:Y:S04]  /*12e970*/  LDL.LU R12, [R1+0x370] ;  /* 0x00037000010c7983 */ /* 0x000ea80000300800 */
[----:B------:R-:W3:Y:S04]  /*12e980*/  LDL.LU R13, [R1+0x2908] ;  /* 0x00290800010d7983 */ /* 0x000ee80000300800 */
[----:B------:R-:W4:Y:S04]  /*12e990*/  LDL.LU R20, [R1+0x287c] ;  /* 0x00287c0001147983 */ /* 0x000f280000300800 */
[----:B0-----:R-:W4:Y:S01]  /*12e9a0*/  LDL.LU R2, [R1+0x28b4] ;  /* 0x0028b40001027983 */ /* 0x001f220000300800 */
[----:B------:R-:W-:-:S02]  /*12e9b0*/  PRMT R4, R28, 0x4210, R8 ;  /* 0x000042101c047816 */ /* 0x000fc40000000008 */
[----:B------:R-:W-:Y:S02]  /*12e9c0*/  PRMT R5, R11, 0x4210, R5 ;  /* 0x000042100b057816 */ /* 0x000fe40000000005 */
[----:B------:R-:W-:Y:S01]  /*12e9d0*/  PRMT R7, R9, 0x4210, R15 ;  /* 0x0000421009077816 */ /* 0x000fe2000000000f */
[----:B-1----:R-:W-:-:S04]  /*12e9e0*/  IMAD.MOV.U32 R28, RZ, RZ, R26 ;  /* 0x000000ffff1c7224 */ /* 0x002fc800078e001a */
[----:B------:R0:W-:Y:S04]  /*12e9f0*/  STSM.16.M88.4 [R16], R4 ;  /* 0x0000000410007844 */ /* 0x0001e80000000200 */
[----:B------:R-:W-:Y:S04]  /*12ea00*/  STL [R1+0x5684], R15 ;  /* 0x0056840f01007387 */ /* 0x000fe80000100800 */
[----:B------:R-:W-:Y:S04]  /*12ea10*/  STL.64 [R1+0x20], R24 ;  /* 0x0000201801007387 */ /* 0x000fe80000100a00 */
[----:B------:R-:W-:Y:S04]  /*12ea20*/  STL [R1+0x2c], R27 ;  /* 0x00002c1b01007387 */ /* 0x000fe80000100800 */
[----:B------:R1:W-:Y:S04]  /*12ea30*/  STL [R1+0x5688], R0 ;  /* 0x0056880001007387 */ /* 0x0003e80000100800 */
[----:B------:R-:W-:Y:S04]  /*12ea40*/  STL [R1+0x5670], R28 ;  /* 0x0056701c01007387 */ /* 0x000fe80000100800 */
[----:B------:R-:W-:Y:S04]  /*12ea50*/  STL [R1+0x568c], R16 ;  /* 0x00568c1001007387 */ /* 0x000fe80000100800 */
[----:B------:R-:W4:Y:S01]  /*12ea60*/  LDL.LU R23, [R1+0x27d0] ;  /* 0x0027d00001177983 */ /* 0x000f220000300800 */
[----:B------:R-:W-:Y:S01]  /*12ea70*/  BAR.SYNC.DEFER_BLOCKING 0x0 ;  /* 0x0000000000007b1d */ /* 0x000fe20000010000 */
[----:B0-----:R-:W-:-:S02]  /*12ea80*/  SHF.R.U32.HI R5, RZ, 0x8, R18 ;  /* 0x00000008ff057819 */ /* 0x001fc40000011612 */
[----:B------:R-:W-:Y:S02]  /*12ea90*/  SHF.R.U32.HI R4, RZ, 0x8, R19 ;  /* 0x00000008ff047819 */ /* 0x000fe40000011613 */
[----:B------:R-:W-:Y:S02]  /*12eaa0*/  SHF.R.U32.HI R7, RZ, 0x8, R3 ;  /* 0x00000008ff077819 */ /* 0x000fe40000011603 */
[----:B------:R-:W-:Y:S02]  /*12eab0*/  SHF.R.U32.HI R6, RZ, 0x8, R17 ;  /* 0x00000008ff067819 */ /* 0x000fe40000011611 */
[----:B------:R-:W-:Y:S02]  /*12eac0*/  LOP3.LUT R5, R5, 0xffff, RZ, 0xc0, !PT ;  /* 0x0000ffff05057812 */ /* 0x000fe400078ec0ff */
[----:B------:R-:W-:Y:S02]  /*12ead0*/  LOP3.LUT R4, R4, 0xffff, RZ, 0xc0, !PT ;  /* 0x0000ffff04047812 */ /* 0x000fe400078ec0ff */
[----:B------:R-:W-:-:S02]  /*12eae0*/  LOP3.LUT R7, R7, 0xffff, RZ, 0xc0, !PT ;  /* 0x0000ffff07077812 */ /* 0x000fc400078ec0ff */
[----:B------:R-:W-:Y:S01]  /*12eaf0*/  LOP3.LUT R6, R6, 0xffff, RZ, 0xc0, !PT ;  /* 0x0000ffff06067812 */ /* 0x000fe200078ec0ff */
[----:B------:R-:W4:Y:S01]  /*12eb00*/  LDL.LU R18, [R1+0x2784] ;  /* 0x0027840001127983 */ /* 0x000f220000300800 */
[----:B------:R-:W-:-:S03]  /*12eb10*/  PRMT R21, R5, 0x3340, R4 ;  /* 0x0000334005157816 */ /* 0x000fc60000000004 */
[----:B------:R-:W4:Y:S01]  /*12eb20*/  LDL.LU R19, [R1+0x290c] ;  /* 0x00290c0001137983 */ /* 0x000f220000300800 */
[----:B-1----:R-:W-:-:S03]  /*12eb30*/  PRMT R0, R7, 0x3340, R6 ;  /* 0x0000334007007816 */ /* 0x002fc60000000006 */
[----:B------:R-:W4:Y:S04]  /*12eb40*/  LDL.LU R3, [R1+0x288c] ;  /* 0x00288c0001037983 */ /* 0x000f280000300800 */
[----:B------:R-:W-:Y:S04]  /*12eb50*/  STL [R1+0x5700], R21 ;  /* 0x0057001501007387 */ /* 0x000fe80000100800 */
[----:B------:R-:W4:Y:S01]  /*12eb60*/  LDL.LU R17, [R1+0x28bc] ;  /* 0x0028bc0001117983 */ /* 0x000f220000300800 */
[----:B------:R-:W-:-:S03]  /*12eb70*/  SHF.R.U32.HI R5, RZ, 0x8, R29 ;  /* 0x00000008ff057819 */ /* 0x000fc6000001161d */
[----:B------:R0:W-:Y:S04]  /*12eb80*/  STL [R1+0x33c], R0 ;  /* 0x00033c0001007387 */ /* 0x0001e80000100800 */
[----:B------:R-:W4:Y:S01]  /*12eb90*/  LDL.LU R29, [R1+0x5718] ;  /* 0x00571800011d7983 */ /* 0x000f220000300800 */
[----:B------:R-:W-:-:S04]  /*12eba0*/  LOP3.LUT R5, R5, 0xffff, RZ, 0xc0, !PT ;  /* 0x0000ffff05057812 */ /* 0x000fc800078ec0ff */
[----:B0-----:R-:W-:-:S05]  /*12ebb0*/  PRMT R0, R5, 0x3340, R1 ;  /* 0x0000334005007816 */ /* 0x001fca0000000001 */
[----:B------:R0:W-:Y:S01]  /*12ebc0*/  STL [R1+0x2f8], R0 ;  /* 0x0002f80001007387 */ /* 0x0001e20000100800 */
[----:B--2---:R-:W-:Y:S02]  /*12ebd0*/  SHF.R.U32.HI R4, RZ, 0x8, R12 ;  /* 0x00000008ff047819 */ /* 0x004fe4000001160c */
[----:B---3--:R-:W-:Y:S02]  /*12ebe0*/  LOP3.LUT R8, R13, 0xffff, RZ, 0xc0, !PT ;  /* 0x0000ffff0d087812 */ /* 0x008fe400078ec0ff */
[----:B----4-:R-:W-:Y:S01]  /*12ebf0*/  LOP3.LUT R6, R20, 0xffff, RZ, 0xc0, !PT ;  /* 0x0000ffff14067812 */ /* 0x010fe200078ec0ff */
[----:B------:R-:W2:Y:S01]  /*12ec00*/  LDL.LU R12, [R1+0x28d4] ;  /* 0x0028d400010c7983 */ /* 0x000ea20000300800 */
[----:B------:R-:W-:-:S03]  /*12ec10*/  LOP3.LUT R4, R4, 0xffff, RZ, 0xc0, !PT ;  /* 0x0000ffff04047812 */ /* 0x000fc600078ec0ff */
[----:B------:R-:W3:Y:S01]  /*12ec20*/  LDL.LU R13, [R1+0x2868] ;  /* 0x00286800010d7983 */ /* 0x000ee20000300800 */
[----:B------:R-:W-:Y:S02]  /*12ec30*/  LOP3.LUT R7, R2, 0xffff, RZ, 0xc0, !PT ;  /* 0x0000ffff02077812 */ /* 0x000fe400078ec0ff */
[--C-:B------:R-:W-:Y:S02]  /*12ec40*/  PRMT R21, R4, 0x3340, R1.reuse ;  /* 0x0000334004157816 */ /* 0x100fe40000000001 */
[----:B------:R-:W-:Y:S02]  /*12ec50*/  PRMT R4, R6, 0x3340, R1 ;  /* 0x0000334006047816 */ /* 0x000fe40000000001 */
[----:B------:R-:W-:-:S04]  /*12ec60*/  PRMT R5, R8, 0x3340, R7 ;  /* 0x0000334008057816 */ /* 0x000fc80000000007 */
[----:B0-----:R-:W-:-:S05]  /*12ec70*/  PRMT R0, R5, 0x5410, R4 ;  /* 0x0000541005007816 */ /* 0x001fca0000000004 */
[----:B------:R0:W-:Y:S04]  /*12ec80*/  STL [R1+0x164c], R0 ;  /* 0x00164c0001007387 */ /* 0x0001e80000100800 */
[----:B------:R-:W4:Y:S01]  /*12ec90*/  LDL.LU R2, [R1+0x28a0] ;  /* 0x0028a00001027983 */ /* 0x000f220000300800 */
[----:B------:R-:W-:Y:S02]  /*12eca0*/  SHF.R.U32.HI R6, RZ, 0x8, R6 ;  /* 0x00000008ff067819 */ /* 0x000fe40000011606 */
[----:B------:R-:W-:Y:S02]  /*12ecb0*/  SHF.R.U32.HI R5, RZ, 0x8, R8 ;  /* 0x00000008ff057819 */ /* 0x000fe40000011608 */
[----:B------:R-:W-:Y:S02]  /*12ecc0*/  SHF.R.U32.HI R4, RZ, 0x8, R7 ;  /* 0x00000008ff047819 */ /* 0x000fe40000011607 */
[----:B------:R-:W-:-:S02]  /*12ecd0*/  LOP3.LUT R6, R6, 0xffff, RZ, 0xc0, !PT ;  /* 0x0000ffff06067812 */ /* 0x000fc400078ec0ff */
[----:B------:R-:W-:Y:S02]  /*12ece0*/  LOP3.LUT R5, R5, 0xffff, RZ, 0xc0, !PT ;  /* 0x0000ffff05057812 */ /* 0x000fe400078ec0ff */
[----:B------:R-:W-:Y:S02]  /*12ecf0*/  LOP3.LUT R4, R4, 0xffff, RZ, 0xc0, !PT ;  /* 0x0000ffff04047812 */ /* 0x000fe400078ec0ff */
[----:B------:R-:W-:Y:S02]  /*12ed00*/  LOP3.LUT R7, R23, 0xffff, RZ, 0xc0, !PT ;  /* 0x0000ffff17077812 */ /* 0x000fe400078ec0ff */
[----:B0-----:R-:W-:Y:S02]  /*12ed10*/  PRMT R0, R6, 0x3340, R1 ;  /* 0x0000334006007816 */ /* 0x001fe40000000001 */
[----:B------:R-:W-:Y:S02]  /*12ed20*/  PRMT R20, R5, 0x3340, R4 ;  /* 0x0000334005147816 */ /* 0x000fe40000000004 */
[----:B------:R-:W-:Y:S01]  /*12ed30*/  LOP3.LUT R6, R18, 0xffff, RZ, 0xc0, !PT ;  /* 0x0000ffff12067812 */ /* 0x000fe200078ec0ff */
[----:B------:R0:W-:Y:S03]  /*12ed40*/  STL [R1+0x2f4], R0 ;  /* 0x0002f40001007387 */ /* 0x0001e60000100800 */
[----:B------:R-:W-:-:S02]  /*12ed50*/  PRMT R5, R7, 0x3340, R6 ;  /* 0x0000334007057816 */ /* 0x000fc40000000006 */
[----:B------:R-:W-:Y:S02]  /*12ed60*/  LOP3.LUT R16, R29, 0xffff, RZ, 0xc0, !PT ;  /* 0x0000ffff1d107812 */ /* 0x000fe400078ec0ff */
[----:B------:R-:W4:Y:S02]  /*12ed70*/  LDL.LU R29, [R1+0x5714] ;  /* 0x00571400011d7983 */ /* 0x000f240000300800 */
[----:B------:R-:W-:-:S04]  /*12ed80*/  PRMT R4, R16, 0x3340, R1 ;  /* 0x0000334010047816 */ /* 0x000fc80000000001 */
[----:B0-----:R-:W-:-:S05]  /*12ed90*/  PRMT R0, R5, 0x5410, R4 ;  /* 0x0000541005007816 */ /* 0x001fca0000000004 */
[----:B------:R0:W-:Y:S04]  /*12eda0*/  STL [R1+0x1650], R0 ;  /* 0x0016500001007387 */ /* 0x0001e80000100800 */
[----:B------:R-:W4:Y:S01]  /*12edb0*/  LDL.LU R23, [R1+0x28e0] ;  /* 0x0028e00001177983 */ /* 0x000f220000300800 */
[----:B------:R-:W-:Y:S02]  /*12edc0*/  LOP3.LUT R9, R19, 0xffff, RZ, 0xc0, !PT ;  /* 0x0000ffff13097812 */ /* 0x000fe400078ec0ff */
[----:B------:R-:W-:Y:S02]  /*12edd0*/  LOP3.LUT R10, R3, 0xffff, RZ, 0xc0, !PT ;  /* 0x0000ffff030a7812 */ /* 0x000fe400078ec0ff */
[----:B------:R-:W-:Y:S01]  /*12ede0*/  LOP3.LUT R8, R17, 0xffff, RZ, 0xc0, !PT ;  /* 0x0000ffff11087812 */ /* 0x000fe200078ec0ff */
[----:B------:R-:W4:Y:S01]  /*12edf0*/  LDL.LU R18, [R1+0x2874] ;  /* 0x0028740001127983 */ /* 0x000f220000300800 */
[----:B------:R-:W-:-:S02]  /*12ee00*/  PRMT R4, R10, 0x3340, R1 ;  /* 0x000033400a047816 */ /* 0x000fc40000000001 */
[----:B------:R-:W-:-:S04]  /*12ee10*/  PRMT R5, R9, 0x3340, R8 ;  /* 0x0000334009057816 */ /* 0x000fc80000000008 */
[----:B0-----:R-:W-:-:S05]  /*12ee20*/  PRMT R0, R5, 0x5410, R4 ;  /* 0x0000541005007816 */ /* 0x001fca0000000004 */
[----:B------:R0:W-:Y:S04]  /*12ee30*/  STL [R1+0x1648], R0 ;  /* 0x0016480001007387 */ /* 0x0001e80000100800 */
        /* <DEDUP_REMOVED lines=10> */
[----:B------:R-:W-:-:S05]  /*12eee0*/  PRMT R19, R5, 0x3340, R4 ;  /* 0x0000334005137816 */ /* 0x000fca0000000004 */
[----:B------:R-:W-:Y:S04]  /*12eef0*/  STL [R1+0x5690], R19 ;  /* 0x0056901301007387 */ /* 0x000fe80000100800 */
[----:B------:R-:W4:Y:S04]  /*12ef00*/  LDL.LU R26, [R1+0x280c] ;  /* 0x00280c00011a7983 */ /* 0x000f280000300800 */
[----:B------:R-:W4:Y:S01]  /*12ef10*/  LDL.LU R24, [R1+0x15fc] ;  /* 0x0015fc0001187983 */ /* 0x000f220000300800 */
[----:B--2---:R-:W-:Y:S02]  /*12ef20*/  LOP3.LUT R8, R12, 0xffff, RZ, 0xc0, !PT ;  /* 0x0000ffff0c087812 */ /* 0x004fe400078ec0ff */
[----:B---3--:R-:W-:-:S04]  /*12ef30*/  LOP3.LUT R6, R13, 0xffff, RZ, 0xc0, !PT ;  /* 0x0000ffff0d067812 */ /* 0x008fc800078ec0ff */
[----:B------:R-:W-:Y:S02]  /*12ef40*/  PRMT R4, R6, 0x3340, R1 ;  /* 0x0000334006047816 */ /* 0x000fe40000000001 */
[----:B----4-:R-:W-:-:S04]  /*12ef50*/  LOP3.LUT R7, R2, 0xffff, RZ, 0xc0, !PT ;  /* 0x0000ffff02077812 */ /* 0x010fc800078ec0ff */
[----:B------:R-:W-:-:S04]  /*12ef60*/  PRMT R5, R8, 0x3340, R7 ;  /* 0x0000334008057816 */ /* 0x000fc80000000007 */
[----:B0-----:R-:W-:-:S05]  /*12ef70*/  PRMT R0, R5, 0x5410, R4 ;  /* 0x0000541005007816 */ /* 0x001fca0000000004 */
[----:B------:R0:W-:Y:S04]  /*12ef80*/  STL [R1+0x1644], R0 ;  /* 0x0016440001007387 */ /* 0x0001e80000100800 */
[----:B------:R-:W2:Y:S01]  /*12ef90*/  LDL.LU R25, [R1+0x27cc] ;  /* 0x0027cc0001197983 */ /* 0x000ea20000300800 */
[----:B------:R-:W-:-:S04]  /*12efa0*/  SHF.R.U32.HI R6, RZ, 0x8, R6 ;  /* 0x00000008ff067819 */ /* 0x000fc80000011606 */
[----:B------:R-:W-:-:S04]  /*12efb0*/  LOP3.LUT R6, R6, 0xffff, RZ, 0xc0, !PT ;  /* 0x0000ffff06067812 */ /* 0x000fc800078ec0ff */
[----:B0-----:R-:W-:Y:S02]  /*12efc0*/  PRMT R0, R6, 0x3340, R1 ;  /* 0x0000334006007816 */ /* 0x001fe40000000001 */
[----:B------:R-:W-:-:S03]  /*12efd0*/  SHF.R.U32.HI R4, RZ, 0x8, R7 ;  /* 0x00000008ff047819 */ /* 0x000fc60000011607 */
[----:B------:R0:W-:Y:S04]  /*12efe0*/  STL [R1+0x2f0], R0 ;  /* 0x0002f00001007387 */ /* 0x0001e80000100800 */
[----:B------:R-:W3:Y:S04]  /*12eff0*/  LDL.LU R22, [R1+0x2818] ;  /* 0x0028180001167983 */ /* 0x000ee80000300800 */
[----:B------:R-:W4:Y:S04]  /*12f000*/  LDL.LU R12, [R1+0x1608] ;  /* 0x00160800010c7983 */ /* 0x000f280000300800 */
[----:B------:R-:W3:Y:S01]  /*12f010*/  LDL.LU R13, [R1+0x27d4] ;  /* 0x0027d400010d7983 */ /* 0x000ee20000300800 */
[----:B------:R-:W-:-:S03]  /*12f020*/  LOP3.LUT R7, R23, 0xffff, RZ, 0xc0, !PT ;  /* 0x0000ffff17077812 */ /* 0x000fc600078ec0ff */
[----:B------:R-:W4:Y:S01]  /*12f030*/  LDL.LU R23, [R1+0x27ec] ;  /* 0x0027ec0001177983 */ /* 0x000f220000300800 */
[----:B------:R-:W-:-:S03]  /*12f040*/  LOP3.LUT R19, R18, 0xffff, RZ, 0xc0, !PT ;  /* 0x0000ffff12137812 */ /* 0x000fc600078ec0ff */
[----:B------:R-:W4:Y:S01]  /*12f050*/  LDL.LU R18, [R1+0x15f4] ;  /* 0x0015f40001127983 */ /* 0x000f220000300800 */
[----:B------:R-:W-:-:S03]  /*12f060*/  LOP3.LUT R6, R17, 0xffff, RZ, 0xc0, !PT ;  /* 0x0000ffff11067812 */ /* 0x000fc600078ec0ff */
[----:B------:R-:W4:Y:S01]  /*12f070*/  LDL.LU R17, [R1+0x27c4] ;  /* 0x0027c40001117983 */ /* 0x000f220000300800 */
[----:B------:R-:W-:Y:S02]  /*12f080*/  SHF.R.U32.HI R5, RZ, 0x8, R8 ;  /* 0x00000008ff057819 */ /* 0x000fe40000011608 */
[----:B------:R-:W-:Y:S02]  /*12f090*/  LOP3.LUT R4, R4, 0xffff, RZ, 0xc0, !PT ;  /* 0x0000ffff04047812 */ /* 0x000fe400078ec0ff */
[----:B------:R-:W-:-:S04]  /*12f0a0*/  LOP3.LUT R5, R5, 0xffff, RZ, 0xc0, !PT ;  /* 0x0000ffff05057812 */ /* 0x000fc800078ec0ff */
[----:B------:R-:W-:Y:S02]  /*12f0b0*/  PRMT R2, R5, 0x3340, R4 ;  /* 0x0000334005027816 */ /* 0x000fe40000000004 */
[----:B------:R-:W-:Y:S02]  /*12f0c0*/  PRMT R4, R19, 0x3340, R1 ;  /* 0x0000334013047816 */ /* 0x000fe40000000001 */
[----:B------:R-:W-:Y:S02]  /*12f0d0*/  PRMT R5, R7, 0x3340, R6 ;  /* 0x0000334007057816 */ /* 0x000fe40000000006 */
[----:B------:R-:W-:Y:S02]  /*12f0e0*/  SHF.R.U32.HI R7, RZ, 0x8, R7 ;  /* 0x00000008ff077819 */ /* 0x000fe40000011607 */
[----:B0-----:R-:W-:Y:S02]  /*12f0f0*/  PRMT R0, R5, 0x5410, R4 ;  /* 0x0000541005007816 */ /* 0x001fe40000000004 */
[----:B------:R-:W-:-:S02]  /*12f100*/  SHF.R.U32.HI R5, RZ, 0x8, R6 ;  /* 0x00000008ff057819 */ /* 0x000fc40000011606 */
[----:B------:R-:W-:Y:S02]  /*12f110*/  SHF.R.U32.HI R4, RZ, 0x8, R10 ;  /* 0x00000008ff047819 */ /* 0x000fe4000001160a */
[----:B------:R-:W-:Y:S02]  /*12f120*/  LOP3.LUT R6, R7, 0xffff, RZ, 0xc0, !PT ;  /* 0x0000ffff07067812 */ /* 0x000fe400078ec0ff */
[----:B------:R-:W-:Y:S02]  /*12f130*/  LOP3.LUT R5, R5, 0xffff, RZ, 0xc0, !PT ;  /* 0x0000ffff05057812 */ /* 0x000fe400078ec0ff */
[----:B------:R-:W-:Y:S02]  /*12f140*/  LOP3.LUT R4, R4, 0xffff, RZ, 0xc0, !PT ;  /* 0x0000ffff04047812 */ /* 0x000fe400078ec0ff */
[----:B------:R-:W-:Y:S02]  /*12f150*/  LOP3.LUT R8, R26, 0xffff, RZ, 0xc0, !PT ;  /* 0x0000ffff1a087812 */ /* 0x000fe400078ec0ff */
[----:B------:R-:W-:-:S02]  /*12f160*/  PRMT R27, R6, 0x3340, R5 ;  /* 0x00003340061b7816 */ /* 0x000fc40000000005 */
[----:B------:R-:W-:Y:S01]  /*12f170*/  LOP3.LUT R6, R24, 0xffff, RZ, 0xc0, !PT ;  /* 0x0000ffff18067812 */ /* 0x000fe200078ec0ff */
[----:B------:R0:W-:Y:S04]  /*12f180*/  STL [R1+0x1640], R0 ;  /* 0x0016400001007387 */ /* 0x0001e80000100800 */
[----:B------:R-:W-:Y:S01]  /*12f190*/  STL [R1+0x5694], R27 ;  /* 0x0056941b01007387 */ /* 0x000fe20000100800 */
[--C-:B0-----:R-:W-:Y:S02]  /*12f1a0*/  PRMT R0, R4, 0x3340, R1.reuse ;  /* 0x0000334004007816 */ /* 0x101fe40000000001 */
[----:B------:R-:W-:Y:S02]  /*12f1b0*/  PRMT R4, R6, 0x3340, R1 ;  /* 0x0000334006047816 */ /* 0x000fe40000000001 */
[----:B------:R-:W-:Y:S01]  /*12f1c0*/  SHF.R.U32.HI R6, RZ, 0x8, R6 ;  /* 0x00000008ff067819 */ /* 0x000fe20000011606 */
[----:B------:R0:W-:Y:S03]  /*12f1d0*/  STL [R1+0x2ec], R0 ;  /* 0x0002ec0001007387 */ /* 0x0001e60000100800 */
[----:B------:R-:W-:-:S02]  /*12f1e0*/  LOP3.LUT R6, R6, 0xffff, RZ, 0xc0, !PT ;  /* 0x0000ffff06067812 */ /* 0x000fc400078ec0ff */
[----:B--2---:R-:W-:-:S04]  /*12f1f0*/  LOP3.LUT R7, R25, 0xffff, RZ, 0xc0, !PT ;  /* 0x0000ffff19077812 */ /* 0x004fc800078ec0ff */
[----:B------:R-:W-:-:S04]  /*12f200*/  PRMT R5, R8, 0x3340, R7 ;  /* 0x0000334008057816 */ /* 0x000fc80000000007 */
[----:B0-----:R-:W-:Y:S02]  /*12f210*/  PRMT R0, R5, 0x5410, R4 ;  /* 0x0000541005007816 */ /* 0x001fe40000000004 */
[----:B------:R-:W-:Y:S02]  /*12f220*/  SHF.R.U32.HI R5, RZ, 0x8, R8 ;  /* 0x00000008ff057819 */ /* 0x000fe40000011608 */
[----:B------:R-:W-:Y:S02]  /*12f230*/  SHF.R.U32.HI R4, RZ, 0x8, R7 ;  /* 0x00000008ff047819 */ /* 0x000fe40000011607 */
[----:B------:R-:W-:Y:S02]  /*12f240*/  LOP3.LUT R5, R5, 0xffff, RZ, 0xc0, !PT ;  /* 0x0000ffff05057812 */ /* 0x000fe400078ec0ff */
[----:B------:R-:W-:Y:S01]  /*12f250*/  LOP3.LUT R4, R4, 0xffff, RZ, 0xc0, !PT ;  /* 0x0000ffff04047812 */ /* 0x000fe200078ec0ff */
[----:B------:R0:W-:Y:S03]  /*12f260*/  STL [R1+0x1638], R0 ;  /* 0x0016380001007387 */ /* 0x0001e60000100800 */
[----:B------:R-:W-:-:S02]  /*12f270*/  PRMT R4, R5, 0x3340, R4 ;  /* 0x0000334005047816 */ /* 0x000fc40000000004 */
[----:B---3--:R-:W-:Y:S02]  /*12f280*/  LOP3.LUT R7, R13, 0xffff, RZ, 0xc0, !PT ;  /* 0x0000ffff0d077812 */ /* 0x008fe400078ec0ff */
[----:B0-----:R-:W-:Y:S01]  /*12f290*/  PRMT R0, R6, 0x3340, R1 ;  /* 0x0000334006007816 */ /* 0x001fe20000000001 */
[----:B------:R0:W-:Y:S04]  /*12f2a0*/  STL [R1+0x334], R4 ;  /* 0x0003340401007387 */ /* 0x0001e80000100800 */
[----:B------:R1:W-:Y:S04]  /*12f2b0*/  STL [R1+0x2e8], R0 ;  /* 0x0002e80001007387 */ /* 0x0003e80000100800 */
[----:B------:R-:W2:Y:S01]  /*12f2c0*/  LDL.LU R25, [R1+0x2934] ;  /* 0x0029340001197983 */ /* 0x000ea20000300800 */
[----:B----4-:R-:W-:-:S03]  /*12f2d0*/  LOP3.LUT R8, R23, 0xffff, RZ, 0xc0, !PT ;  /* 0x0000ffff17087812 */ /* 0x010fc600078ec0ff */
[----:B------:R-:W3:Y:S04]  /*12f2e0*/  LDL.LU R13, [R1+0x28a4] ;  /* 0x0028a400010d7983 */ /* 0x000ee80000300800 */
[----:B------:R-:W4:Y:S01]  /*12f2f0*/  LDL.LU R23, [R1+0x28dc] ;  /* 0x0028dc0001177983 */ /* 0x000f220000300800 */
[----:B------:R-:W-:Y:S02]  /*12f300*/  LOP3.LUT R9, R22, 0xffff, RZ, 0xc0, !PT ;  /* 0x0000ffff16097812 */ /* 0x000fe400078ec0ff */
[----:B------:R-:W-:Y:S02]  /*12f310*/  LOP3.LUT R11, R12, 0xffff, RZ, 0xc0, !PT ;  /* 0x0000ffff0c0b7812 */ /* 0x000fe400078ec0ff */
[----:B------:R-:W-:Y:S02]  /*12f320*/  PRMT R5, R9, 0x3340, R7 ;  /* 0x0000334009057816 */ /* 0x000fe40000000007 */
[----:B0-----:R-:W-:-:S02]  /*12f330*/  PRMT R4, R11, 0x3340, R1 ;  /* 0x000033400b047816 */ /* 0x001fc40000000001 */
[----:B------:R-:W-:Y:S02]  /*12f340*/  LOP3.LUT R10, R18, 0xffff, RZ, 0xc0, !PT ;  /* 0x0000ffff120a7812 */ /* 0x000fe400078ec0ff */
[----:B-1----:R-:W-:Y:S02]  /*12f350*/  PRMT R0, R5, 0x5410, R4 ;  /* 0x0000541005007816 */ /* 0x002fe40000000004 */
[----:B------:R-:W-:Y:S02]  /*12f360*/  LOP3.LUT R6, R17, 0xffff, RZ, 0xc0, !PT ;  /* 0x0000ffff11067812 */ /* 0x000fe400078ec0ff */
[----:B------:R-:W-:Y:S01]  /*12f370*/  PRMT R4, R10, 0x3340, R1 ;  /* 0x000033400a047816 */ /* 0x000fe20000000001 */
[----:B------:R0:W-:Y:S04]  /*12f380*/  STL [R1+0x1634], R0 ;  /* 0x0016340001007387 */ /* 0x0001e80000100800 */
[----:B------:R-:W4:Y:S01]  /*12f390*/  LDL.LU R12, [R1+0x2808] ;  /* 0x00280800010c7983 */ /* 0x000f220000300800 */
[----:B------:R-:W-:-:S03]  /*12f3a0*/  PRMT R5, R8, 0x3340, R6 ;  /* 0x0000334008057816 */ /* 0x000fc60000000006 */
[----:B------:R-:W4:Y:S01]  /*12f3b0*/  LDL.LU R24, [R1+0x27c8] ;  /* 0x0027c80001187983 */ /* 0x000f220000300800 */
[----:B0-----:R-:W-:-:S05]  /*12f3c0*/  PRMT R0, R5, 0x5410, R4 ;  /* 0x0000541005007816 */ /* 0x001fca0000000004 */
[----:B------:R-:W-:Y:S04]  /*12f3d0*/  STL [R1+0x1630], R0 ;  /* 0x0016300001007387 */ /* 0x000fe80000100800 */
[----:B------:R-:W4:Y:S04]  /*12f3e0*/  LDL.LU R22, [R1+0x28f8] ;  /* 0x0028f80001167983 */ /* 0x000f280000300800 */
[----:B------:R-:W4:Y:S04]  /*12f3f0*/  LDL.LU R18, [R1+0x2894] ;  /* 0x0028940001127983 */ /* 0x000f280000300800 */
[----:B------:R-:W4:Y:S01]  /*12f400*/  LDL.LU R17, [R1+0x28d0] ;  /* 0x0028d00001117983 */ /* 0x000f220000300800 */
[----:B------:R-:W-:-:S02]  /*12f410*/  SHF.R.U32.HI R5, RZ, 0x8, R8 ;  /* 0x00000008ff057819 */ /* 0x000fc40000011608 */
[----:B------:R-:W-:Y:S02]  /*12f420*/  SHF.R.U32.HI R4, RZ, 0x8, R6 ;  /* 0x00000008ff047819 */ /* 0x000fe40000011606 */
[----:B------:R-:W-:Y:S02]  /*12f430*/  LOP3.LUT R5, R5, 0xffff, RZ, 0xc0, !PT ;  /* 0x0000ffff05057812 */ /* 0x000fe400078ec0ff */
[----:B------:R-:W-:-:S04]  /*12f440*/  LOP3.LUT R4, R4, 0xffff, RZ, 0xc0, !PT ;  /* 0x0000ffff04047812 */ /* 0x000fc800078ec0ff */
[----:B------:R-:W-:Y:S02]  /*12f450*/  PRMT R4, R5, 0x3340, R4 ;  /* 0x0000334005047816 */ /* 0x000fe40000000004 */
[----:B------:R-:W-:Y:S02]  /*12f460*/  SHF.R.U32.HI R9, RZ, 0x8, R9 ;  /* 0x00000008ff097819 */ /* 0x000fe40000011609 */
[----:B------:R-:W-:Y:S01]  /*12f470*/  SHF.R.U32.HI R6, RZ, 0x8, R7 ;  /* 0x00000008ff067819 */ /* 0x000fe20000011607 */
[----:B------:R0:W-:Y:S01]  /*12f480*/  STL [R1+0x330], R4 ;  /* 0x0003300401007387 */ /* 0x0001e20000100800 */
[----:B------:R-:W-:Y:S02]  /*12f490*/  LOP3.LUT R7, R9, 0xffff, RZ, 0xc0, !PT ;  /* 0x0000ffff09077812 */ /* 0x000fe400078ec0ff */
[----:B------:R-:W-:Y:S02]  /*12f4a0*/  LOP3.LUT R6, R6, 0xffff, RZ, 0xc0, !PT ;  /* 0x0000ffff06067812 */ /* 0x000fe400078ec0ff */
[----:B------:R-:W-:-:S02]  /*12f4b0*/  SHF.R.U32.HI R5, RZ, 0x8, R10 ;  /* 0x00000008ff057819 */ /* 0x000fc4000001160a */
[----:B0-----:R-:W-:Y:S02]  /*12f4c0*/  SHF.R.U32.HI R4, RZ, 0x8, R11 ;  /* 0x00000008ff047819 */ /* 0x001fe4000001160b */
[----:B------:R-:W-:Y:S02]  /*12f4d0*/  PRMT R0, R7, 0x3340, R6 ;  /* 0x0000334007007816 */ /* 0x000fe40000000006 */
[----:B------:R-:W-:Y:S02]  /*12f4e0*/  LOP3.LUT R4, R4, 0xffff, RZ, 0xc0, !PT ;  /* 0x0000ffff04047812 */ /* 0x000fe400078ec0ff */
[----:B------:R-:W-:Y:S02]  /*12f4f0*/  LOP3.LUT R5, R5, 0xffff, RZ, 0xc0, !PT ;  /* 0x0000ffff05057812 */ /* 0x000fe400078ec0ff */
[--C-:B------:R-:W-:Y:S01]  /*12f500*/  PRMT R4, R4, 0x3340, R1.reuse ;  /* 0x0000334004047816 */ /* 0x100fe20000000001 */
[----:B------:R0:W-:Y:S04]  /*12f510*/  STL [R1+0x31c], R0 ;  /* 0x00031c0001007387 */ /* 0x0001e80000100800 */
[----:B------:R1:W-:Y:S01]  /*12f520*/  STL [R1+0x2e4], R4 ;  /* 0x0002e40401007387 */ /* 0x0003e20000100800 */
[----:B0-----:R-:W-:-:S05]  /*12f530*/  PRMT R0, R5, 0x3340, R1 ;  /* 0x0000334005007816 */ /* 0x001fca0000000001 */
[----:B------:R0:W-:Y:S01]  /*12f540*/  STL [R1+0x2e0], R0 ;  /* 0x0002e00001007387 */ /* 0x0001e20000100800 */
[----:B--2---:R-:W-:Y:S02]  /*12f550*/  LOP3.LUT R8, R25, 0xffff, RZ, 0xc0, !PT ;  /* 0x0000ffff19087812 */ /* 0x004fe400078ec0ff */
[----:B---3--:R-:W-:Y:S02]  /*12f560*/  LOP3.LUT R6, R13, 0xffff, RZ, 0xc0, !PT ;  /* 0x0000ffff0d067812 */ /* 0x008fe400078ec0ff */
[----:B----4-:R-:W-:Y:S01]  /*12f570*/  LOP3.LUT R7, R23, 0xffff, RZ, 0xc0, !PT ;  /* 0x0000ffff17077812 */ /* 0x010fe200078ec0ff */
[----:B------:R-:W2:Y:S04]  /*12f580*/  LDL.LU R25, [R1+0x2948] ;  /* 0x0029480001197983 */ /* 0x000ea80000300800 */
[----:B------:R-:W3:Y:S01]  /*12f590*/  LDL.LU R13, [R1+0x28b8] ;  /* 0x0028b800010d7983 */ /* 0x000ee20000300800 */
[----:B-1----:R-:W-:-:S02]  /*12f5a0*/  PRMT R4, R6, 0x3340, R1 ;  /* 0x0000334006047816 */ /* 0x002fc40000000001 */
[----:B------:R-:W-:-:S04]  /*12f5b0*/  PRMT R5, R8, 0x3340, R7 ;  /* 0x0000334008057816 */ /* 0x000fc80000000007 */
[----:B0-----:R-:W-:Y:S02]  /*12f5c0*/  PRMT R0, R5, 0x5410, R4 ;  /* 0x0000541005007816 */ /* 0x001fe40000000004 */
[----:B------:R-:W-:Y:S02]  /*12f5d0*/  SHF.R.U32.HI R5, RZ, 0x8, R8 ;  /* 0x00000008ff057819 */ /* 0x000fe40000011608 */
[----:B------:R-:W-:Y:S01]  /*12f5e0*/  SHF.R.U32.HI R4, RZ, 0x8, R7 ;  /* 0x00000008ff047819 */ /* 0x000fe20000011607 */
[----:B------:R0:W-:Y:S04]  /*12f5f0*/  STL [R1+0x162c], R0 ;  /* 0x00162c0001007387 */ /* 0x0001e80000100800 */
[----:B------:R-:W4:Y:S01]  /*12f600*/  LDL.LU R23, [R1+0x28e4] ;  /* 0x0028e40001177983 */ /* 0x000f220000300800 */
[----:B------:R-:W-:-:S02]  /*12f610*/  SHF.R.U32.HI R6, RZ, 0x8, R6 ;  /* 0x00000008ff067819 */ /* 0x000fc40000011606 */
[----:B------:R-:W-:Y:S02]  /*12f620*/  LOP3.LUT R5, R5, 0xffff, RZ, 0xc0, !PT ;  /* 0x0000ffff05057812 */ /* 0x000fe400078ec0ff */
[----:B------:R-:W-:Y:S02]  /*12f630*/  LOP3.LUT R4, R4, 0xffff, RZ, 0xc0, !PT ;  /* 0x0000ffff04047812 */ /* 0x000fe400078ec0ff */
[----:B------:R-:W-:Y:S02]  /*12f640*/  LOP3.LUT R6, R6, 0xffff, RZ, 0xc0, !PT ;  /* 0x0000ffff06067812 */ /* 0x000fe400078ec0ff */
[----:B------:R-:W-:Y:S02]  /*12f650*/  LOP3.LUT R7, R12, 0xffff, RZ, 0xc0, !PT ;  /* 0x0000ffff0c077812 */ /* 0x000fe400078ec0ff */
[----:B------:R-:W-:Y:S02]  /*12f660*/  PRMT R4, R5, 0x3340, R4 ;  /* 0x0000334005047816 */ /* 0x000fe40000000004 */
[----:B------:R-:W-:-:S02]  /*12f670*/  LOP3.LUT R12, R29, 0xffff, RZ, 0xc0, !PT ;  /* 0x0000ffff1d0c7812 */ /* 0x000fc400078ec0ff */
[--C-:B0-----:R-:W-:Y:S02]  /*12f680*/  PRMT R0, R6, 0x3340, R1.reuse ;  /* 0x0000334006007816 */ /* 0x101fe40000000001 */
[----:B------:R-:W-:Y:S01]  /*12f690*/  LOP3.LUT R6, R24, 0xffff, RZ, 0xc0, !PT ;  /* 0x0000ffff18067812 */ /* 0x000fe200078ec0ff */
[----:B------:R0:W-:Y:S03]  /*12f6a0*/  STL [R1+0x32c], R4 ;  /* 0x00032c0401007387 */ /* 0x0001e60000100800 */
[----:B------:R-:W-:Y:S01]  /*12f6b0*/  PRMT R5, R7, 0x3340, R6 ;  /* 0x0000334007057816 */ /* 0x000fe20000000006 */
[----:B------:R1:W-:Y:S04]  /*12f6c0*/  STL [R1+0x2dc], R0 ;  /* 0x0002dc0001007387 */ /* 0x0003e80000100800 */
[----:B------:R-:W4:Y:S01]  /*12f6d0*/  LDL.LU R29, [R1+0x5710] ;  /* 0x00571000011d7983 */ /* 0x000f220000300800 */
[----:B0-----:R-:W-:-:S02]  /*12f6e0*/  PRMT R4, R12, 0x3340, R1 ;  /* 0x000033400c047816 */ /* 0x001fc40000000001 */
[----:B------:R-:W-:Y:S02]  /*12f6f0*/  LOP3.LUT R9, R22, 0xffff, RZ, 0xc0, !PT ;  /* 0x0000ffff16097812 */ /* 0x000fe400078ec0ff */
[----:B------:R-:W-:Y:S01]  /*12f700*/  LOP3.LUT R10, R18, 0xffff, RZ, 0xc0, !PT ;  /* 0x0000ffff120a7812 */ /* 0x000fe200078ec0ff */
[----:B------:R-:W4:Y:S01]  /*12f710*/  LDL.LU R22, [R1+0x284c] ;  /* 0x00284c0001167983 */ /* 0x000f220000300800 */
[----:B-1----:R-:W-:-:S03]  /*12f720*/  PRMT R0, R5, 0x5410, R4 ;  /* 0x0000541005007816 */ /* 0x002fc60000000004 */
[----:B------:R-:W4:Y:S01]  /*12f730*/  LDL.LU R18, [R1+0x1610] ;  /* 0x0016100001127983 */ /* 0x000f220000300800 */
[----:B------:R-:W-:-:S03]  /*12f740*/  LOP3.LUT R8, R17, 0xffff, RZ, 0xc0, !PT ;  /* 0x0000ffff11087812 */ /* 0x000fc600078ec0ff */
[----:B------:R0:W-:Y:S04]  /*12f750*/  STL [R1+0x163c], R0 ;  /* 0x00163c0001007387 */ /* 0x0001e80000100800 */
[----:B------:R-:W4:Y:S01]  /*12f760*/  LDL.LU R17, [R1+0x27f8] ;  /* 0x0027f80001117983 */ /* 0x000f220000300800 */
[----:B------:R-:W-:Y:S02]  /*12f770*/  PRMT R4, R10, 0x3340, R1 ;  /* 0x000033400a047816 */ /* 0x000fe40000000001 */
[----:B------:R-:W-:-:S04]  /*12f780*/  PRMT R5, R9, 0x3340, R8 ;  /* 0x0000334009057816 */ /* 0x000fc80000000008 */
[----:B0-----:R-:W-:Y:S02]  /*12f790*/  PRMT R0, R5, 0x5410, R4 ;  /* 0x0000541005007816 */ /* 0x001fe40000000004 */
[----:B------:R-:W-:Y:S02]  /*12f7a0*/  SHF.R.U32.HI R5, RZ, 0x8, R7 ;  /* 0x00000008ff057819 */ /* 0x000fe40000011607 */
[----:B------:R-:W-:Y:S02]  /*12f7b0*/  SHF.R.U32.HI R4, RZ, 0x8, R6 ;  /* 0x00000008ff047819 */ /* 0x000fe40000011606 */
[----:B------:R-:W-:Y:S02]  /*12f7c0*/  SHF.R.U32.HI R7, RZ, 0x8, R9 ;  /* 0x00000008ff077819 */ /* 0x000fe40000011609 */
[----:B------:R-:W-:Y:S02]  /*12f7d0*/  SHF.R.U32.HI R6, RZ, 0x8, R8 ;  /* 0x00000008ff067819 */ /* 0x000fe40000011608 */
[----:B------:R-:W-:-:S02]  /*12f7e0*/  LOP3.LUT R5, R5, 0xffff, RZ, 0xc0, !PT ;  /* 0x0000ffff05057812 */ /* 0x000fc400078ec0ff */
[----:B------:R-:W-:Y:S02]  /*12f7f0*/  LOP3.LUT R4, R4, 0xffff, RZ, 0xc0, !PT ;  /* 0x0000ffff04047812 */ /* 0x000fe400078ec0ff */
[----:B------:R-:W-:Y:S02]  /*12f800*/  LOP3.LUT R7, R7, 0xffff, RZ, 0xc0, !PT ;  /* 0x0000ffff07077812 */ /* 0x000fe400078ec0ff */
[----:B------:R-:W-:Y:S01]  /*12f810*/  LOP3.LUT R6, R6, 0xffff, RZ, 0xc0, !PT ;  /* 0x0000ffff06067812 */ /* 0x000fe200078ec0ff */
[----:B------:R0:W-:Y:S01]  /*12f820*/  STL [R1+0x1628], R0 ;  /* 0x0016280001007387 */ /* 0x0001e20000100800 */
[----:B------:R-:W-:-:S05]  /*12f830*/  PRMT R4, R5, 0x3340, R4 ;  /* 0x0000334005047816 */ /* 0x000fca0000000004 */
[----:B------:R1:W-:Y:S01]  /*12f840*/  STL [R1+0x3b8], R4 ;  /* 0x0003b80401007387 */ /* 0x0003e20000100800 */
[----:B0-----:R-:W-:-:S05]  /*12f850*/  PRMT R0, R7, 0x3340, R6 ;  /* 0x0000334007007816 */ /* 0x001fca0000000006 */
[----:B------:R0:W-:Y:S01]  /*12f860*/  STL [R1+0x328], R0 ;  /* 0x0003280001007387 */ /* 0x0001e20000100800 */
[----:B---3--:R-:W-:Y:S02]  /*12f870*/  LOP3.LUT R6, R13, 0xffff, RZ, 0xc0, !PT ;  /* 0x0000ffff0d067812 */ /* 0x008fe400078ec0ff */
[----:B--2---:R-:W-:Y:S01]  /*12f880*/  LOP3.LUT R8, R25, 0xffff, RZ, 0xc0, !PT ;  /* 0x0000ffff19087812 */ /* 0x004fe200078ec0ff */
[----:B------:R-:W2:Y:S01]  /*12f890*/  LDL.LU R13, [R1+0x2850] ;  /* 0x00285000010d7983 */ /* 0x000ea20000300800 */
[----:B-1----:R-:W-:Y:S02]  /*12f8a0*/  PRMT R4, R6, 0x3340, R1 ;  /* 0x0000334006047816 */ /* 0x002fe40000000001 */
[----:B----4-:R-:W-:Y:S02]  /*12f8b0*/  LOP3.LUT R7, R23, 0xffff, RZ, 0xc0, !PT ;  /* 0x0000ffff17077812 */ /* 0x010fe400078ec0ff */
[----:B------:R-:W3:Y:S04]  /*12f8c0*/  LDL.LU R23, [R1+0x1614] ;  /* 0x0016140001177983 */ /* 0x000ee80000300800 */
[----:B------:R-:W4:Y:S01]  /*12f8d0*/  LDL.LU R24, [R1+0x27fc] ;  /* 0x0027fc0001187983 */ /* 0x000f220000300800 */
[----:B------:R-:W-:-:S02]  /*12f8e0*/  PRMT R5, R8, 0x3340, R7 ;  /* 0x0000334008057816 */ /* 0x000fc40000000007 */
[----:B------:R-:W-:Y:S02]  /*12f8f0*/  SHF.R.U32.HI R6, RZ, 0x8, R6 ;  /* 0x00000008ff067819 */ /* 0x000fe40000011606 */
[----:B0-----:R-:W-:Y:S02]  /*12f900*/  PRMT R0, R5, 0x5410, R4 ;  /* 0x0000541005007816 */ /* 0x001fe40000000004 */
[----:B------:R-:W-:Y:S02]  /*12f910*/  SHF.R.U32.HI R5, RZ, 0x8, R8 ;  /* 0x00000008ff057819 */ /* 0x000fe40000011608 */
[----:B------:R-:W-:Y:S02]  /*12f920*/  SHF.R.U32.HI R4, RZ, 0x8, R7 ;  /* 0x00000008ff047819 */ /* 0x000fe40000011607 */
[----:B------:R-:W-:Y:S02]  /*12f930*/  LOP3.LUT R6, R6, 0xffff, RZ, 0xc0, !PT ;  /* 0x0000ffff06067812 */ /* 0x000fe400078ec0ff */
[----:B------:R-:W-:-:S02]  /*12f940*/  LOP3.LUT R5, R5, 0xffff, RZ, 0xc0, !PT ;  /* 0x0000ffff05057812 */ /* 0x000fc400078ec0ff */
[----:B------:R-:W-:Y:S01]  /*12f950*/  LOP3.LUT R4, R4, 0xffff, RZ, 0xc0, !PT ;  /* 0x0000ffff04047812 */ /* 0x000fe200078ec0ff */
[----:B------:R0:W-:Y:S03]  /*12f960*/  STL [R1+0x1624], R0 ;  /* 0x0016240001007387 */ /* 0x0001e60000100800 */
[----:B------:R-:W-:Y:S02]  /*12f970*/  PRMT R4, R5, 0x3340, R4 ;  /* 0x0000334005047816 */ /* 0x000fe40000000004 */
[----:B0-----:R-:W-:-:S03]  /*12f980*/  PRMT R0, R6, 0x3340, R1 ;  /* 0x0000334006007816 */ /* 0x001fc60000000001 */
[----:B------:R0:W-:Y:S01]  /*12f990*/  STL [R1+0x318], R4 ;  /* 0x0003180401007387 */ /* 0x0001e20000100800 */
[----:B------:R-:W-:-:S03]  /*12f9a0*/  LOP3.LUT R9, R18, 0xffff, RZ, 0xc0, !PT ;  /* 0x0000ffff12097812 */ /* 0x000fc600078ec0ff */
[----:B------:R1:W-:Y:S04]  /*12f9b0*/  STL [R1+0x2d8], R0 ;  /* 0x0002d80001007387 */ /* 0x0003e80000100800 */
[----:B------:R-:W4:Y:S01]  /*12f9c0*/  LDL.LU R25, [R1+0x2970] ;  /* 0x0029700001197983 */ /* 0x000f220000300800 */
[----:B------:R-:W-:-:S03]  /*12f9d0*/  LOP3.LUT R6, R17, 0xffff, RZ, 0xc0, !PT ;  /* 0x0000ffff11067812 */ /* 0x000fc600078ec0ff */
[----:B------:R-:W4:Y:S04]  /*12f9e0*/  LDL.LU R18, [R1+0x28cc] ;  /* 0x0028cc0001127983 */ /* 0x000f280000300800 */
[----:B------:R-:W4:Y:S01]  /*12f9f0*/  LDL.LU R17, [R1+0x28fc] ;  /* 0x0028fc0001117983 */ /* 0x000f220000300800 */
[----:B------:R-:W-:Y:S02]  /*12fa00*/  LOP3.LUT R7, R22, 0xffff, RZ, 0xc0, !PT ;  /* 0x0000ffff16077812 */ /* 0x000fe400078ec0ff */
[----:B0-----:R-:W-:Y:S02]  /*12fa10*/  PRMT R4, R9, 0x3340, R1 ;  /* 0x0000334009047816 */ /* 0x001fe40000000001 */
[----:B------:R-:W-:Y:S02]  /*12fa20*/  PRMT R5, R7, 0x3340, R6 ;  /* 0x0000334007057816 */ /* 0x000fe40000000006 */
[----:B------:R-:W-:-:S02]  /*12fa30*/  SHF.R.U32.HI R7, RZ, 0x8, R7 ;  /* 0x00000008ff077819 */ /* 0x000fc40000011607 */
[----:B-1----:R-:W-:Y:S02]  /*12fa40*/  PRMT R0, R5, 0x5410, R4 ;  /* 0x0000541005007816 */ /* 0x002fe40000000004 */
[----:B------:R-:W-:Y:S02]  /*12fa50*/  SHF.R.U32.HI R4, RZ, 0x8, R10 ;  /* 0x00000008ff047819 */ /* 0x000fe4000001160a */
[----:B------:R-:W-:Y:S02]  /*12fa60*/  SHF.R.U32.HI R5, RZ, 0x8, R6 ;  /* 0x00000008ff057819 */ /* 0x000fe40000011606 */
[----:B------:R-:W-:Y:S02]  /*12fa70*/  LOP3.LUT R6, R7, 0xffff, RZ, 0xc0, !PT ;  /* 0x0000ffff07067812 */ /* 0x000fe400078ec0ff */
[----:B------:R-:W-:Y:S02]  /*12fa80*/  LOP3.LUT R4, R4, 0xffff, RZ, 0xc0, !PT ;  /* 0x0000ffff04047812 */ /* 0x000fe400078ec0ff */
[----:B------:R-:W-:Y:S01]  /*12fa90*/  LOP3.LUT R5, R5, 0xffff, RZ, 0xc0, !PT ;  /* 0x0000ffff05057812 */ /* 0x000fe200078ec0ff */
[----:B------:R0:W-:Y:S01]  /*12faa0*/  STL [R1+0x1618], R0 ;  /* 0x0016180001007387 */ /* 0x0001e20000100800 */
[----:B------:R-:W-:-:S02]  /*12fab0*/  PRMT R4, R4, 0x3340, R1 ;  /* 0x0000334004047816 */ /* 0x000fc40000000001 */
[----:B0-----:R-:W-:-:S03]  /*12fac0*/  PRMT R0, R6, 0x3340, R5 ;  /* 0x0000334006007816 */ /* 0x001fc60000000005 */
[----:B------:R0:W-:Y:S04]  /*12fad0*/  STL [R1+0x2d4], R4 ;  /* 0x0002d40401007387 */ /* 0x0001e80000100800 */
[----:B------:R1:W-:Y:S04]  /*12fae0*/  STL [R1+0x37c], R0 ;  /* 0x00037c0001007387 */ /* 0x0003e80000100800 */
[----:B------:R-:W4:Y:S01]  /*12faf0*/  LDL.LU R22, [R1+0x2838] ;  /* 0x0028380001167983 */ /* 0x000f220000300800 */
[----:B--2---:R-:W-:-:S03]  /*12fb00*/  LOP3.LUT R8, R13, 0xffff, RZ, 0xc0, !PT ;  /* 0x0000ffff0d087812 */ /* 0x004fc600078ec0ff */
[----:B------:R-:W2:Y:S01]  /*12fb10*/  LDL.LU R13, [R1+0x161c] ;  /* 0x00161c00010d7983 */ /* 0x000ea20000300800 */
[----:B---3--:R-:W-:Y:S02]  /*12fb20*/  LOP3.LUT R6, R23, 0xffff, RZ, 0xc0, !PT ;  /* 0x0000ffff17067812 */ /* 0x008fe400078ec0ff */
[----:B----4-:R-:W-:Y:S01]  /*12fb30*/  LOP3.LUT R7, R24, 0xffff, RZ, 0xc0, !PT ;  /* 0x0000ffff18077812 */ /* 0x010fe200078ec0ff */
[----:B------:R-:W3:Y:S01]  /*12fb40*/  LDL.LU R23, [R1+0x27e0] ;  /* 0x0027e00001177983 */ /* 0x000ee20000300800 */
[----:B0-----:R-:W-:Y:S02]  /*12fb50*/  PRMT R4, R6, 0x3340, R1 ;  /* 0x0000334006047816 */ /* 0x001fe40000000001 */
[----:B------:R-:W-:Y:S02]  /*12fb60*/  PRMT R5, R8, 0x3340, R7 ;  /* 0x0000334008057816 */ /* 0x000fe40000000007 */
[----:B------:R-:W-:Y:S02]  /*12fb70*/  SHF.R.U32.HI R6, RZ, 0x8, R6 ;  /* 0x00000008ff067819 */ /* 0x000fe40000011606 */
[----:B-1----:R-:W-:-:S02]  /*12fb80*/  PRMT R0, R5, 0x5410, R4 ;  /* 0x0000541005007816 */ /* 0x002fc40000000004 */
[----:B------:R-:W-:Y:S02]  /*12fb90*/  SHF.R.U32.HI R5, RZ, 0x8, R8 ;  /* 0x00000008ff057819 */ /* 0x000fe40000011608 */
[----:B------:R-:W-:Y:S02]  /*12fba0*/  SHF.R.U32.HI R4, RZ, 0x8, R7 ;  /* 0x00000008ff047819 */ /* 0x000fe40000011607 */
[----:B------:R-:W-:Y:S02]  /*12fbb0*/  LOP3.LUT R6, R6, 0xffff, RZ, 0xc0, !PT ;  /* 0x0000ffff06067812 */ /* 0x000fe400078ec0ff */
[----:B------:R-:W-:Y:S02]  /*12fbc0*/  LOP3.LUT R5, R5, 0xffff, RZ, 0xc0, !PT ;  /* 0x0000ffff05057812 */ /* 0x000fe400078ec0ff */
[----:B------:R-:W-:Y:S01]  /*12fbd0*/  LOP3.LUT R4, R4, 0xffff, RZ, 0xc0, !PT ;  /* 0x0000ffff04047812 */ /* 0x000fe200078ec0ff */
[----:B------:R0:W-:Y:S03]  /*12fbe0*/  STL [R1+0x1610], R0 ;  /* 0x0016100001007387 */ /* 0x0001e60000100800 */
[----:B------:R-:W-:-:S02]  /*12fbf0*/  PRMT R4, R5, 0x3340, R4 ;  /* 0x0000334005047816 */ /* 0x000fc40000000004 */
[----:B0-----:R-:W-:-:S03]  /*12fc00*/  PRMT R0, R6, 0x3340, R1 ;  /* 0x0000334006007816 */ /* 0x001fc60000000001 */
[----:B------:R0:W-:Y:S01]  /*12fc10*/  STL [R1+0x314], R4 ;  /* 0x0003140401007387 */ /* 0x0001e20000100800 */
[----:B------:R-:W-:-:S03]  /*12fc20*/  LOP3.LUT R10, R18, 0xffff, RZ, 0xc0, !PT ;  /* 0x0000ffff120a7812 */ /* 0x000fc600078ec0ff */
[----:B------:R1:W-:Y:S04]  /*12fc30*/  STL [R1+0x2d0], R0 ;  /* 0x0002d00001007387 */ /* 0x0003e80000100800 */
[----:B------:R-:W4:Y:S01]  /*12fc40*/  LDL.LU R18, [R1+0x2844] ;  /* 0x0028440001127983 */ /* 0x000f220000300800 */
[----:B------:R-:W-:-:S03]  /*12fc50*/  LOP3.LUT R6, R17, 0xffff, RZ, 0xc0, !PT ;  /* 0x0000ffff11067812 */ /* 0x000fc600078ec0ff */
[----:B------:R-:W4:Y:S01]  /*12fc60*/  LDL.LU R17, [R1+0x27e8] ;  /* 0x0027e80001117983 */ /* 0x000f220000300800 */
[----:B------:R-:W-:Y:S02]  /*12fc70*/  LOP3.LUT R7, R25, 0xffff, RZ, 0xc0, !PT ;  /* 0x0000ffff19077812 */ /* 0x000fe400078ec0ff */
[----:B0-----:R-:W-:Y:S02]  /*12fc80*/  PRMT R4, R10, 0x3340, R1 ;  /* 0x000033400a047816 */ /* 0x001fe40000000001 */
[----:B------:R-:W-:Y:S02]  /*12fc90*/  PRMT R5, R7, 0x3340, R6 ;  /* 0x0000334007057816 */ /* 0x000fe40000000006 */
[----:B------:R-:W-:Y:S02]  /*12fca0*/  SHF.R.U32.HI R7, RZ, 0x8, R7 ;  /* 0x00000008ff077819 */ /* 0x000fe40000011607 */
[----:B-1----:R-:W-:Y:S02]  /*12fcb0*/  PRMT R0, R5, 0x5410, R4 ;  /* 0x0000541005007816 */ /* 0x002fe40000000004 */
[----:B------:R-:W-:-:S02]  /*12fcc0*/  SHF.R.U32.HI R4, RZ, 0x8, R9 ;  /* 0x00000008ff047819 */ /* 0x000fc40000011609 */
[----:B------:R-:W-:Y:S02]  /*12fcd0*/  SHF.R.U32.HI R5, RZ, 0x8, R6 ;  /* 0x00000008ff057819 */ /* 0x000fe40000011606 */
[----:B------:R-:W-:Y:S02]  /*12fce0*/  LOP3.LUT R6, R7, 0xffff, RZ, 0xc0, !PT ;  /* 0x0000ffff07067812 */ /* 0x000fe400078ec0ff */
[----:B------:R-:W-:Y:S02]  /*12fcf0*/  LOP3.LUT R4, R4, 0xffff, RZ, 0xc0, !PT ;  /* 0x0000ffff04047812 */ /* 0x000fe400078ec0ff */
[----:B------:R-:W-:Y:S01]  /*12fd00*/  LOP3.LUT R5, R5, 0xffff, RZ, 0xc0, !PT ;  /* 0x0000ffff05057812 */ /* 0x000fe200078ec0ff */
[----:B------:R0:W-:Y:S01]  /*12fd10*/  STL [R1+0x1614], R0 ;  /* 0x0016140001007387 */ /* 0x0001e20000100800 */
[----:B------:R-:W-:Y:S02]  /*12fd20*/  PRMT R4, R4, 0x3340, R1 ;  /* 0x0000334004047816 */ /* 0x000fe40000000001 */
[----:B0-----:R-:W-:-:S03]  /*12fd30*/  PRMT R0, R6, 0x3340, R5 ;  /* 0x0000334006007816 */ /* 0x001fc60000000005 */
[----:B------:R0:W-:Y:S01]  /*12fd40*/  STL [R1+0x2cc], R4 ;  /* 0x0002cc0401007387 */ /* 0x0001e20000100800 */
[----:B------:R-:W-:-:S03]  /*12fd50*/  LOP3.LUT R8, R22, 0xffff, RZ, 0xc0, !PT ;  /* 0x0000ffff16087812 */ /* 0x000fc600078ec0ff */
[----:B------:R1:W-:Y:S04]  /*12fd60*/  STL [R1+0x378], R0 ;  /* 0x0003780001007387 */ /* 0x0003e80000100800 */
[----:B------:R-:W4:Y:S04]  /*12fd70*/  LDL.LU R24, [R1+0x2990] ;  /* 0x0029900001187983 */ /* 0x000f280000300800 */
[----:B------:R-:W4:Y:S04]  /*12fd80*/  LDL.LU R25, [R1+0x28d8] ;  /* 0x0028d80001197983 */ /* 0x000f280000300800 */
[----:B------:R-:W4:Y:S01]  /*12fd90*/  LDL.LU R22, [R1+0x2904] ;  /* 0x0029040001167983 */ /* 0x000f220000300800 */
[----:B--2---:R-:W-:-:S04]  /*12fda0*/  LOP3.LUT R6, R13, 0xffff, RZ, 0xc0, !PT ;  /* 0x0000ffff0d067812 */ /* 0x004fc800078ec0ff */
[----:B0-----:R-:W-:Y:S02]  /*12fdb0*/  PRMT R4, R6, 0x3340, R1 ;  /* 0x0000334006047816 */ /* 0x001fe40000000001 */
[----:B---3--:R-:W-:-:S04]  /*12fdc0*/  LOP3.LUT R7, R23, 0xffff, RZ, 0xc0, !PT ;  /* 0x0000ffff17077812 */ /* 0x008fc800078ec0ff */
[--C-:B------:R-:W-:Y:S02]  /*12fdd0*/  PRMT R5, R8, 0x3340, R7.reuse ;  /* 0x0000334008057816 */ /* 0x100fe40000000007 */
[----:B------:R-:W-:Y:S02]  /*12fde0*/  SHF.R.U32.HI R6, RZ, 0x8, R6 ;  /* 0x00000008ff067819 */ /* 0x000fe40000011606 */
[----:B-1----:R-:W-:Y:S02]  /*12fdf0*/  PRMT R0, R5, 0x5410, R4 ;  /* 0x0000541005007816 */ /* 0x002fe40000000004 */
[----:B------:R-:W-:Y:S02]  /*12fe00*/  SHF.R.U32.HI R5, RZ, 0x8, R8 ;  /* 0x00000008ff057819 */ /* 0x000fe40000011608 */
[----:B------:R-:W-:Y:S02]  /*12fe10*/  SHF.R.U32.HI R4, RZ, 0x8, R7 ;  /* 0x00000008ff047819 */ /* 0x000fe40000011607 */
[----:B------:R-:W-:-:S02]  /*12fe20*/  LOP3.LUT R6, R6, 0xffff, RZ, 0xc0, !PT ;  /* 0x0000ffff06067812 */ /* 0x000fc400078ec0ff */
[----:B------:R-:W-:Y:S02]  /*12fe30*/  LOP3.LUT R5, R5, 0xffff, RZ, 0xc0, !PT ;  /* 0x0000ffff05057812 */ /* 0x000fe400078ec0ff */
[----:B------:R-:W-:Y:S01]  /*12fe40*/  LOP3.LUT R4, R4, 0xffff, RZ, 0xc0, !PT ;  /* 0x0000ffff04047812 */ /* 0x000fe200078ec0ff */
[----:B------:R0:W-:Y:S03]  /*12fe50*/  STL [R1+0x160c], R0 ;  /* 0x00160c0001007387 */ /* 0x0001e60000100800 */
[----:B------:R-:W-:Y:S02]  /*12fe60*/  PRMT R4, R5, 0x3340, R4 ;  /* 0x0000334005047816 */ /* 0x000fe40000000004 */
[----:B------:R-:W-:Y:S02]  /*12fe70*/  LOP3.LUT R13, R29, 0xffff, RZ, 0xc0, !PT ;  /* 0x0000ffff1d0d7812 */ /* 0x000fe400078ec0ff */
[----:B0-----:R-:W-:Y:S01]  /*12fe80*/  PRMT R0, R6, 0x3340, R1 ;  /* 0x0000334006007816 */ /* 0x001fe20000000001 */
[----:B------:R0:W-:Y:S04]  /*12fe90*/  STL [R1+0x310], R4 ;  /* 0x0003100401007387 */ /* 0x0001e80000100800 */
[----:B------:R1:W-:Y:S04]  /*12fea0*/  STL [R1+0x2c8], R0 ;  /* 0x0002c80001007387 */ /* 0x0003e80000100800 */
[----:B------:R-:W2:Y:S01]  /*12feb0*/  LDL.LU R29, [R1+0x570c] ;  /* 0x00570c00011d7983 */ /* 0x000ea20000300800 */
[----:B----4-:R-:W-:-:S03]  /*12fec0*/  LOP3.LUT R7, R18, 0xffff, RZ, 0xc0, !PT ;  /* 0x0000ffff12077812 */ /* 0x010fc600078ec0ff */
[----:B------:R-:W3:Y:S01]  /*12fed0*/  LDL.LU R23, [R1+0x292c] ;  /* 0x00292c0001177983 */ /* 0x000ee20000300800 */
[----:B------:R-:W-:-:S03]  /*12fee0*/  LOP3.LUT R6, R17, 0xffff, RZ, 0xc0, !PT ;  /* 0x0000ffff11067812 */ /* 0x000fc600078ec0ff */
[----:B------:R-:W4:Y:S04]  /*12fef0*/  LDL.LU R18, [R1+0x28c0] ;  /* 0x0028c00001127983 */ /* 0x000f280000300800 */
[----:B------:R-:W2:Y:S01]  /*12ff00*/  LDL.LU R17, [R1+0x28f4] ;  /* 0x0028f40001117983 */ /* 0x000ea20000300800 */
        /* <DEDUP_REMOVED lines=12> */
[----:B------:R0:W-:Y:S01]  /*12ffd0*/  STL [R1+0x2c4], R4 ;  /* 0x0002c40401007387 */ /* 0x0001e20000100800 */
[----:B------:R-:W-:Y:S02]  /*12ffe0*/  LOP3.LUT R8, R24, 0xffff, RZ, 0xc0, !PT ;  /* 0x0000ffff18087812 */ /* 0x000fe400078ec0ff */
[----:B------:R-:W-:Y:S02]  /*12fff0*/  LOP3.LUT R6, R25, 0xffff, RZ, 0xc0, !PT ;  /* 0x0000ffff19067812 */ /* 0x000fe400078ec0ff */
[----:B------:R-:W-:Y:S02]  /*130000*/  LOP3.LUT R7, R22, 0xffff, RZ, 0xc0, !PT ;  /* 0x0000ffff16077812 */ /* 0x000fe400078ec0ff */
[----:B0-----:R-:W-:Y:S02]  /*130010*/  PRMT R4, R6, 0x3340, R1 ;  /* 0x0000334006047816 */ /* 0x001fe40000000001 */
[----:B------:R-:W-:Y:S01]  /*130020*/  PRMT R5, R8, 0x3340, R7 ;  /* 0x0000334008057816 */ /* 0x000fe20000000007 */
[----:B------:R0:W-:Y:S03]  /*130030*/  STL [R1+0x3b4], R0 ;  /* 0x0003b40001007387 */ /* 0x0001e60000100800 */
[----:B------:R-:W-:Y:S01]  /*130040*/  PRMT R4, R5, 0x5410, R4 ;  /* 0x0000541005047816 */ /* 0x000fe20000000004 */
[----:B0-----:R-:W3:Y:S04]  /*130050*/  LDL.LU R0, [R1+0x2880] ;  /* 0x0028800001007983 */ /* 0x001ee80000300800 */
[----:B------:R-:W3:Y:S04]  /*130060*/  LDL.LU R15, [R1+0x27dc] ;  /* 0x0027dc00010f7983 */ /* 0x000ee80000300800 */
[----:B------:R0:W-:Y:S04]  /*130070*/  STL [R1+0x1608], R4 ;  /* 0x0016080401007387 */ /* 0x0001e80000100800 */
[----:B------:R-:W3:Y:S01]  /*130080*/  LDL.LU R26, [R1+0x2834] ;  /* 0x00283400011a7983 */ /* 0x000ee20000300800 */
[----:B------:R-:W-:-:S02]  /*130090*/  SHF.R.U32.HI R5, RZ, 0x8, R8 ;  /* 0x00000008ff057819 */ /* 0x000fc40000011608 */
[----:B------:R-:W-:Y:S02]  /*1300a0*/  SHF.R.U32.HI R6, RZ, 0x8, R6 ;  /* 0x00000008ff067819 */ /* 0x000fe40000011606 */
[----:B------:R-:W-:Y:S02]  /*1300b0*/  LOP3.LUT R5, R5, 0xffff, RZ, 0xc0, !PT ;  /* 0x0000ffff05057812 */ /* 0x000fe400078ec0ff */
[----:B0-----:R-:W-:Y:S02]  /*1300c0*/  SHF.R.U32.HI R4, RZ, 0x8, R7 ;  /* 0x00000008ff047819 */ /* 0x001fe40000011607 */
[----:B------:R-:W-:Y:S02]  /*1300d0*/  LOP3.LUT R6, R6, 0xffff, RZ, 0xc0, !PT ;  /* 0x0000ffff06067812 */ /* 0x000fe400078ec0ff */
[----:B------:R-:W-:-:S04]  /*1300e0*/  LOP3.LUT R4, R4, 0xffff, RZ, 0xc0, !PT ;  /* 0x0000ffff04047812 */ /* 0x000fc800078ec0ff */
[----:B------:R-:W-:Y:S02]  /*1300f0*/  PRMT R5, R5, 0x3340, R4 ;  /* 0x0000334005057816 */ /* 0x000fe40000000004 */
[----:B------:R-:W-:-:S03]  /*130100*/  PRMT R4, R6, 0x3340, R1 ;  /* 0x0000334006047816 */ /* 0x000fc60000000001 */
[----:B------:R-:W-:Y:S04]  /*130110*/  STL [R1+0x30c], R5 ;  /* 0x00030c0501007387 */ /* 0x000fe80000100800 */
[----:B------:R0:W-:Y:S04]  /*130120*/  STL [R1+0x2c0], R4 ;  /* 0x0002c00401007387 */ /* 0x0001e80000100800 */
[----:B------:R-:W3:Y:S04]  /*130130*/  LDL.LU R24, [R1+0x2890] ;  /* 0x0028900001187983 */ /* 0x000ee80000300800 */
[----:B------:R-:W3:Y:S04]  /*130140*/  LDL.LU R25, [R1+0x27e4] ;  /* 0x0027e40001197983 */ /* 0x000ee80000300800 */
[----:B------:R-:W3:Y:S01]  /*130150*/  LDL.LU R22, [R1+0x283c] ;  /* 0x00283c0001167983 */ /* 0x000ee20000300800 */
[----:B----4-:R-:W-:-:S02]  /*130160*/  LOP3.LUT R6, R18, 0xffff, RZ, 0xc0, !PT ;  /* 0x0000ffff12067812 */ /* 0x010fc400078ec0ff */
[----:B--2---:R-:W-:Y:S01]  /*130170*/  LOP3.LUT R7, R17, 0xffff, RZ, 0xc0, !PT ;  /* 0x0000ffff11077812 */ /* 0x004fe200078ec0ff */
[----:B------:R-:W2:Y:S04]  /*130180*/  LDL.LU R18, [R1+0x2864] ;  /* 0x0028640001127983 */ /* 0x000ea80000300800 */
[----:B------:R-:W4:Y:S01]  /*130190*/  LDL.LU R17, [R1+0x1660] ;  /* 0x0016600001117983 */ /* 0x000f220000300800 */
[----:B---3--:R-:W-:Y:S02]  /*1301a0*/  LOP3.LUT R8, R23, 0xffff, RZ, 0xc0, !PT ;  /* 0x0000ffff17087812 */ /* 0x008fe400078ec0ff */
[----:B0-----:R-:W-:Y:S01]  /*1301b0*/  PRMT R4, R6, 0x3340, R1 ;  /* 0x0000334006047816 */ /* 0x001fe20000000001 */
[----:B------:R-:W3:Y:S01]  /*1301c0*/  LDL.LU R23, [R1+0x281c] ;  /* 0x00281c0001177983 */ /* 0x000ee20000300800 */
[----:B------:R-:W-:-:S04]  /*1301d0*/  PRMT R5, R8, 0x3340, R7 ;  /* 0x0000334008057816 */ /* 0x000fc80000000007 */
[----:B------:R-:W-:Y:S02]  /*1301e0*/  PRMT R4, R5, 0x5410, R4 ;  /* 0x0000541005047816 */ /* 0x000fe40000000004 */
[----:B------:R-:W-:Y:S02]  /*1301f0*/  SHF.R.U32.HI R5, RZ, 0x8, R8 ;  /* 0x00000008ff057819 */ /* 0x000fe40000011608 */
[----:B------:R-:W-:Y:S01]  /*130200*/  SHF.R.U32.HI R6, RZ, 0x8, R6 ;  /* 0x00000008ff067819 */ /* 0x000fe20000011606 */
[----:B------:R0:W-:Y:S01]  /*130210*/  STL [R1+0x1604], R4 ;  /* 0x0016040401007387 */ /* 0x0001e20000100800 */
[----:B------:R-:W-:Y:S02]  /*130220*/  LOP3.LUT R5, R5, 0xffff, RZ, 0xc0, !PT ;  /* 0x0000ffff05057812 */ /* 0x000fe400078ec0ff */
[----:B------:R-:W-:Y:S02]  /*130230*/  LOP3.LUT R6, R6, 0xffff, RZ, 0xc0, !PT ;  /* 0x0000ffff06067812 */ /* 0x000fe400078ec0ff */
[----:B0-----:R-:W-:-:S04]  /*130240*/  SHF.R.U32.HI R4, RZ, 0x8, R7 ;  /* 0x00000008ff047819 */ /* 0x001fc80000011607 */
[----:B------:R-:W-:-:S04]  /*130250*/  LOP3.LUT R4, R4, 0xffff, RZ, 0xc0, !PT ;  /* 0x0000ffff04047812 */ /* 0x000fc800078ec0ff */
[----:B------:R-:W-:Y:S02]  /*130260*/  PRMT R5, R5, 0x3340, R4 ;  /* 0x0000334005057816 */ /* 0x000fe40000000004 */
[----:B------:R-:W-:-:S03]  /*130270*/  PRMT R4, R6, 0x3340, R1 ;  /* 0x0000334006047816 */ /* 0x000fc60000000001 */
[----:B------:R-:W-:Y:S04]  /*130280*/  STL [R1+0x308], R5 ;  /* 0x0003080501007387 */ /* 0x000fe80000100800 */
[----:B------:R0:W-:Y:S01]  /*130290*/  STL [R1+0x2bc], R4 ;  /* 0x0002bc0401007387 */ /* 0x0001e20000100800 */
[----:B------:R-:W-:Y:S02]  /*1302a0*/  LOP3.LUT R8, R0, 0xffff, RZ, 0xc0, !PT ;  /* 0x0000ffff00087812 */ /* 0x000fe400078ec0ff */
[----:B------:R-:W-:Y:S02]  /*1302b0*/  LOP3.LUT R6, R15, 0xffff, RZ, 0xc0, !PT ;  /* 0x0000ffff0f067812 */ /* 0x000fe400078ec0ff */
[----:B------:R-:W-:Y:S02]  /*1302c0*/  LOP3.LUT R7, R26, 0xffff, RZ, 0xc0, !PT ;  /* 0x0000ffff1a077812 */ /* 0x000fe400078ec0ff */
[----:B0-----:R-:W-:-:S02]  /*1302d0*/  PRMT R4, R6, 0x3340, R1 ;  /* 0x0000334006047816 */ /* 0x001fc40000000001 */
[--C-:B------:R-:W-:Y:S02]  /*1302e0*/  PRMT R5, R8, 0x3340, R7.reuse ;  /* 0x0000334008057816 */ /* 0x100fe40000000007 */
[----:B------:R-:W-:Y:S02]  /*1302f0*/  SHF.R.U32.HI R6, RZ, 0x8, R6 ;  /* 0x00000008ff067819 */ /* 0x000fe40000011606 */
[----:B------:R-:W-:Y:S02]  /*130300*/  PRMT R0, R5, 0x5410, R4 ;  /* 0x0000541005007816 */ /* 0x000fe40000000004 */
[----:B------:R-:W-:Y:S02]  /*130310*/  SHF.R.U32.HI R5, RZ, 0x8, R8 ;  /* 0x00000008ff057819 */ /* 0x000fe40000011608 */
[----:B------:R-:W-:Y:S02]  /*130320*/  SHF.R.U32.HI R4, RZ, 0x8, R7 ;  /* 0x00000008ff047819 */ /* 0x000fe40000011607 */
[----:B------:R-:W-:-:S02]  /*130330*/  LOP3.LUT R6, R6, 0xffff, RZ, 0xc0, !PT ;  /* 0x0000ffff06067812 */ /* 0x000fc400078ec0ff */
[----:B------:R-:W-:Y:S02]  /*130340*/  LOP3.LUT R5, R5, 0xffff, RZ, 0xc0, !PT ;  /* 0x0000ffff05057812 */ /* 0x000fe400078ec0ff */
[----:B------:R-:W-:Y:S01]  /*130350*/  LOP3.LUT R4, R4, 0xffff, RZ, 0xc0, !PT ;  /* 0x0000ffff04047812 */ /* 0x000fe200078ec0ff */
[----:B------:R0:W-:Y:S03]  /*130360*/  STL [R1+0x15f8], R0 ;  /* 0x0015f80001007387 */ /* 0x0001e60000100800 */
[----:B------:R-:W-:Y:S02]  /*130370*/  PRMT R4, R5, 0x3340, R4 ;  /* 0x0000334005047816 */ /* 0x000fe40000000004 */
[----:B0-----:R-:W-:-:S03]  /*130380*/  PRMT R0, R6, 0x3340, R1 ;  /* 0x0000334006007816 */ /* 0x001fc60000000001 */
[----:B------:R0:W-:Y:S01]  /*130390*/  STL [R1+0x300], R4 ;  /* 0x0003000401007387 */ /* 0x0001e20000100800 */
[----:B------:R-:W-:-:S03]  /*1303a0*/  LOP3.LUT R7, R22, 0xffff, RZ, 0xc0, !PT ;  /* 0x0000ffff16077812 */ /* 0x000fc600078ec0ff */
[----:B------:R1:W-:Y:S04]  /*1303b0*/  STL [R1+0x2b8], R0 ;  /* 0x0002b80001007387 */ /* 0x0003e80000100800 */
[----:B------:R-:W3:Y:S01]  /*1303c0*/  LDL.LU R22, [R1+0x29c4] ;  /* 0x0029c40001167983 */ /* 0x000ee20000300800 */
[----:B--2---:R-:W-:Y:S02]  /*1303d0*/  LOP3.LUT R8, R18, 0xffff, RZ, 0xc0, !PT ;  /* 0x0000ffff12087812 */ /* 0x004fe400078ec0ff */
[----:B----4-:R-:W-:Y:S01]  /*1303e0*/  LOP3.LUT R10, R17, 0xffff, RZ, 0xc0, !PT ;  /* 0x0000ffff110a7812 */ /* 0x010fe200078ec0ff */
[----:B------:R-:W2:Y:S04]  /*1303f0*/  LDL.LU R18, [R1+0x28f0] ;  /* 0x0028f00001127983 */ /* 0x000ea80000300800 */
[----:B------:R-:W4:Y:S01]  /*130400*/  LDL.LU R17, [R1+0x2928] ;  /* 0x0029280001117983 */ /* 0x000f220000300800 */
[----:B------:R-:W-:-:S02]  /*130410*/  LOP3.LUT R9, R24, 0xffff, RZ, 0xc0, !PT ;  /* 0x0000ffff18097812 */ /* 0x000fc400078ec0ff */
[----:B------:R-:W-:Y:S02]  /*130420*/  LOP3.LUT R11, R25, 0xffff, RZ, 0xc0, !PT ;  /* 0x0000ffff190b7812 */ /* 0x000fe400078ec0ff */
[----:B---3--:R-:W-:Y:S02]  /*130430*/  LOP3.LUT R6, R23, 0xffff, RZ, 0xc0, !PT ;  /* 0x0000ffff17067812 */ /* 0x008fe400078ec0ff */
[----:B------:R-:W-:Y:S02]  /*130440*/  PRMT R5, R9, 0x3340, R7 ;  /* 0x0000334009057816 */ /* 0x000fe40000000007 */
[----:B0-----:R-:W-:-:S04]  /*130450*/  PRMT R4, R11, 0x3340, R1 ;  /* 0x000033400b047816 */ /* 0x001fc80000000001 */
[----:B-1----:R-:W-:Y:S02]  /*130460*/  PRMT R0, R5, 0x5410, R4 ;  /* 0x0000541005007816 */ /* 0x002fe40000000004 */
[----:B------:R-:W-:Y:S02]  /*130470*/  PRMT R4, R10, 0x3340, R1 ;  /* 0x000033400a047816 */ /* 0x000fe40000000001 */
[----:B------:R-:W-:Y:S01]  /*130480*/  PRMT R5, R8, 0x3340, R6 ;  /* 0x0000334008057816 */ /* 0x000fe20000000006 */
[----:B------:R0:W-:Y:S04]  /*130490*/  STL [R1+0x15f4], R0 ;  /* 0x0015f40001007387 */ /* 0x0001e80000100800 */
[----:B------:R-:W3:Y:S04]  /*1304a0*/  LDL.LU R15, [R1+0x2878] ;  /* 0x00287800010f7983 */ /* 0x000ee80000300800 */
[----:B------:R-:W3:Y:S01]  /*1304b0*/  LDL.LU R26, [R1+0x2830] ;  /* 0x00283000011a7983 */ /* 0x000ee20000300800 */
[----:B0-----:R-:W-:-:S05]  /*1304c0*/  PRMT R0, R5, 0x5410, R4 ;  /* 0x0000541005007816 */ /* 0x001fca0000000004 */
[----:B------:R-:W-:Y:S04]  /*1304d0*/  STL [R1+0x15f0], R0 ;  /* 0x0015f00001007387 */ /* 0x000fe80000100800 */
[----:B------:R-:W3:Y:S04]  /*1304e0*/  LDL.LU R24, [R1+0x29c8] ;  /* 0x0029c80001187983 */ /* 0x000ee80000300800 */
[----:B------:R-:W3:Y:S04]  /*1304f0*/  LDL.LU R25, [R1+0x2900] ;  /* 0x0029000001197983 */ /* 0x000ee80000300800 */
[----:B------:R-:W3:Y:S01]  /*130500*/  LDL.LU R23, [R1+0x2930] ;  /* 0x0029300001177983 */ /* 0x000ee20000300800 */
        /* <DEDUP_REMOVED lines=15> */
[----:B------:R-:W-:Y:S01]  /*130600*/  PRMT R4, R4, 0x3340, R1 ;  /* 0x0000334004047816 */ /* 0x000fe20000000001 */
[----:B------:R0:W-:Y:S04]  /*130610*/  STL [R1+0x35c], R0 ;  /* 0x00035c0001007387 */ /* 0x0001e80000100800 */
[----:B------:R1:W-:Y:S01]  /*130620*/  STL [R1+0x2b4], R4 ;  /* 0x0002b40401007387 */ /* 0x0003e20000100800 */
[----:B------:R-:W-:-:S02]  /*130630*/  LOP3.LUT R8, R22, 0xffff, RZ, 0xc0, !PT ;  /* 0x0000ffff16087812 */ /* 0x000fc400078ec0ff */
[----:B0-----:R-:W-:-:S05]  /*130640*/  PRMT R0, R5, 0x3340, R1 ;  /* 0x0000334005007816 */ /* 0x001fca0000000001 */
[----:B------:R0:W-:Y:S04]  /*130650*/  STL [R1+0x2b0], R0 ;  /* 0x0002b00001007387 */ /* 0x0001e80000100800 */
[----:B------:R-:W3:Y:S01]  /*130660*/  LDL.LU R22, [R1+0x2958] ;  /* 0x0029580001167983 */ /* 0x000ee20000300800 */
[----:B--2---:R-:W-:Y:S02]  /*130670*/  LOP3.LUT R6, R18, 0xffff, RZ, 0xc0, !PT ;  /* 0x0000ffff12067812 */ /* 0x004fe400078ec0ff */
[----:B----4-:R-:W-:Y:S01]  /*130680*/  LOP3.LUT R7, R17, 0xffff, RZ, 0xc0, !PT ;  /* 0x0000ffff11077812 */ /* 0x010fe200078ec0ff */
[----:B------:R-:W2:Y:S01]  /*130690*/  LDL.LU R18, [R1+0x28e8] ;  /* 0x0028e80001127983 */ /* 0x000ea20000300800 */
[----:B-1----:R-:W-:Y:S02]  /*1306a0*/  PRMT R4, R6, 0x3340, R1 ;  /* 0x0000334006047816 */ /* 0x002fe40000000001 */
        /* <DEDUP_REMOVED lines=10> */
[----:B0-----:R-:W-:Y:S02]  /*130750*/  PRMT R0, R5, 0x3340, R4 ;  /* 0x0000334005007816 */ /* 0x001fe40000000004 */
[----:B------:R-:W-:Y:S02]  /*130760*/  PRMT R4, R6, 0x3340, R1 ;  /* 0x0000334006047816 */ /* 0x000fe40000000001 */
[----:B---3--:R-:W-:Y:S02]  /*130770*/  LOP3.LUT R7, R15, 0xffff, RZ, 0xc0, !PT ;  /* 0x0000ffff0f077812 */ /* 0x008fe400078ec0ff */
[----:B------:R-:W-:Y:S01]  /*130780*/  LOP3.LUT R6, R26, 0xffff, RZ, 0xc0, !PT ;  /* 0x0000ffff1a067812 */ /* 0x000fe200078ec0ff */
[----:B------:R0:W-:Y:S04]  /*130790*/  STL [R1+0x368], R0 ;  /* 0x0003680001007387 */ /* 0x0001e80000100800 */
[----:B------:R1:W-:Y:S01]  /*1307a0*/  STL [R1+0x2ac], R4 ;  /* 0x0002ac0401007387 */ /* 0x0003e20000100800 */
[----:B------:R-:W-:-:S02]  /*1307b0*/  PRMT R5, R7, 0x3340, R6 ;  /* 0x0000334007057816 */ /* 0x000fc40000000006 */
[----:B------:R-:W-:Y:S02]  /*1307c0*/  LOP3.LUT R9, R24, 0xffff, RZ, 0xc0, !PT ;  /* 0x0000ffff18097812 */ /* 0x000fe400078ec0ff */
[----:B------:R-:W-:Y:S02]  /*1307d0*/  LOP3.LUT R10, R25, 0xffff, RZ, 0xc0, !PT ;  /* 0x0000ffff190a7812 */ /* 0x000fe400078ec0ff */
[----:B------:R-:W-:Y:S02]  /*1307e0*/  LOP3.LUT R8, R23, 0xffff, RZ, 0xc0, !PT ;  /* 0x0000ffff17087812 */ /* 0x000fe400078ec0ff */
[----:B0-----:R-:W-:Y:S02]  /*1307f0*/  LOP3.LUT R0, R29, 0xffff, RZ, 0xc0, !PT ;  /* 0x0000ffff1d007812 */ /* 0x001fe400078ec0ff */
[----:B------:R-:W3:Y:S02]  /*130800*/  LDL.LU R29, [R1+0x5708] ;  /* 0x00570800011d7983 */ /* 0x000ee40000300800 */
[----:B-1----:R-:W-:-:S04]  /*130810*/  PRMT R4, R0, 0x3340, R1 ;  /* 0x0000334000047816 */ /* 0x002fc80000000001 */
[----:B------:R-:W-:Y:S02]  /*130820*/  PRMT R11, R5, 0x5410, R4 ;  /* 0x00005410050b7816 */ /* 0x000fe40000000004 */
[----:B------:R-:W-:Y:S02]  /*130830*/  PRMT R4, R10, 0x3340, R1 ;  /* 0x000033400a047816 */ /* 0x000fe40000000001 */
[----:B------:R-:W-:-:S04]  /*130840*/  PRMT R5, R9, 0x3340, R8 ;  /* 0x0000334009057816 */ /* 0x000fc80000000008 */
[----:B------:R-:W-:Y:S01]  /*130850*/  PRMT R4, R5, 0x5410, R4 ;  /* 0x0000541005047816 */ /* 0x000fe20000000004 */
[----:B------:R-:W-:Y:S04]  /*130860*/  STL [R1+0x15fc], R11 ;  /* 0x0015fc0b01007387 */ /* 0x000fe80000100800 */
[----:B------:R-:W3:Y:S04]  /*130870*/  LDL.LU R28, [R1+0x2968] ;  /* 0x00296800011c7983 */ /* 0x000ee80000300800 */
[----:B------:R-:W3:Y:S04]  /*130880*/  LDL.LU R15, [R1+0x28ec] ;  /* 0x0028ec00010f7983 */ /* 0x000ee80000300800 */
[----:B------:R0:W-:Y:S04]  /*130890*/  STL [R1+0x15e8], R4 ;  /* 0x0015e80401007387 */ /* 0x0001e80000100800 */
[----:B------:R-:W3:Y:S01]  /*1308a0*/  LDL.LU R23, [R1+0x291c] ;  /* 0x00291c0001177983 */ /* 0x000ee20000300800 */
[----:B------:R-:W-:-:S02]  /*1308b0*/  SHF.R.U32.HI R5, RZ, 0x8, R7 ;  /* 0x00000008ff057819 */ /* 0x000fc40000011607 */
[----:B------:R-:W-:Y:S02]  /*1308c0*/  SHF.R.U32.HI R7, RZ, 0x8, R9 ;  /* 0x00000008ff077819 */ /* 0x000fe40000011609 */
[----:B------:R-:W-:Y:S02]  /*1308d0*/  LOP3.LUT R5, R5, 0xffff, RZ, 0xc0, !PT ;  /* 0x0000ffff05057812 */ /* 0x000fe400078ec0ff */
[----:B0-----:R-:W-:Y:S02]  /*1308e0*/  SHF.R.U32.HI R4, RZ, 0x8, R6 ;  /* 0x00000008ff047819 */ /* 0x001fe40000011606 */
[----:B------:R-:W-:Y:S02]  /*1308f0*/  SHF.R.U32.HI R6, RZ, 0x8, R8 ;  /* 0x00000008ff067819 */ /* 0x000fe40000011608 */
[----:B------:R-:W-:Y:S02]  /*130900*/  LOP3.LUT R7, R7, 0xffff, RZ, 0xc0, !PT ;  /* 0x0000ffff07077812 */ /* 0x000fe400078ec0ff */
[----:B------:R-:W-:-:S02]  /*130910*/  LOP3.LUT R4, R4, 0xffff, RZ, 0xc0, !PT ;  /* 0x0000ffff04047812 */ /* 0x000fc400078ec0ff */
[----:B------:R-:W-:Y:S02]  /*130920*/  LOP3.LUT R6, R6, 0xffff, RZ, 0xc0, !PT ;  /* 0x0000ffff06067812 */ /* 0x000fe400078ec0ff */
[----:B------:R-:W-:Y:S02]  /*130930*/  PRMT R5, R5, 0x3340, R4 ;  /* 0x0000334005057816 */ /* 0x000fe40000000004 */
[----:B------:R-:W-:-:S03]  /*130940*/  PRMT R4, R7, 0x3340, R6 ;  /* 0x0000334007047816 */ /* 0x000fc60000000006 */
[----:B------:R-:W-:Y:S04]  /*130950*/  STL [R1+0x3b0], R5 ;  /* 0x0003b00501007387 */ /* 0x000fe80000100800 */
[----:B------:R0:W-:Y:S01]  /*130960*/  STL [R1+0x364], R4 ;  /* 0x0003640401007387 */ /* 0x0001e20000100800 */
[----:B------:R-:W-:Y:S02]  /*130970*/  LOP3.LUT R8, R22, 0xffff, RZ, 0xc0, !PT ;  /* 0x0000ffff16087812 */ /* 0x000fe400078ec0ff */
[----:B--2---:R-:W-:Y:S02]  /*130980*/  LOP3.LUT R6, R18, 0xffff, RZ, 0xc0, !PT ;  /* 0x0000ffff12067812 */ /* 0x004fe400078ec0ff */
[----:B------:R-:W2:Y:S01]  /*130990*/  LDL.LU R18, [R1+0x28ac] ;  /* 0x0028ac0001127983 */ /* 0x000ea20000300800 */
[----:B----4-:R-:W-:-:S03]  /*1309a0*/  LOP3.LUT R7, R17, 0xffff, RZ, 0xc0, !PT ;  /* 0x0000ffff11077812 */ /* 0x010fc600078ec0ff */
[----:B------:R-:W4:Y:S01]  /*1309b0*/  LDL.LU R17, [R1+0x2820] ;  /* 0x0028200001117983 */ /* 0x000f220000300800 */
[----:B0-----:R-:W-:Y:S02]  /*1309c0*/  PRMT R4, R6, 0x3340, R1 ;  /* 0x0000334006047816 */ /* 0x001fe40000000001 */
[----:B------:R-:W-:Y:S01]  /*1309d0*/  PRMT R5, R8, 0x3340, R7 ;  /* 0x0000334008057816 */ /* 0x000fe20000000007 */
[----:B------:R-:W4:Y:S04]  /*1309e0*/  LDL.LU R26, [R1+0x286c] ;  /* 0x00286c00011a7983 */ /* 0x000f280000300800 */
[----:B------:R-:W4:Y:S01]  /*1309f0*/  LDL.LU R24, [R1+0x28b0] ;  /* 0x0028b00001187983 */ /* 0x000f220000300800 */
[----:B------:R-:W-:-:S05]  /*130a00*/  PRMT R4, R5, 0x5410, R4 ;  /* 0x0000541005047816 */ /* 0x000fca0000000004 */
[----:B------:R0:W-:Y:S04]  /*130a10*/  STL [R1+0x15e4], R4 ;  /* 0x0015e40401007387 */ /* 0x0001e80000100800 */
[----:B------:R-:W4:Y:S04]  /*130a20*/  LDL.LU R22, [R1+0x2824] ;  /* 0x0028240001167983 */ /* 0x000f280000300800 */
[----:B------:R-:W4:Y:S01]  /*130a30*/  LDL.LU R25, [R1+0x2870] ;  /* 0x0028700001197983 */ /* 0x000f220000300800 */
[----:B------:R-:W-:Y:S02]  /*130a40*/  SHF.R.U32.HI R5, RZ, 0x8, R8 ;  /* 0x00000008ff057819 */ /* 0x000fe40000011608 */
[----:B------:R-:W-:-:S02]  /*130a50*/  SHF.R.U32.HI R6, RZ, 0x8, R6 ;  /* 0x00000008ff067819 */ /* 0x000fc40000011606 */
[----:B0-----:R-:W-:Y:S02]  /*130a60*/  SHF.R.U32.HI R4, RZ, 0x8, R7 ;  /* 0x00000008ff047819 */ /* 0x001fe40000011607 */
[----:B------:R-:W-:Y:S02]  /*130a70*/  LOP3.LUT R5, R5, 0xffff, RZ, 0xc0, !PT ;  /* 0x0000ffff05057812 */ /* 0x000fe400078ec0ff */
[----:B------:R-:W-:Y:S02]  /*130a80*/  LOP3.LUT R6, R6, 0xffff, RZ, 0xc0, !PT ;  /* 0x0000ffff06067812 */ /* 0x000fe400078ec0ff */
[----:B------:R-:W-:-:S04]  /*130a90*/  LOP3.LUT R4, R4, 0xffff, RZ, 0xc0, !PT ;  /* 0x0000ffff04047812 */ /* 0x000fc800078ec0ff */
[----:B------:R-:W-:Y:S02]  /*130aa0*/  PRMT R5, R5, 0x3340, R4 ;  /* 0x0000334005057816 */ /* 0x000fe40000000004 */
[----:B------:R-:W-:-:S03]  /*130ab0*/  PRMT R4, R6, 0x3340, R1 ;  /* 0x0000334006047816 */ /* 0x000fc60000000001 */
[----:B------:R-:W-:Y:S04]  /*130ac0*/  STL [R1+0x304], R5 ;  /* 0x0003040501007387 */ /* 0x000fe80000100800 */
[----:B------:R0:W-:Y:S01]  /*130ad0*/  STL [R1+0x2a8], R4 ;  /* 0x0002a80401007387 */ /* 0x0001e20000100800 */
[----:B---3--:R-:W-:Y:S02]  /*130ae0*/  LOP3.LUT R7, R28, 0xffff, RZ, 0xc0, !PT ;  /* 0x0000ffff1c077812 */ /* 0x008fe400078ec0ff */
[----:B------:R-:W-:Y:S02]  /*130af0*/  LOP3.LUT R27, R15, 0xffff, RZ, 0xc0, !PT ;  /* 0x0000ffff0f1b7812 */ /* 0x000fe400078ec0ff */
[----:B------:R-:W-:Y:S02]  /*130b00*/  LOP3.LUT R6, R23, 0xffff, RZ, 0xc0, !PT ;  /* 0x0000ffff17067812 */ /* 0x000fe400078ec0ff */
[----:B0-----:R-:W-:-:S02]  /*130b10*/  PRMT R4, R27, 0x3340, R1 ;  /* 0x000033401b047816 */ /* 0x001fc40000000001 */
[----:B------:R-:W-:-:S04]  /*130b20*/  PRMT R5, R7, 0x3340, R6 ;  /* 0x0000334007057816 */ /* 0x000fc80000000006 */
[----:B------:R-:W-:Y:S02]  /*130b30*/  PRMT R5, R5, 0x5410, R4 ;  /* 0x0000541005057816 */ /* 0x000fe40000000004 */
[----:B------:R-:W-:Y:S02]  /*130b40*/  SHF.R.U32.HI R4, RZ, 0x8, R10 ;  /* 0x00000008ff047819 */ /* 0x000fe4000001160a */
[----:B------:R-:W-:Y:S01]  /*130b50*/  SHF.R.U32.HI R7, RZ, 0x8, R7 ;  /* 0x00000008ff077819 */ /* 0x000fe20000011607 */
[----:B------:R0:W-:Y:S01]  /*130b60*/  STL [R1+0x15e0], R5 ;  /* 0x0015e00501007387 */ /* 0x0001e20000100800 */
[----:B------:R-:W-:Y:S02]  /*130b70*/  LOP3.LUT R4, R4, 0xffff, RZ, 0xc0, !PT ;  /* 0x0000ffff04047812 */ /* 0x000fe400078ec0ff */
[----:B0-----:R-:W-:Y:S02]  /*130b80*/  SHF.R.U32.HI R5, RZ, 0x8, R6 ;  /* 0x00000008ff057819 */ /* 0x001fe40000011606 */
[----:B------:R-:W-:-:S02]  /*130b90*/  LOP3.LUT R6, R7, 0xffff, RZ, 0xc0, !PT ;  /* 0x0000ffff07067812 */ /* 0x000fc400078ec0ff */
[----:B------:R-:W-:Y:S02]  /*130ba0*/  PRMT R7, R4, 0x3340, R1 ;  /* 0x0000334004077816 */ /* 0x000fe40000000001 */
[----:B------:R-:W-:-:S04]  /*130bb0*/  LOP3.LUT R5, R5, 0xffff, RZ, 0xc0, !PT ;  /* 0x0000ffff05057812 */ /* 0x000fc800078ec0ff */
[----:B------:R-:W-:Y:S01]  /*130bc0*/  PRMT R4, R6, 0x3340, R5 ;  /* 0x0000334006047816 */ /* 0x000fe20000000005 */
[----:B------:R0:W-:Y:S04]  /*130bd0*/  STL [R1+0x2a4], R7 ;  /* 0x0002a40701007387 */ /* 0x0001e80000100800 */
[----:B------:R-:W3:Y:S04]  /*130be0*/  LDL.LU R23, [R1+0x2898] ;  /* 0x0028980001177983 */ /* 0x000ee80000300800 */
[----:B------:R1:W-:Y:S01]  /*130bf0*/  STL [R1+0x3ac], R4 ;  /* 0x0003ac0401007387 */ /* 0x0003e20000100800 */
[----:B--2---:R-:W-:-:S03]  /*130c00*/  LOP3.LUT R9, R18, 0xffff, RZ, 0xc0, !PT ;  /* 0x0000ffff12097812 */ /* 0x004fc600078ec0ff */
[----:B------:R-:W2:Y:S01]  /*130c10*/  LDL.LU R18, [R1+0x2858] ;  /* 0x0028580001127983 */ /* 0x000ea20000300800 */
[----:B----4-:R-:W-:-:S03]  /*130c20*/  LOP3.LUT R11, R17, 0xffff, RZ, 0xc0, !PT ;  /* 0x0000ffff110b7812 */ /* 0x010fc600078ec0ff */
[----:B------:R-:W4:Y:S01]  /*130c30*/  LDL.LU R17, [R1+0x289c] ;  /* 0x00289c0001117983 */ /* 0x000f220000300800 */
[----:B0-----:R-:W-:Y:S02]  /*130c40*/  LOP3.LUT R7, R26, 0xffff, RZ, 0xc0, !PT ;  /* 0x0000ffff1a077812 */ /* 0x001fe400078ec0ff */
[----:B-1----:R-:W-:Y:S02]  /*130c50*/  PRMT R4, R11, 0x3340, R1 ;  /* 0x000033400b047816 */ /* 0x002fe40000000001 */
[----:B------:R-:W-:Y:S02]  /*130c60*/  LOP3.LUT R8, R24, 0xffff, RZ, 0xc0, !PT ;  /* 0x0000ffff18087812 */ /* 0x000fe400078ec0ff */
[----:B------:R-:W-:Y:S02]  /*130c70*/  PRMT R5, R9, 0x3340, R7 ;  /* 0x0000334009057816 */ /* 0x000fe40000000007 */
[----:B------:R-:W-:Y:S02]  /*130c80*/  LOP3.LUT R10, R22, 0xffff, RZ, 0xc0, !PT ;  /* 0x0000ffff160a7812 */ /* 0x000fe400078ec0ff */
[----:B------:R-:W-:-:S02]  /*130c90*/  LOP3.LUT R6, R25, 0xffff, RZ, 0xc0, !PT ;  /* 0x0000ffff19067812 */ /* 0x000fc400078ec0ff */
[----:B------:R-:W-:Y:S01]  /*130ca0*/  PRMT R15, R5, 0x5410, R4 ;  /* 0x00005410050f7816 */ /* 0x000fe20000000004 */
[----:B------:R-:W4:Y:S01]  /*130cb0*/  LDL.LU R22, [R1+0x16f4] ;  /* 0x0016f40001167983 */ /* 0x000f220000300800 */
[----:B------:R-:W-:Y:S02]  /*130cc0*/  PRMT R4, R10, 0x3340, R1 ;  /* 0x000033400a047816 */ /* 0x000fe40000000001 */
[----:B------:R-:W-:Y:S01]  /*130cd0*/  PRMT R5, R8, 0x3340, R6 ;  /* 0x0000334008057816 */ /* 0x000fe20000000006 */
[----:B------:R0:W-:Y:S01]  /*130ce0*/  STL [R1+0x3d4], R15 ;  /* 0x0003d40f01007387 */ /* 0x0001e20000100800 */
[----:B------:R-:W-:Y:S02]  /*130cf0*/  SHF.R.U32.HI R9, RZ, 0x8, R9 ;  /* 0x00000008ff097819 */ /* 0x000fe40000011609 */
[----:B0-----:R-:W-:Y:S02]  /*130d00*/  PRMT R15, R5, 0x5410, R4 ;  /* 0x00005410050f7816 */ /* 0x001fe40000000004 */
[----:B------:R-:W-:-:S02]  /*130d10*/  SHF.R.U32.HI R5, RZ, 0x8, R8 ;  /* 0x00000008ff057819 */ /* 0x000fc40000011608 */
[----:B------:R-:W-:Y:S02]  /*130d20*/  SHF.R.U32.HI R4, RZ, 0x8, R6 ;  /* 0x00000008ff047819 */ /* 0x000fe40000011606 */
[----:B------:R-:W-:Y:S02]  /*130d30*/  LOP3.LUT R5, R5, 0xffff, RZ, 0xc0, !PT ;  /* 0x0000ffff05057812 */ /* 0x000fe400078ec0ff */
[----:B------:R-:W-:Y:S02]  /*130d40*/  LOP3.LUT R4, R4, 0xffff, RZ, 0xc0, !PT ;  /* 0x0000ffff04047812 */ /* 0x000fe400078ec0ff */
[----:B------:R-:W-:Y:S02]  /*130d50*/  SHF.R.U32.HI R6, RZ, 0x8, R7 ;  /* 0x00000008ff067819 */ /* 0x000fe40000011607 */
[----:B------:R-:W-:Y:S02]  /*130d60*/  PRMT R5, R5, 0x3340, R4 ;  /* 0x0000334005057816 */ /* 0x000fe40000000004 */
[----:B------:R-:W-:-:S02]  /*130d70*/  LOP3.LUT R7, R9, 0xffff, RZ, 0xc0, !PT ;  /* 0x0000ffff09077812 */ /* 0x000fc400078ec0ff */
[----:B------:R-:W-:Y:S01]  /*130d80*/  LOP3.LUT R6, R6, 0xffff, RZ, 0xc0, !PT ;  /* 0x0000ffff06067812 */ /* 0x000fe200078ec0ff */
[----:B------:R-:W-:Y:S01]  /*130d90*/  STL [R1+0x3d0], R15 ;  /* 0x0003d00f01007387 */ /* 0x000fe20000100800 */
[----:B------:R-:W-:-:S03]  /*130da0*/  SHF.R.U32.HI R4, RZ, 0x8, R11 ;  /* 0x00000008ff047819 */ /* 0x000fc6000001160b */
[----:B------:R0:W-:Y:S01]  /*130db0*/  STL [R1+0x354], R5 ;  /* 0x0003540501007387 */ /* 0x0001e20000100800 */
[----:B------:R-:W-:Y:S02]  /*130dc0*/  PRMT R6, R7, 0x3340, R6 ;  /* 0x0000334007067816 */ /* 0x000fe40000000006 */
[----:B------:R-:W-:Y:S02]  /*130dd0*/  LOP3.LUT R4, R4, 0xffff, RZ, 0xc0, !PT ;  /* 0x0000ffff04047812 */ /* 0x000fe400078ec0ff */
[----:B0-----:R-:W-:Y:S01]  /*130de0*/  SHF.R.U32.HI R5, RZ, 0x8, R10 ;  /* 0x00000008ff057819 */ /* 0x001fe2000001160a */
[----:B------:R0:W-:Y:S03]  /*130df0*/  STL [R1+0x340], R6 ;  /* 0x0003400601007387 */ /* 0x0001e60000100800 */
[----:B------:R-:W-:Y:S02]  /*130e00*/  LOP3.LUT R5, R5, 0xffff, RZ, 0xc0, !PT ;  /* 0x0000ffff05057812 */ /* 0x000fe400078ec0ff */
[----:B------:R-:W-:-:S02]  /*130e10*/  LOP3.LUT R11, R29, 0xffff, RZ, 0xc0, !PT ;  /* 0x0000ffff1d0b7812 */ /* 0x000fc400078ec0ff */
[--C-:B0-----:R-:W-:Y:S02]  /*130e20*/  PRMT R6, R4, 0x3340, R1.reuse ;  /* 0x0000334004067816 */ /* 0x101fe40000000001 */
[----:B------:R-:W-:-:S03]  /*130e30*/  PRMT R4, R5, 0x3340, R1 ;  /* 0x0000334005047816 */ /* 0x000fc60000000001 */
[----:B------:R-:W-:Y:S04]  /*130e40*/  STL [R1+0x28c], R6 ;  /* 0x00028c0601007387 */ /* 0x000fe80000100800 */
[----:B------:R0:W-:Y:S04]  /*130e50*/  STL [R1+0x288], R4 ;  /* 0x0002880401007387 */ /* 0x0001e80000100800 */
[----:B------:R-:W4:Y:S04]  /*130e60*/  LDL.LU R29, [R1+0x5704] ;  /* 0x00570400011d7983 */ /* 0x000f280000300800 */
[----:B------:R-:W4:Y:S04]  /*130e70*/  LDL.LU R24, [R1+0x29e4] ;  /* 0x0029e40001187983 */ /* 0x000f280000300800 */
[----:B------:R-:W4:Y:S01]  /*130e80*/  LDL.LU R25, [R1+0x2920] ;  /* 0x0029200001197983 */ /* 0x000f220000300800 */
[----:B---3--:R-:W-:-:S03]  /*130e90*/  LOP3.LUT R9, R23, 0xffff, RZ, 0xc0, !PT ;  /* 0x0000ffff17097812 */ /* 0x008fc600078ec0ff */
[----:B------:R-:W3:Y:S01]  /*130ea0*/  LDL.LU R23, [R1+0x2978] ;  /* 0x0029780001177983 */ /* 0x000ee20000300800 */
[----:B--2---:R-:W-:-:S03]  /*130eb0*/  LOP3.LUT R7, R18, 0xffff, RZ, 0xc0, !PT ;  /* 0x0000ffff12077812 */ /* 0x004fc600078ec0ff */
[----:B------:R-:W2:Y:S01]  /*130ec0*/  LDL.LU R18, [R1+0x29e8] ;  /* 0x0029e80001127983 */ /* 0x000ea20000300800 */
[----:B----4-:R-:W-:-:S03]  /*130ed0*/  LOP3.LUT R8, R17, 0xffff, RZ, 0xc0, !PT ;  /* 0x0000ffff11087812 */ /* 0x010fc600078ec0ff */
[----:B------:R-:W4:Y:S01]  /*130ee0*/  LDL.LU R17, [R1+0x2924] ;  /* 0x0029240001117983 */ /* 0x000f220000300800 */
[----:B0-----:R-:W-:Y:S02]  /*130ef0*/  PRMT R4, R11, 0x3340, R1 ;  /* 0x000033400b047816 */ /* 0x001fe40000000001 */
[----:B------:R-:W-:Y:S02]  /*130f00*/  PRMT R5, R9, 0x3340, R7 ;  /* 0x0000334009057816 */ /* 0x000fe40000000007 */
[----:B------:R-:W-:Y:S02]  /*130f10*/  LOP3.LUT R10, R22, 0xffff, RZ, 0xc0, !PT ;  /* 0x0000ffff160a7812 */ /* 0x000fe400078ec0ff */
[----:B------:R-:W4:Y:S01]  /*130f20*/  LDL.LU R22, [R1+0x297c] ;  /* 0x00297c0001167983 */ /* 0x000f220000300800 */
[----:B------:R-:W-:Y:S02]  /*130f30*/  PRMT R5, R5, 0x5410, R4 ;  /* 0x0000541005057816 */ /* 0x000fe40000000004 */
[----:B------:R-:W-:-:S03]  /*130f40*/  PRMT R4, R10, 0x3340, R1 ;  /* 0x000033400a047816 */ /* 0x000fc60000000001 */
[----:B------:R0:W-:Y:S01]  /*130f50*/  STL [R1+0x3cc], R5 ;  /* 0x0003cc0501007387 */ /* 0x0001e20000100800 */
[----:B------:R-:W-:-:S04]  /*130f60*/  LOP3.LUT R6, R29, 0xffff, RZ, 0xc0, !PT ;  /* 0x0000ffff1d067812 */ /* 0x000fc800078ec0ff */
[----:B0-----:R-:W-:-:S04]  /*130f70*/  PRMT R5, R8, 0x3340, R6 ;  /* 0x0000334008057816 */ /* 0x001fc80000000006 */
[----:B------:R-:W-:Y:S02]  /*130f80*/  PRMT R29, R5, 0x5410, R4 ;  /* 0x00005410051d7816 */ /* 0x000fe40000000004 */
[----:B------:R-:W-:Y:S02]  /*130f90*/  SHF.R.U32.HI R5, RZ, 0x8, R9 ;  /* 0x00000008ff057819 */ /* 0x000fe40000011609 */
[----:B------:R-:W-:Y:S02]  /*130fa0*/  SHF.R.U32.HI R4, RZ, 0x8, R7 ;  /* 0x00000008ff047819 */ /* 0x000fe40000011607 */
[----:B------:R-:W-:Y:S02]  /*130fb0*/  LOP3.LUT R5, R5, 0xffff, RZ, 0xc0, !PT ;  /* 0x0000ffff05057812 */ /* 0x000fe400078ec0ff */
[----:B------:R-:W-:Y:S02]  /*130fc0*/  LOP3.LUT R4, R4, 0xffff, RZ, 0xc0, !PT ;  /* 0x0000ffff04047812 */ /* 0x000fe400078ec0ff */
[----:B------:R-:W-:-:S02]  /*130fd0*/  SHF.R.U32.HI R8, RZ, 0x8, R8 ;  /* 0x00000008ff087819 */ /* 0x000fc40000011608 */
[----:B------:R-:W-:Y:S02]  /*130fe0*/  SHF.R.U32.HI R6, RZ, 0x8, R6 ;  /* 0x00000008ff067819 */ /* 0x000fe40000011606 */
[----:B------:R-:W-:Y:S02]  /*130ff0*/  PRMT R5, R5, 0x3340, R4 ;  /* 0x0000334005057816 */ /* 0x000fe40000000004 */
[----:B------:R-:W-:Y:S02]  /*131000*/  LOP3.LUT R7, R8, 0xffff, RZ, 0xc0, !PT ;  /* 0x0000ffff08077812 */ /* 0x000fe400078ec0ff */
        /* <DEDUP_REMOVED lines=9> */
[----:B---3--:R-:W-:-:S02]  /*1310a0*/  LOP3.LUT R7, R23, 0xffff, RZ, 0xc0, !PT ;  /* 0x0000ffff17077812 */ /* 0x008fc400078ec0ff */
[--C-:B0-----:R-:W-:Y:S02]  /*1310b0*/  PRMT R6, R4, 0x3340, R1.reuse ;  /* 0x0000334004067816 */ /* 0x101fe40000000001 */
[----:B------:R-:W-:-:S03]  /*1310c0*/  PRMT R4, R5, 0x3340, R1 ;  /* 0x0000334005047816 */ /* 0x000fc60000000001 */
[----:B------:R-:W-:Y:S04]  /*1310d0*/  STL [R1+0x14], R6 ;  /* 0x0000140601007387 */ /* 0x000fe80000100800 */
[----:B------:R0:W-:Y:S04]  /*1310e0*/  STL [R1+0x10], R4 ;  /* 0x0000100401007387 */ /* 0x0001e80000100800 */
[----:B------:R-:W3:Y:S01]  /*1310f0*/  LDL.LU R23, [R1+0x29ac] ;  /* 0x0029ac0001177983 */ /* 0x000ee20000300800 */
[----:B--2---:R-:W-:Y:S02]  /*131100*/  LOP3.LUT R8, R18, 0xffff, RZ, 0xc0, !PT ;  /* 0x0000ffff12087812 */ /* 0x004fe400078ec0ff */
[----:B----4-:R-:W-:-:S02]  /*131110*/  LOP3.LUT R10, R17, 0xffff, RZ, 0xc0, !PT ;  /* 0x0000ffff110a7812 */ /* 0x010fc400078ec0ff */
[----:B------:R-:W2:Y:S04]  /*131120*/  LDL.LU R17, [R1+0x2910] ;  /* 0x0029100001117983 */ /* 0x000ea80000300800 */
[----:B------:R-:W4:Y:S01]  /*131130*/  LDL.LU R18, [R1+0x2954] ;  /* 0x0029540001127983 */ /* 0x000f220000300800 */
[----:B------:R-:W-:Y:S02]  /*131140*/  LOP3.LUT R9, R24, 0xffff, RZ, 0xc0, !PT ;  /* 0x0000ffff18097812 */ /* 0x000fe400078ec0ff */
[----:B------:R-:W-:Y:S02]  /*131150*/  LOP3.LUT R11, R25, 0xffff, RZ, 0xc0, !PT ;  /* 0x0000ffff190b7812 */ /* 0x000fe400078ec0ff */
[----:B------:R-:W-:Y:S02]  /*131160*/  PRMT R5, R9, 0x3340, R7 ;  /* 0x0000334009057816 */ /* 0x000fe40000000007 */
[----:B0-----:R-:W-:-:S02]  /*131170*/  PRMT R4, R11, 0x3340, R1 ;  /* 0x000033400b047816 */ /* 0x001fc40000000001 */
[----:B------:R-:W-:Y:S02]  /*131180*/  LOP3.LUT R6, R22, 0xffff, RZ, 0xc0, !PT ;  /* 0x0000ffff16067812 */ /* 0x000fe400078ec0ff */
[----:B------:R-:W-:Y:S02]  /*131190*/  PRMT R15, R5, 0x5410, R4 ;  /* 0x00005410050f7816 */ /* 0x000fe40000000004 */
[----:B------:R-:W-:Y:S02]  /*1311a0*/  PRMT R4, R10, 0x3340, R1 ;  /* 0x000033400a047816 */ /* 0x000fe40000000001 */
[----:B------:R-:W-:Y:S01]  /*1311b0*/  PRMT R5, R8, 0x3340, R6 ;  /* 0x0000334008057816 */ /* 0x000fe20000000006 */
[----:B------:R0:W-:Y:S01]  /*1311c0*/  STL [R1+0x3c8], R15 ;  /* 0x0003c80f01007387 */ /* 0x0001e20000100800 */
[----:B------:R-:W-:Y:S02]  /*1311d0*/  SHF.R.U32.HI R9, RZ, 0x8, R9 ;  /* 0x00000008ff097819 */ /* 0x000fe40000011609 */
[----:B0-----:R-:W-:-:S02]  /*1311e0*/  PRMT R15, R5, 0x5410, R4 ;  /* 0x00005410050f7816 */ /* 0x001fc40000000004 */
[----:B------:R-:W-:Y:S02]  /*1311f0*/  SHF.R.U32.HI R5, RZ, 0x8, R8 ;  /* 0x00000008ff057819 */ /* 0x000fe40000011608 */
[----:B------:R-:W-:Y:S02]  /*131200*/  SHF.R.U32.HI R4, RZ, 0x8, R6 ;  /* 0x00000008ff047819 */ /* 0x000fe40000011606 */
[----:B------:R-:W-:Y:S02]  /*131210*/  SHF.R.U32.HI R6, RZ, 0x8, R7 ;  /* 0x00000008ff067819 */ /* 0x000fe40000011607 */
[----:B------:R-:W-:Y:S02]  /*131220*/  LOP3.LUT R5, R5, 0xffff, RZ, 0xc0, !PT ;  /* 0x0000ffff05057812 */ /* 0x000fe400078ec0ff */
[----:B------:R-:W-:Y:S02]  /*131230*/  LOP3.LUT R4, R4, 0xffff, RZ, 0xc0, !PT ;  /* 0x0000ffff04047812 */ /* 0x000fe400078ec0ff */
[----:B------:R-:W-:-:S02]  /*131240*/  LOP3.LUT R7, R9, 0xffff, RZ, 0xc0, !PT ;  /* 0x0000ffff09077812 */ /* 0x000fc400078ec0ff */
[----:B------:R-:W-:Y:S02]  /*131250*/  LOP3.LUT R6, R6, 0xffff, RZ, 0xc0, !PT ;  /* 0x0000ffff06067812 */ /* 0x000fe400078ec0ff */
[----:B------:R-:W-:Y:S01]  /*131260*/  PRMT R5, R5, 0x3340, R4 ;  /* 0x0000334005057816 */ /* 0x000fe20000000004 */
[----:B------:R-:W-:Y:S01]  /*131270*/  STL [R1+0x3c4], R15 ;  /* 0x0003c40f01007387 */ /* 0x000fe20000100800 */
[----:B------:R-:W-:-:S03]  /*131280*/  PRMT R4, R7, 0x3340, R6 ;  /* 0x0000334007047816 */ /* 0x000fc60000000006 */
[----:B------:R-:W4:Y:S04]  /*131290*/  LDL.LU R26, [R1+0x29b8] ;  /* 0x0029b800011a7983 */ /* 0x000f280000300800 */
[----:B------:R-:W-:Y:S04]  /*1312a0*/  STL [R1+0x34c], R5 ;  /* 0x00034c0501007387 */ /* 0x000fe80000100800 */
[----:B------:R-:W4:Y:S04]  /*1312b0*/  LDL.LU R24, [R1+0x2914] ;  /* 0x0029140001187983 */ /* 0x000f280000300800 */
[----:B------:R-:W-:Y:S04]  /*1312c0*/  STL [R1+0x320], R4 ;  /* 0x0003200401007387 */ /* 0x000fe80000100800 */
[----:B------:R-:W4:Y:S01]  /*1312d0*/  LDL.LU R25, [R1+0x295c] ;  /* 0x00295c0001197983 */ /* 0x000f220000300800 */
[----:B------:R-:W-:-:S02]  /*1312e0*/  SHF.R.U32.HI R11, RZ, 0x8, R11 ;  /* 0x00000008ff0b7819 */ /* 0x000fc4000001160b */
[----:B------:R-:W-:Y:S02]  /*1312f0*/  SHF.R.U32.HI R10, RZ, 0x8, R10 ;  /* 0x00000008ff0a7819 */ /* 0x000fe4000001160a */
[----:B------:R-:W-:Y:S02]  /*131300*/  LOP3.LUT R11, R11, 0xffff, RZ, 0xc0, !PT ;  /* 0x0000ffff0b0b7812 */ /* 0x000fe400078ec0ff */
[----:B------:R-:W-:Y:S02]  /*131310*/  LOP3.LUT R10, R10, 0xffff, RZ, 0xc0, !PT ;  /* 0x0000ffff0a0a7812 */ /* 0x000fe400078ec0ff */
[--C-:B------:R-:W-:Y:S02]  /*131320*/  PRMT R11, R11, 0x3340, R1.reuse ;  /* 0x000033400b0b7816 */ /* 0x100fe40000000001 */
[----:B------:R-:W-:-:S03]  /*131330*/  PRMT R10, R10, 0x3340, R1 ;  /* 0x000033400a0a7816 */ /* 0x000fc60000000001 */
[----:B------:R0:W-:Y:S04]  /*131340*/  STL [R1+0x56d0], R11 ;  /* 0x0056d00b01007387 */ /* 0x0001e80000100800 */
[----:B------:R-:W-:Y:S01]  /*131350*/  STL [R1+0x56cc], R10 ;  /* 0x0056cc0a01007387 */ /* 0x000fe20000100800 */
[----:B---3--:R-:W-:-:S03]  /*131360*/  LOP3.LUT R8, R23, 0xffff, RZ, 0xc0, !PT ;  /* 0x0000ffff17087812 */ /* 0x008fc600078ec0ff */
[----:B------:R-:W3:Y:S01]  /*131370*/  LDL.LU R23, [R1+0x3a0] ;  /* 0x0003a00001177983 */ /* 0x000ee20000300800 */
[----:B--2---:R-:W-:Y:S02]  /*131380*/  LOP3.LUT R6, R17, 0xffff, RZ, 0xc0, !PT ;  /* 0x0000ffff11067812 */ /* 0x004fe400078ec0ff */
[----:B----4-:R-:W-:Y:S01]  /*131390*/  LOP3.LUT R7, R18, 0xffff, RZ, 0xc0, !PT ;  /* 0x0000ffff12077812 */ /* 0x010fe200078ec0ff */
[----:B------:R-:W2:Y:S04]  /*1313a0*/  LDL.LU R17, [R1+0x384] ;  /* 0x0003840001117983 */ /* 0x000ea80000300800 */
[----:B0-----:R-:W4:Y:S01]  /*1313b0*/  LDL.LU R11, [R1+0x3a8] ;  /* 0x0003a800010b7983 */ /* 0x001f220000300800 */
[----:B------:R-:W-:Y:S02]  /*1313c0*/  PRMT R4, R6, 0x3340, R1 ;  /* 0x0000334006047816 */ /* 0x000fe40000000001 */
[----:B------:R-:W-:Y:S01]  /*1313d0*/  PRMT R5, R8, 0x3340, R7 ;  /* 0x0000334008057816 */ /* 0x000fe20000000007 */
[----:B------:R-:W4:Y:S03]  /*1313e0*/  LDL.LU R29, [R1+0x394] ;  /* 0x00039400011d7983 */ /* 0x000f260000300800 */
[----:B------:R-:W-:-:S05]  /*1313f0*/  PRMT R4, R5, 0x5410, R4 ;  /* 0x0000541005047816 */ /* 0x000fca0000000004 */
[----:B------:R0:W-:Y:S04]  /*131400*/  STL [R1+0x3c0], R4 ;  /* 0x0003c00401007387 */ /* 0x0001e80000100800 */
[----:B------:R-:W4:Y:S01]  /*131410*/  LDL.LU R18, [R1+0x3e8] ;  /* 0x0003e80001127983 */ /* 0x000f220000300800 */
[----:B------:R-:W-:Y:S02]  /*131420*/  SHF.R.U32.HI R5, RZ, 0x8, R8 ;  /* 0x00000008ff057819 */ /* 0x000fe40000011608 */
[----:B------:R-:W-:Y:S02]  /*131430*/  SHF.R.U32.HI R9, RZ, 0x8, R6 ;  /* 0x00000008ff097819 */ /* 0x000fe40000011606 */
[----:B------:R-:W-:Y:S02]  /*131440*/  LOP3.LUT R5, R5, 0xffff, RZ, 0xc0, !PT ;  /* 0x0000ffff05057812 */ /* 0x000fe400078ec0ff */
[----:B0-----:R-:W-:-:S02]  /*131450*/  SHF.R.U32.HI R4, RZ, 0x8, R7 ;  /* 0x00000008ff047819 */ /* 0x001fc40000011607 */
[----:B------:R-:W-:Y:S02]  /*131460*/  LOP3.LUT R9, R9, 0xffff, RZ, 0xc0, !PT ;  /* 0x0000ffff09097812 */ /* 0x000fe400078ec0ff */
[----:B------:R-:W-:Y:S02]  /*131470*/  LOP3.LUT R4, R4, 0xffff, RZ, 0xc0, !PT ;  /* 0x0000ffff04047812 */ /* 0x000fe400078ec0ff */
[----:B------:R-:W-:Y:S02]  /*131480*/  PRMT R9, R9, 0x3340, R1 ;  /* 0x0000334009097816 */ /* 0x000fe40000000001 */
[----:B------:R-:W-:-:S05]  /*131490*/  PRMT R22, R5, 0x3340, R4 ;  /* 0x0000334005167816 */ /* 0x000fca0000000004 */
[----:B------:R-:W-:Y:S04]  /*1314a0*/  STL [R1+0x56d4], R22 ;  /* 0x0056d41601007387 */ /* 0x000fe80000100800 */
[----:B------:R0:W-:Y:S04]  /*1314b0*/  STL [R1+0x56d8], R9 ;  /* 0x0056d80901007387 */ /* 0x0001e80000100800 */
[----:B------:R-:W4:Y:S01]  /*1314c0*/  LDL.LU R10, [R1+0x15c4] ;  /* 0x0015c400010a7983 */ /* 0x000f220000300800 */
[----:B------:R-:W-:-:S03]  /*1314d0*/  LOP3.LUT R7, R26, 0xffff, RZ, 0xc0, !PT ;  /* 0x0000ffff1a077812 */ /* 0x000fc600078ec0ff */
[----:B------:R-:W4:Y:S04]  /*1314e0*/  LDL.LU R15, [R1+0x15c0] ;  /* 0x0015c000010f7983 */ /* 0x000f280000300800 */
[----:B------:R-:W4:Y:S01]  /*1314f0*/  LDL.LU R26, [R1+0x3ec] ;  /* 0x0003ec00011a7983 */ /* 0x000f220000300800 */
[----:B------:R-:W-:Y:S02]  /*131500*/  LOP3.LUT R6, R25, 0xffff, RZ, 0xc0, !PT ;  /* 0x0000ffff19067812 */ /* 0x000fe400078ec0ff */
[----:B0-----:R-:W-:Y:S02]  /*131510*/  LOP3.LUT R9, R24, 0xffff, RZ, 0xc0, !PT ;  /* 0x0000ffff18097812 */ /* 0x001fe400078ec0ff */
[----:B------:R-:W-:Y:S02]  /*131520*/  PRMT R5, R7, 0x3340, R6 ;  /* 0x0000334007057816 */ /* 0x000fe40000000006 */
[----:B------:R-:W-:-:S04]  /*131530*/  PRMT R4, R9, 0x3340, R1 ;  /* 0x0000334009047816 */ /* 0x000fc80000000001 */
[----:B------:R-:W-:-:S05]  /*131540*/  PRMT R28, R5, 0x5410, R4 ;  /* 0x00005410051c7816 */ /* 0x000fca0000000004 */
[----:B------:R-:W-:Y:S04]  /*131550*/  STL [R1+0x5698], R28 ;  /* 0x0056981c01007387 */ /* 0x000fe80000100800 */
[----:B------:R-:W4:Y:S01]  /*131560*/  LDL.LU R24, [R1+0x380] ;  /* 0x0003800001187983 */ /* 0x000f220000300800 */
[----:B------:R-:W-:-:S03]  /*131570*/  SHF.R.U32.HI R5, RZ, 0x8, R7 ;  /* 0x00000008ff057819 */ /* 0x000fc60000011607 */
[----:B------:R-:W4:Y:S01]  /*131580*/  LDL.LU R25, [R1+0x374] ;  /* 0x0003740001197983 */ /* 0x000f220000300800 */
[----:B------:R-:W-:Y:S02]  /*131590*/  SHF.R.U32.HI R4, RZ, 0x8, R6 ;  /* 0x00000008ff047819 */ /* 0x000fe40000011606 */
[----:B------:R-:W-:Y:S02]  /*1315a0*/  LOP3.LUT R5, R5, 0xffff, RZ, 0xc0, !PT ;  /* 0x0000ffff05057812 */ /* 0x000fe400078ec0ff */
[----:B------:R-:W-:-:S04]  /*1315b0*/  LOP3.LUT R4, R4, 0xffff, RZ, 0xc0, !PT ;  /* 0x0000ffff04047812 */ /* 0x000fc800078ec0ff */
[----:B------:R-:W-:Y:S02]  /*1315c0*/  PRMT R4, R5, 0x3340, R4 ;  /* 0x0000334005047816 */ /* 0x000fe40000000004 */
[----:B---3--:R-:W-:Y:S02]  /*1315d0*/  SHF.R.U32.HI R7, RZ, 0x8, R23 ;  /* 0x00000008ff077819 */ /* 0x008fe40000011617 */
[----:B------:R-:W3:Y:S02]  /*1315e0*/  LDL.LU R23, [R1+0x3a4] ;  /* 0x0003a40001177983 */ /* 0x000ee40000300800 */
[----:B------:R-:W-:Y:S02]  /*1315f0*/  LOP3.LUT R7, R7, 0xffff, RZ, 0xc0, !PT ;  /* 0x0000ffff07077812 */ /* 0x000fe400078ec0ff */
[----:B------:R0:W-:Y:S01]  /*131600*/  STL [R1+0x3a0], R4 ;  /* 0x0003a00401007387 */ /* 0x0001e20000100800 */
[----:B--2---:R-:W-:-:S04]  /*131610*/  SHF.R.U32.HI R6, RZ, 0x8, R17 ;  /* 0x00000008ff067819 */ /* 0x004fc80000011611 */
[----:B------:R-:W-:-:S04]  /*131620*/  LOP3.LUT R6, R6, 0xffff, RZ, 0xc0, !PT ;  /* 0x0000ffff06067812 */ /* 0x000fc800078ec0ff */
[----:B------:R-:W-:-:S05]  /*131630*/  PRMT R17, R7, 0x3340, R6 ;  /* 0x0000334007117816 */ /* 0x000fca0000000006 */
[----:B------:R1:W-:Y:S01]  /*131640*/  STL [R1+0x56dc], R17 ;  /* 0x0056dc1101007387 */ /* 0x0003e20000100800 */
[----:B----4-:R-:W-:-:S03]  /*131650*/  SHF.R.U32.HI R6, RZ, 0x8, R18 ;  /* 0x00000008ff067819 */ /* 0x010fc60000011612 */
[----:B------:R-:W2:Y:S01]  /*131660*/  LDL.LU R18, [R1+0x15d8] ;  /* 0x0015d80001127983 */ /* 0x000ea20000300800 */
[----:B------:R-:W-:Y:S02]  /*131670*/  SHF.R.U32.HI R5, RZ, 0x8, R11 ;  /* 0x00000008ff057819 */ /* 0x000fe4000001160b */
[----:B0-----:R-:W-:Y:S02]  /*131680*/  SHF.R.U32.HI R4, RZ, 0x8, R29 ;  /* 0x00000008ff047819 */ /* 0x001fe4000001161d */
[----:B------:R-:W-:Y:S02]  /*131690*/  LOP3.LUT R6, R6, 0xffff, RZ, 0xc0, !PT ;  /* 0x0000ffff06067812 */ /* 0x000fe400078ec0ff */
[----:B------:R-:W-:Y:S02]  /*1316a0*/  LOP3.LUT R5, R5, 0xffff, RZ, 0xc0, !PT ;  /* 0x0000ffff05057812 */ /* 0x000fe400078ec0ff */
[----:B------:R-:W-:Y:S01]  /*1316b0*/  LOP3.LUT R4, R4, 0xffff, RZ, 0xc0, !PT ;  /* 0x0000ffff04047812 */ /* 0x000fe200078ec0ff */
[----:B-1----:R-:W4:Y:S04]  /*1316c0*/  LDL.LU R17, [R1+0x15c8] ;  /* 0x0015c80001117983 */ /* 0x002f280000300800 */
[----:B------:R-:W4:Y:S01]  /*1316d0*/  LDL.LU R11, [R1+0x15d4] ;  /* 0x0015d400010b7983 */ /* 0x000f220000300800 */
[----:B------:R-:W-:-:S02]  /*1316e0*/  PRMT R29, R5, 0x3340, R4 ;  /* 0x00003340051d7816 */ /* 0x000fc40000000004 */
[----:B------:R-:W-:-:S03]  /*1316f0*/  PRMT R6, R6, 0x3340, R1 ;  /* 0x0000334006067816 */ /* 0x000fc60000000001 */
[----:B------:R-:W-:Y:S04]  /*131700*/  STL [R1+0x56e0], R29 ;  /* 0x0056e01d01007387 */ /* 0x000fe80000100800 */
[----:B------:R-:W-:Y:S04]  /*131710*/  STL [R1+0x56e4], R6 ;  /* 0x0056e40601007387 */ /* 0x000fe80000100800 */
[----:B------:R-:W4:Y:S04]  /*131720*/  LDL.LU R28, [R1+0x1600] ;  /* 0x00160000011c7983 */ /* 0x000f280000300800 */
[----:B------:R-:W4:Y:S01]  /*131730*/  LDL.LU R22, [R1+0x168c] ;  /* 0x00168c0001167983 */ /* 0x000f220000300800 */
[----:B------:R-:W-:-:S02]  /*131740*/  SHF.R.U32.HI R5, RZ, 0x8, R10 ;  /* 0x00000008ff057819 */ /* 0x000fc4000001160a */
[----:B------:R-:W-:Y:S02]  /*131750*/  SHF.R.U32.HI R7, RZ, 0x8, R15 ;  /* 0x00000008ff077819 */ /* 0x000fe4000001160f */
[----:B------:R-:W-:Y:S02]  /*131760*/  SHF.R.U32.HI R4, RZ, 0x8, R26 ;  /* 0x00000008ff047819 */ /* 0x000fe4000001161a */
[----:B------:R-:W-:Y:S01]  /*131770*/  LOP3.LUT R5, R5, 0xffff, RZ, 0xc0, !PT ;  /* 0x0000ffff05057812 */ /* 0x000fe200078ec0ff */
[----:B------:R-:W4:Y:S01]  /*131780*/  LDL.LU R10, [R1+0x1690] ;  /* 0x00169000010a7983 */ /* 0x000f220000300800 */
[----:B------:R-:W-:Y:S02]  /*131790*/  LOP3.LUT R7, R7, 0xffff, RZ, 0xc0, !PT ;  /* 0x0000ffff07077812 */ /* 0x000fe400078ec0ff */
[----:B------:R-:W-:Y:S02]  /*1317a0*/  PRMT R5, R5, 0x3340, R1 ;  /* 0x0000334005057816 */ /* 0x000fe40000000001 */
[----:B------:R-:W-:-:S03]  /*1317b0*/  LOP3.LUT R4, R4, 0xffff, RZ, 0xc0, !PT ;  /* 0x0000ffff04047812 */ /* 0x000fc600078ec0ff */
[----:B------:R0:W-:Y:S02]  /*1317c0*/  STL [R1+0x56e8], R5 ;  /* 0x0056e80501007387 */ /* 0x0001e40000100800 */
[----:B0-----:R-:W-:Y:S02]  /*1317d0*/  PRMT R5, R7, 0x3340, R4 ;  /* 0x0000334007057816 */ /* 0x001fe40000000004 */
[----:B------:R-:W-:-:S03]  /*1317e0*/  SHF.R.U32.HI R7, RZ, 0x8, R24 ;  /* 0x00000008ff077819 */ /* 0x000fc60000011618 */
[----:B------:R-:W-:Y:S04]  /*1317f0*/  STL [R1+0x370], R5 ;  /* 0x0003700501007387 */ /* 0x000fe80000100800 */
[----:B------:R-:W4:Y:S04]  /*131800*/  LDL.LU R15, [R1+0x16a4] ;  /* 0x0016a400010f7983 */ /* 0x000f280000300800 */
[----:B------:R-:W4:Y:S04]  /*131810*/  LDL.LU R26, [R1+0x169c] ;  /* 0x00169c00011a7983 */ /* 0x000f280000300800 */
[----:B------:R-:W4:Y:S01]  /*131820*/  LDL.LU R24, [R1+0x16a0] ;  /* 0x0016a00001187983 */ /* 0x000f220000300800 */
[----:B------:R-:W-:-:S02]  /*131830*/  SHF.R.U32.HI R4, RZ, 0x8, R25 ;  /* 0x00000008ff047819 */ /* 0x000fc40000011619 */
[----:B------:R-:W-:Y:S02]  /*131840*/  LOP3.LUT R7, R7, 0xffff, RZ, 0xc0, !PT ;  /* 0x0000ffff07077812 */ /* 0x000fe400078ec0ff */
[----:B------:R-:W-:-:S04]  /*131850*/  LOP3.LUT R4, R4, 0xffff, RZ, 0xc0, !PT ;  /* 0x0000ffff04047812 */ /* 0x000fc800078ec0ff */
[----:B------:R-:W-:Y:S02]  /*131860*/  PRMT R4, R7, 0x3340, R4 ;  /* 0x0000334007047816 */ /* 0x000fe40000000004 */
[----:B---3--:R-:W-:-:S04]  /*131870*/  SHF.R.U32.HI R8, RZ, 0x8, R23 ;  /* 0x00000008ff087819 */ /* 0x008fc80000011617 */
[----:B------:R-:W-:-:S04]  /*131880*/  LOP3.LUT R8, R8, 0xffff, RZ, 0xc0, !PT ;  /* 0x0000ffff08087812 */ /* 0x000fc800078ec0ff */
[----:B------:R-:W-:-:S05]  /*131890*/  PRMT R8, R8, 0x3340, R1 ;  /* 0x0000334008087816 */ /* 0x000fca0000000001 */
[----:B------:R-:W-:Y:S04]  /*1318a0*/  STL [R1+0x56ec], R8 ;  /* 0x0056ec0801007387 */ /* 0x000fe80000100800 */
[----:B------:R4:W-:Y:S04]  /*1318b0*/  STL [R1+0x360], R4 ;  /* 0x0003600401007387 */ /* 0x0009e80000100800 */
[----:B------:R-:W3:Y:S04]  /*1318c0*/  LDL.LU R25, [R1+0x16a8] ;  /* 0x0016a80001197983 */ /* 0x000ee80000300800 */
[----:B------:R-:W3:Y:S01]  /*1318d0*/  LDL.LU R23, [R1+0x16b0] ;  /* 0x0016b00001177983 */ /* 0x000ee20000300800 */
[----:B--2---:R-:W-:-:S03]  /*1318e0*/  SHF.R.U32.HI R7, RZ, 0x8, R18 ;  /* 0x00000008ff077819 */ /* 0x004fc60000011612 */
[----:B------:R-:W2:Y:S01]  /*1318f0*/  LDL.LU R18, [R1+0x16ac] ;  /* 0x0016ac0001127983 */ /* 0x000ea20000300800 */
[----:B------:R-:W-:Y:S02]  /*131900*/  LOP3.LUT R7, R7, 0xffff, RZ, 0xc0, !PT ;  /* 0x0000ffff07077812 */ /* 0x000fe400078ec0ff */
[----:B----4-:R-:W-:Y:S02]  /*131910*/  SHF.R.U32.HI R4, RZ, 0x8, R17 ;  /* 0x00000008ff047819 */ /* 0x010fe40000011611 */
[----:B------:R-:W-:Y:S02]  /*131920*/  SHF.R.U32.HI R6, RZ, 0x8, R11 ;  /* 0x00000008ff067819 */ /* 0x000fe4000001160b */
[----:B------:R-:W-:Y:S02]  /*131930*/  PRMT R7, R7, 0x3340, R1 ;  /* 0x0000334007077816 */ /* 0x000fe40000000001 */
[----:B------:R-:W-:Y:S02]  /*131940*/  LOP3.LUT R5, R4, 0xffff, RZ, 0xc0, !PT ;  /* 0x0000ffff04057812 */ /* 0x000fe400078ec0ff */
[----:B------:R-:W-:Y:S01]  /*131950*/  LOP3.LUT R4, R6, 0xffff, RZ, 0xc0, !PT ;  /* 0x0000ffff06047812 */ /* 0x000fe200078ec0ff */
[----:B------:R0:W-:Y:S04]  /*131960*/  STL [R1+0x56f0], R7 ;  /* 0x0056f00701007387 */ /* 0x0001e80000100800 */
[----:B------:R-:W4:Y:S01]  /*131970*/  LDL.LU R11, [R1+0x16b4] ;  /* 0x0016b400010b7983 */ /* 0x000f220000300800 */
[----:B------:R-:W-:-:S02]  /*131980*/  PRMT R5, R5, 0x3340, R4 ;  /* 0x0000334005057816 */ /* 0x000fc40000000004 */
[----:B------:R-:W-:-:S03]  /*131990*/  SHF.R.U32.HI R4, RZ, 0x8, R28 ;  /* 0x00000008ff047819 */ /* 0x000fc6000001161c */
[----:B------:R1:W-:Y:S01]  /*1319a0*/  STL [R1+0x380], R5 ;  /* 0x0003800501007387 */ /* 0x0003e20000100800 */
[----:B0-----:R-:W-:Y:S02]  /*1319b0*/  SHF.R.U32.HI R7, RZ, 0x8, R22 ;  /* 0x00000008ff077819 */ /* 0x001fe40000011616 */
[----:B------:R-:W-:Y:S02]  /*1319c0*/  LOP3.LUT R6, R4, 0xffff, RZ, 0xc0, !PT ;  /* 0x0000ffff04067812 */ /* 0x000fe400078ec0ff */
[----:B------:R-:W-:Y:S02]  /*1319d0*/  LOP3.LUT R4, R7, 0xffff, RZ, 0xc0, !PT ;  /* 0x0000ffff07047812 */ /* 0x000fe400078ec0ff */
[----:B-1----:R-:W-:Y:S02]  /*1319e0*/  SHF.R.U32.HI R5, RZ, 0x8, R10 ;  /* 0x00000008ff057819 */ /* 0x002fe4000001160a */
[----:B------:R-:W-:Y:S02]  /*1319f0*/  PRMT R7, R6, 0x3340, R4 ;  /* 0x0000334006077816 */ /* 0x000fe40000000004 */
[----:B------:R-:W-:-:S04]  /*131a00*/  LOP3.LUT R5, R5, 0xffff, RZ, 0xc0, !PT ;  /* 0x0000ffff05057812 */ /* 0x000fc800078ec0ff */
[----:B------:R-:W-:Y:S01]  /*131a10*/  PRMT R6, R5, 0x3340, R1 ;  /* 0x0000334005067816 */ /* 0x000fe20000000001 */
[----:B------:R-:W-:Y:S04]  /*131a20*/  STL [R1+0x374], R7 ;  /* 0x0003740701007387 */ /* 0x000fe80000100800 */
[----:B------:R0:W-:Y:S01]  /*131a30*/  STL [R1+0x4], R6 ;  /* 0x0000040601007387 */ /* 0x0001e20000100800 */
[----:B------:R-:W-:Y:S02]  /*131a40*/  SHF.R.U32.HI R4, RZ, 0x8, R15 ;  /* 0x00000008ff047819 */ /* 0x000fe4000001160f */
[----:B------:R-:W-:Y:S01]  /*131a50*/  SHF.R.U32.HI R5, RZ, 0x8, R26 ;  /* 0x00000008ff057819 */ /* 0x000fe2000001161a */
[----:B------:R-:W4:Y:S04]  /*131a60*/  LDL.LU R15, [R1+0x29dc] ;  /* 0x0029dc00010f7983 */ /* 0x000f280000300800 */
[----:B------:R-:W4:Y:S01]  /*131a70*/  LDL.LU R26, [R1+0x293c] ;  /* 0x00293c00011a7983 */ /* 0x000f220000300800 */
[----:B0-----:R-:W-:-:S03]  /*131a80*/  SHF.R.U32.HI R6, RZ, 0x8, R24 ;  /* 0x00000008ff067819 */ /* 0x001fc60000011618 */
[----:B------:R-:W4:Y:S01]  /*131a90*/  LDL.LU R24, [R1+0x2994] ;  /* 0x0029940001187983 */ /* 0x000f220000300800 */
[----:B------:R-:W-:Y:S02]  /*131aa0*/  LOP3.LUT R4, R4, 0xffff, RZ, 0xc0, !PT ;  /* 0x0000ffff04047812 */ /* 0x000fe400078ec0ff */
[----:B------:R-:W-:Y:S02]  /*131ab0*/  LOP3.LUT R5, R5, 0xffff, RZ, 0xc0, !PT ;  /* 0x0000ffff05057812 */ /* 0x000fe400078ec0ff */
[----:B------:R-:W-:Y:S02]  /*131ac0*/  LOP3.LUT R6, R6, 0xffff, RZ, 0xc0, !PT ;  /* 0x0000ffff06067812 */ /* 0x000fe400078ec0ff */
[----:B------:R-:W-:Y:S02]  /*131ad0*/  PRMT R7, R4, 0x3340, R1 ;  /* 0x0000334004077816 */ /* 0x000fe40000000001 */
[----:B------:R-:W-:-:S03]  /*131ae0*/  PRMT R6, R5, 0x3340, R6 ;  /* 0x0000334005067816 */ /* 0x000fc60000000006 */
[----:B------:R-:W-:Y:S04]  /*131af0*/  STL [R1+0xc], R7 ;  /* 0x00000c0701007387 */ /* 0x000fe80000100800 */
[----:B------:R2:W-:Y:S01]  /*131b00*/  STL [R1+0x384], R6 ;  /* 0x0003840601007387 */ /* 0x0005e20000100800 */
[----:B---3--:R-:W-:Y:S02]  /*131b10*/  SHF.R.U32.HI R4, RZ, 0x8, R25 ;  /* 0x00000008ff047819 */ /* 0x008fe40000011619 */
[----:B------:R-:W-:Y:S01]  /*131b20*/  SHF.R.U32.HI R5, RZ, 0x8, R23 ;  /* 0x00000008ff057819 */ /* 0x000fe20000011617 */
[----:B------:R-:W3:Y:S04]  /*131b30*/  LDL.LU R25, [R1+0x29e0] ;  /* 0x0029e00001197983 */ /* 0x000ee80000300800 */
[----:B------:R-:W3:Y:S01]  /*131b40*/  LDL.LU R23, [R1+0x2944] ;  /* 0x0029440001177983 */ /* 0x000ee20000300800 */
[----:B--2---:R-:W-:-:S03]  /*131b50*/  SHF.R.U32.HI R6, RZ, 0x8, R18 ;  /* 0x00000008ff067819 */ /* 0x004fc60000011612 */
[----:B------:R-:W2:Y:S01]  /*131b60*/  LDL.LU R18, [R1+0x29a0] ;  /* 0x0029a00001127983 */ /* 0x000ea20000300800 */
[----:B------:R-:W-:Y:S02]  /*131b70*/  LOP3.LUT R4, R4, 0xffff, RZ, 0xc0, !PT ;  /* 0x0000ffff04047812 */ /* 0x000fe400078ec0ff */
[----:B------:R-:W-:Y:S02]  /*131b80*/  LOP3.LUT R5, R5, 0xffff, RZ, 0xc0, !PT ;  /* 0x0000ffff05057812 */ /* 0x000fe400078ec0ff */
[----:B------:R-:W-:Y:S02]  /*131b90*/  LOP3.LUT R6, R6, 0xffff, RZ, 0xc0, !PT ;  /* 0x0000ffff06067812 */ /* 0x000fe400078ec0ff */
[----:B------:R-:W-:Y:S02]  /*131ba0*/  PRMT R7, R4, 0x3340, R1 ;  /* 0x0000334004077816 */ /* 0x000fe40000000001 */
[----:B------:R-:W-:Y:S02]  /*131bb0*/  PRMT R6, R5, 0x3340, R6 ;  /* 0x0000334005067816 */ /* 0x000fe40000000006 */
[----:B----4-:R-:W-:Y:S01]  /*131bc0*/  SHF.R.U32.HI R4, RZ, 0x8, R11 ;  /* 0x00000008ff047819 */ /* 0x010fe2000001160b */
[----:B------:R-:W-:Y:S03]  /*131bd0*/  STL [R1+0x284], R7 ;  /* 0x0002840701007387 */ /* 0x000fe60000100800 */
[----:B------:R-:W-:Y:S01]  /*131be0*/  LOP3.LUT R4, R4, 0xffff, RZ, 0xc0, !PT ;  /* 0x0000ffff04047812 */ /* 0x000fe200078ec0ff */
[----:B------:R0:W-:Y:S01]  /*131bf0*/  STL [R1+0x394], R6 ;  /* 0x0003940601007387 */ /* 0x0001e20000100800 */
[----:B------:R-:W-:-:S02]  /*131c00*/  SHF.R.U32.HI R5, RZ, 0x8, R9 ;  /* 0x00000008ff057819 */ /* 0x000fc40000011609 */
[----:B------:R-:W-:Y:S02]  /*131c10*/  SHF.R.U32.HI R0, RZ, 0x8, R0 ;  /* 0x00000008ff007819 */ /* 0x000fe40000011600 */
[----:B------:R-:W-:Y:S02]  /*131c20*/  LOP3.LUT R5, R5, 0xffff, RZ, 0xc0, !PT ;  /* 0x0000ffff05057812 */ /* 0x000fe400078ec0ff */
[----:B0-----:R-:W-:Y:S02]  /*131c30*/  PRMT R6, R4, 0x3340, R1 ;  /* 0x0000334004067816 */ /* 0x001fe40000000001 */
[----:B------:R-:W-:Y:S02]  /*131c40*/  SHF.R.U32.HI R4, RZ, 0x8, R27 ;  /* 0x00000008ff047819 */ /* 0x000fe4000001161b */
[----:B------:R-:W-:Y:S02]  /*131c50*/  PRMT R5, R5, 0x3340, R1 ;  /* 0x0000334005057816 */ /* 0x000fe40000000001 */
[----:B------:R-:W-:Y:S01]  /*131c60*/  LOP3.LUT R4, R4, 0xffff, RZ, 0xc0, !PT ;  /* 0x0000ffff04047812 */ /* 0x000fe200078ec0ff */
[----:B------:R0:W-:Y:S01]  /*131c70*/  STL [R1+0x294], R6 ;  /* 0x0002940601007387 */ /* 0x0001e20000100800 */
[----:B------:R-:W-:-:S03]  /*131c80*/  LOP3.LUT R0, R0, 0xffff, RZ, 0xc0, !PT ;  /* 0x0000ffff00007812 */ /* 0x000fc600078ec0ff */
[----:B------:R1:W-:Y:S01]  /*131c90*/  STL [R1+0x2a0], R5 ;  /* 0x0002a00501007387 */ /* 0x0003e20000100800 */
[--C-:B0-----:R-:W-:Y:S02]  /*131ca0*/  PRMT R6, R4, 0x3340, R1.reuse ;  /* 0x0000334004067816 */ /* 0x101fe40000000001 */
[----:B------:R-:W-:-:S03]  /*131cb0*/  PRMT R4, R0, 0x3340, R1 ;  /* 0x0000334000047816 */ /* 0x000fc60000000001 */
[----:B------:R0:W-:Y:S01]  /*131cc0*/  STL [R1+0x29c], R6 ;  /* 0x00029c0601007387 */ /* 0x0001e20000100800 */
[----:B-1----:R-:W-:Y:S02]  /*131cd0*/  LOP3.LUT R5, R15, 0xffff, RZ, 0xc0, !PT ;  /* 0x0000ffff0f057812 */ /* 0x002fe400078ec0ff */
[----:B------:R-:W-:Y:S01]  /*131ce0*/  LOP3.LUT R0, R26, 0xffff, RZ, 0xc0, !PT ;  /* 0x0000ffff1a007812 */ /* 0x000fe200078ec0ff */
[----:B------:R1:W-:Y:S01]  /*131cf0*/  STL [R1+0x298], R4 ;  /* 0x0002980401007387 */ /* 0x0003e20000100800 */
[----:B0-----:R-:W-:Y:S02]  /*131d00*/  LOP3.LUT R6, R24, 0xffff, RZ, 0xc0, !PT ;  /* 0x0000ffff18067812 */ /* 0x001fe400078ec0ff */
[----:B-1----:R-:W-:Y:S02]  /*131d10*/  PRMT R4, R0, 0x3340, R1 ;  /* 0x0000334000047816 */ /* 0x002fe40000000001 */
[----:B------:R-:W-:Y:S02]  /*131d20*/  PRMT R7, R5, 0x3340, R6 ;  /* 0x0000334005077816 */ /* 0x000fe40000000006 */
[----:B------:R-:W-:-:S02]  /*131d30*/  SHF.R.U32.HI R5, RZ, 0x8, R5 ;  /* 0x00000008ff057819 */ /* 0x000fc40000011605 */
[----:B------:R-:W-:Y:S02]  /*131d40*/  PRMT R7, R7, 0x5410, R4 ;  /* 0x0000541007077816 */ /* 0x000fe40000000004 */
[----:B------:R-:W-:Y:S02]  /*131d50*/  SHF.R.U32.HI R4, RZ, 0x8, R6 ;  /* 0x00000008ff047819 */ /* 0x000fe40000011606 */
[----:B------:R-:W-:Y:S02]  /*131d60*/  SHF.R.U32.HI R0, RZ, 0x8, R0 ;  /* 0x00000008ff007819 */ /* 0x000fe40000011600 */
[----:B------:R-:W-:Y:S02]  /*131d70*/  LOP3.LUT R5, R5, 0xffff, RZ, 0xc0, !PT ;  /* 0x0000ffff05057812 */ /* 0x000fe400078ec0ff */
[----:B------:R-:W-:Y:S02]  /*131d80*/  LOP3.LUT R4, R4, 0xffff, RZ, 0xc0, !PT ;  /* 0x0000ffff04047812 */ /* 0x000fe400078ec0ff */
[----:B------:R-:W-:-:S02]  /*131d90*/  LOP3.LUT R0, R0, 0xffff, RZ, 0xc0, !PT ;  /* 0x0000ffff00007812 */ /* 0x000fc400078ec0ff */
[----:B------:R-:W-:Y:S01]  /*131da0*/  PRMT R5, R5, 0x3340, R4 ;  /* 0x0000334005057816 */ /* 0x000fe20000000004 */
[----:B------:R-:W-:Y:S01]  /*131db0*/  STL [R1+0x1600], R7 ;  /* 0x0016000701007387 */ /* 0x000fe20000100800 */
[----:B------:R-:W-:-:S03]  /*131dc0*/  PRMT R4, R0, 0x3340, R1 ;  /* 0x0000334000047816 */ /* 0x000fc60000000001 */
[----:B------:R0:W-:Y:S04]  /*131dd0*/  STL [R1+0x3a4], R5 ;  /* 0x0003a40501007387 */ /* 0x0001e80000100800 */
[----:B------:R1:W-:Y:S01]  /*131de0*/  STL [R1+0x290], R4 ;  /* 0x0002900401007387 */ /* 0x0003e20000100800 */
[----:B---3--:R-:W-:Y:S02]  /*131df0*/  LOP3.LUT R0, R25, 0xffff, RZ, 0xc0, !PT ;  /* 0x0000ffff19007812 */ /* 0x008fe400078ec0ff */
[----:B0-----:R-:W-:-:S04]  /*131e00*/  LOP3.LUT R5, R23, 0xffff, RZ, 0xc0, !PT ;  /* 0x0000ffff17057812 */ /* 0x001fc800078ec0ff */
[----:B-1----:R-:W-:Y:S02]  /*131e10*/  PRMT R4, R5, 0x3340, R1 ;  /* 0x0000334005047816 */ /* 0x002fe40000000001 */
[----:B--2---:R-:W-:-:S04]  /*131e20*/  LOP3.LUT R6, R18, 0xffff, RZ, 0xc0, !PT ;  /* 0x0000ffff12067812 */ /* 0x004fc800078ec0ff */
[----:B------:R-:W-:Y:S02]  /*131e30*/  PRMT R7, R0, 0x3340, R6 ;  /* 0x0000334000077816 */ /* 0x000fe40000000006 */
[----:B------:R-:W-:Y:S02]  /*131e40*/  SHF.R.U32.HI R0, RZ, 0x8, R0 ;  /* 0x00000008ff007819 */ /* 0x000fe40000011600 */
[----:B------:R-:W-:Y:S02]  /*131e50*/  PRMT R7, R7, 0x5410, R4 ;  /* 0x0000541007077816 */ /* 0x000fe40000000004 */
[----:B------:R-:W-:Y:S02]  /*131e60*/  SHF.R.U32.HI R4, RZ, 0x8, R13 ;  /* 0x00000008ff047819 */ /* 0x000fe4000001160d */
[----:B------:R-:W-:Y:S02]  /*131e70*/  SHF.R.U32.HI R6, RZ, 0x8, R6 ;  /* 0x00000008ff067819 */ /* 0x000fe40000011606 */
[----:B------:R-:W-:-:S02]  /*131e80*/  LOP3.LUT R0, R0, 0xffff, RZ, 0xc0, !PT ;  /* 0x0000ffff00007812 */ /* 0x000fc400078ec0ff */
[----:B------:R-:W-:Y:S02]  /*131e90*/  LOP3.LUT R4, R4, 0xffff, RZ, 0xc0, !PT ;  /* 0x0000ffff04047812 */ /* 0x000fe400078ec0ff */
[----:B------:R-:W-:Y:S02]  /*131ea0*/  LOP3.LUT R6, R6, 0xffff, RZ, 0xc0, !PT ;  /* 0x0000ffff06067812 */ /* 0x000fe400078ec0ff */
[----:B------:R-:W-:Y:S01]  /*131eb0*/  PRMT R4, R4, 0x3340, R1 ;  /* 0x0000334004047816 */ /* 0x000fe20000000001 */
[----:B------:R-:W-:Y:S01]  /*131ec0*/  STL [R1+0x1620], R7 ;  /* 0x0016200701007387 */ /* 0x000fe20000100800 */
[----:B------:R-:W-:-:S03]  /*131ed0*/  PRMT R28, R0, 0x3340, R6 ;  /* 0x00003340001c7816 */ /* 0x000fc60000000006 */
[----:B------:R-:W2:Y:S04]  /*131ee0*/  LDL.LU R0, [R1+0x16c8] ;  /* 0x0016c80001007983 */ /* 0x000ea80000300800 */
[----:B------:R0:W-:Y:S04]  /*131ef0*/  STL [R1+0x280], R4 ;  /* 0x0002800401007387 */ /* 0x0001e80000100800 */
[----:B------:R-:W3:Y:S04]  /*131f00*/  LDL.LU R15, [R1+0x1778] ;  /* 0x00177800010f7983 */ /* 0x000ee80000300800 */
[----:B------:R-:W-:Y:S04]  /*131f10*/  STL [R1+0x569c], R28 ;  /* 0x00569c1c01007387 */ /* 0x000fe80000100800 */
[----:B------:R-:W4:Y:S01]  /*131f20*/  LDL.LU R6, [R1+0x16c4] ;  /* 0x0016c40001067983 */ /* 0x000f220000300800 */
[----:B0-----:R-:W-:-:S02]  /*131f30*/  SHF.R.U32.HI R4, RZ, 0x8, R5 ;  /* 0x00000008ff047819 */ /* 0x001fc40000011605 */
[----:B------:R-:W-:Y:S02]  /*131f40*/  SHF.R.U32.HI R5, RZ, 0x8, R12 ;  /* 0x00000008ff057819 */ /* 0x000fe4000001160c */
        /* <DEDUP_REMOVED lines=11> */
[----:B------:R-:W-:-:S03]  /*132000*/  LOP3.LUT R4, R4, 0xffff, RZ, 0xc0, !PT ;  /* 0x0000ffff04047812 */ /* 0x000fc600078ec0ff */
[----:B------:R-:W4:Y:S01]  /*132010*/  LDL.LU R11, [R1+0x1674] ;  /* 0x00167400010b7983 */ /* 0x000f220000300800 */
[----:B------:R-:W-:Y:S02]  /*132020*/  PRMT R4, R4, 0x3340, R1 ;  /* 0x0000334004047816 */ /* 0x000fe40000000001 */
[----:B------:R-:W-:-:S03]  /*132030*/  LOP3.LUT R5, R5, 0xffff, RZ, 0xc0, !PT ;  /* 0x0000ffff05057812 */ /* 0x000fc600078ec0ff */
[----:B------:R0:W-:Y:S01]  /*132040*/  STL [R1+0x27c], R4 ;  /* 0x00027c0401007387 */ /* 0x0001e20000100800 */
[----:B------:R-:W-:Y:S02]  /*132050*/  PRMT R27, R5, 0x3340, R1 ;  /* 0x00003340051b7816 */ /* 0x000fe40000000001 */
[----:B------:R-:W-:Y:S01]  /*132060*/  SHF.R.U32.HI R5, RZ, 0x8, R16 ;  /* 0x00000008ff057819 */ /* 0x000fe20000011610 */
[----:B------:R-:W4:Y:S01]  /*132070*/  LDL.LU R26, [R1+0x1734] ;  /* 0x00173400011a7983 */ /* 0x000f220000300800 */
[----:B0-----:R-:W-:-:S04]  /*132080*/  SHF.R.U32.HI R4, RZ, 0x8, R19 ;  /* 0x00000008ff047819 */ /* 0x001fc80000011613 */
[----:B------:R-:W-:Y:S02]  /*132090*/  LOP3.LUT R4, R4, 0xffff, RZ, 0xc0, !PT ;  /* 0x0000ffff04047812 */ /* 0x000fe400078ec0ff */
[----:B------:R-:W-:Y:S02]  /*1320a0*/  LOP3.LUT R5, R5, 0xffff, RZ, 0xc0, !PT ;  /* 0x0000ffff05057812 */ /* 0x000fe400078ec0ff */
[--C-:B------:R-:W-:Y:S02]  /*1320b0*/  PRMT R19, R4, 0x3340, R1.reuse ;  /* 0x0000334004137816 */ /* 0x100fe40000000001 */
[----:B------:R-:W-:Y:S01]  /*1320c0*/  PRMT R16, R5, 0x3340, R1 ;  /* 0x0000334005107816 */ /* 0x000fe20000000001 */
[----:B------:R-:W-:Y:S04]  /*1320d0*/  STL [R1+0x56a0], R27 ;  /* 0x0056a01b01007387 */ /* 0x000fe80000100800 */
[----:B------:R-:W-:Y:S04]  /*1320e0*/  STL [R1+0x56a4], R19 ;  /* 0x0056a41301007387 */ /* 0x000fe80000100800 */
[----:B------:R-:W-:Y:S01]  /*1320f0*/  STL [R1+0x56a8], R16 ;  /* 0x0056a81001007387 */ /* 0x000fe20000100800 */
[----:B--2---:R-:W-:-:S02]  /*132100*/  SHF.R.U32.HI R4, RZ, 0x8, R0 ;  /* 0x00000008ff047819 */ /* 0x004fc40000011600 */
[----:B---3--:R-:W-:Y:S02]  /*132110*/  SHF.R.U32.HI R0, RZ, 0x8, R15 ;  /* 0x00000008ff007819 */ /* 0x008fe4000001160f */
[----:B------:R-:W-:Y:S02]  /*132120*/  LOP3.LUT R4, R4, 0xffff, RZ, 0xc0, !PT ;  /* 0x0000ffff04047812 */ /* 0x000fe400078ec0ff */
[----:B------:R-:W-:Y:S02]  /*132130*/  LOP3.LUT R5, R0, 0xffff, RZ, 0xc0, !PT ;  /* 0x0000ffff00057812 */ /* 0x000fe400078ec0ff */
[--C-:B------:R-:W-:Y:S02]  /*132140*/  PRMT R0, R4, 0x3340, R1.reuse ;  /* 0x0000334004007816 */ /* 0x100fe40000000001 */
[----:B------:R-:W-:-:S03]  /*132150*/  PRMT R15, R5, 0x3340, R1 ;  /* 0x00003340050f7816 */ /* 0x000fc60000000001 */
[----:B------:R-:W-:Y:S01]  /*132160*/  STL [R1+0x56ac], R0 ;  /* 0x0056ac0001007387 */ /* 0x000fe20000100800 */
[----:B----4-:R-:W-:Y:S02]  /*132170*/  PRMT R12, R12, 0x5410, R6 ;  /* 0x000054100c0c7816 */ /* 0x010fe40000000006 */
[----:B------:R-:W-:Y:S02]  /*132180*/  PRMT R13, R13, 0x5410, R29 ;  /* 0x000054100d0d7816 */ /* 0x000fe4000000001d */
[----:B------:R-:W-:Y:S01]  /*132190*/  PRMT R18, R18, 0x5410, R17 ;  /* 0x0000541012127816 */ /* 0x000fe20000000011 */
[----:B------:R-:W-:Y:S04]  /*1321a0*/  STL [R1+0x56b0], R15 ;  /* 0x0056b00f01007387 */ /* 0x000fe80000100800 */
[----:B------:R-:W-:Y:S01]  /*1321b0*/  STL [R1+0x5680], R14 ;  /* 0x0056800e01007387 */ /* 0x000fe20000100800 */
[----:B------:R-:W-:-:S02]  /*1321c0*/  PRMT R23, R23, 0x5410, R22 ;  /* 0x0000541017177816 */ /* 0x000fc40000000016 */
[----:B------:R-:W-:Y:S02]  /*1321d0*/  PRMT R24, R24, 0x5410, R9 ;  /* 0x0000541018187816 */ /* 0x000fe40000000009 */
[----:B------:R-:W-:Y:S01]  /*1321e0*/  PRMT R25, R25, 0x5410, R10 ;  /* 0x0000541019197816 */ /* 0x000fe2000000000a */
[----:B------:R-:W-:Y:S04]  /*1321f0*/  STL.64 [R1+0x5678], R12 ;  /* 0x0056780c01007387 */ /* 0x000fe80000100a00 */
[----:B------:R-:W-:Y:S04]  /*132200*/  STL [R1+0x56b4], R18 ;  /* 0x0056b41201007387 */ /* 0x000fe80000100800 */
[----:B------:R0:W-:Y:S04]  /*132210*/  STL [R1+0x557c], R23 ;  /* 0x00557c1701007387 */ /* 0x0001e80000100800 */
[----:B0-----:R-:W2:Y:S04]  /*132220*/  LDL.LU R23, [R1+0x2f4] ;  /* 0x0002f40001177983 */ /* 0x001ea80000300800 */
[----:B------:R0:W-:Y:S04]  /*132230*/  STL.64 [R1+0x5528], R24 ;  /* 0x0055281801007387 */ /* 0x0001e80000100a00 */
[----:B0-----:R-:W3:Y:S04]  /*132240*/  LDL.LU R24, [R1+0x33c] ;  /* 0x00033c0001187983 */ /* 0x001ee80000300800 */
        /* <DEDUP_REMOVED lines=17> */
[----:B------:R-:W-:-:S03]  /*132360*/  PRMT R26, R26, 0x5410, R11 ;  /* 0x000054101a1a7816 */ /* 0x000fc6000000000b */
[----:B------:R-:W2:Y:S04]  /*132370*/  LDL.LU R17, [R1+0x310] ;  /* 0x0003100001117983 */ /* 0x000ea80000300800 */
[----:B------:R-:W2:Y:S04]  /*132380*/  LDL.LU R9, [R1+0x2c4] ;  /* 0x0002c40001097983 */ /* 0x000ea80000300800 */
[----:B------:R-:W2:Y:S04]  /*132390*/  LDL.LU R22, [R1+0x378] ;  /* 0x0003780001167983 */ /* 0x000ea80000300800 */
[----:B------:R-:W2:Y:S04]  /*1323a0*/  LDL.LU R10, [R1+0x2c0] ;  /* 0x0002c000010a7983 */ /* 0x000ea80000300800 */
[----:B------:R-:W2:Y:S04]  /*1323b0*/  LDL.LU R11, [R1+0x30c] ;  /* 0x00030c00010b7983 */ /* 0x000ea80000300800 */
[----:B------:R0:W-:Y:S04]  /*1323c0*/  STL [R1+0x56b8], R26 ;  /* 0x0056b81a01007387 */ /* 0x0001e80000100800 */
[----:B0-----:R-:W2:Y:S01]  /*1323d0*/  LDL.LU R26, [R1+0x2d8] ;  /* 0x0002d800011a7983 */ /* 0x001ea20000300800 */
[----:B---3--:R-:W-:-:S03]  /*1323e0*/  PRMT R24, R24, 0x5410, R21 ;  /* 0x0000541018187816 */ /* 0x008fc60000000015 */
[----:B------:R-:W4:Y:S04]  /*1323f0*/  LDL.LU R21, [R1+0x5700] ;  /* 0x0057000001157983 */ /* 0x000f280000300800 */
[----:B------:R0:W-:Y:S04]  /*132400*/  STL [R1+0x56bc], R24 ;  /* 0x0056bc1801007387 */ /* 0x0001e80000100800 */
[----:B0-----:R-:W3:Y:S01]  /*132410*/  LDL.LU R24, [R1+0x32c] ;  /* 0x00032c0001187983 */ /* 0x001ee20000300800 */
[----:B----4-:R-:W-:-:S05]  /*132420*/  PRMT R21, R21, 0x5410, R25 ;  /* 0x0000541015157816 */ /* 0x010fca0000000019 */
[----:B------:R0:W-:Y:S04]  /*132430*/  STL [R1+0x56c0], R21 ;  /* 0x0056c01501007387 */ /* 0x0001e80000100800 */
[----:B0-----:R-:W3:Y:S01]  /*132440*/  LDL.LU R21, [R1+0x2dc] ;  /* 0x0002dc0001157983 */ /* 0x001ee20000300800 */
[----:B--2---:R-:W-:Y:S02]  /*132450*/  PRMT R20, R20, 0x5410, R23 ;  /* 0x0000541014147816 */ /* 0x004fe40000000017 */
[----:B------:R-:W-:Y:S02]  /*132460*/  PRMT R2, R2, 0x5410, R13 ;  /* 0x0000541002027816 */ /* 0x000fe4000000000d */
[----:B------:R-:W-:Y:S02]  /*132470*/  PRMT R3, R3, 0x5410, R14 ;  /* 0x0000541003037816 */ /* 0x000fe4000000000e */
[----:B------:R-:W-:-:S02]  /*132480*/  PRMT R25, R19, 0x5410, R16 ;  /* 0x0000541013197816 */ /* 0x000fc40000000010 */
[----:B------:R-:W-:Y:S01]  /*132490*/  PRMT R0, R0, 0x5410, R15 ;  /* 0x0000541000007816 */ /* 0x000fe2000000000f */
[----:B------:R-:W-:Y:S04]  /*1324a0*/  STL [R1+0x56c4], R20 ;  /* 0x0056c41401007387 */ /* 0x000fe80000100800 */
[----:B------:R0:W-:Y:S04]  /*1324b0*/  STL [R1+0x55d0], R2 ;  /* 0x0055d00201007387 */ /* 0x0001e80000100800 */
[----:B------:R-:W-:Y:S04]  /*1324c0*/  STL [R1+0x55d4], R3 ;  /* 0x0055d40301007387 */ /* 0x000fe80000100800 */
[----:B------:R-:W-:Y:S04]  /*1324d0*/  STL [R1+0x5610], R25 ;  /* 0x0056101901007387 */ /* 0x000fe80000100800 */
[----:B------:R1:W-:Y:S04]  /*1324e0*/  STL [R1+0x33c], R0 ;  /* 0x00033c0001007387 */ /* 0x0003e80000100800 */
[----:B------:R-:W2:Y:S04]  /*1324f0*/  LDL.LU R13, [R1+0x2bc] ;  /* 0x0002bc00010d7983 */ /* 0x000ea80000300800 */
[----:B------:R-:W2:Y:S04]  /*132500*/  LDL.LU R14, [R1+0x308] ;  /* 0x00030800010e7983 */ /* 0x000ea80000300800 */
[----:B------:R-:W4:Y:S01]  /*132510*/  LDL.LU R15, [R1+0x2b8] ;  /* 0x0002b800010f7983 */ /* 0x000f220000300800 */
[----:B------:R-:W-:-:S02]  /*132520*/  PRMT R23, R28, 0x5410, R27 ;  /* 0x000054101c177816 */ /* 0x000fc4000000001b */
[----:B0-----:R-:W-:Y:S01]  /*132530*/  PRMT R2, R18, 0x5410, R26 ;  /* 0x0000541012027816 */ /* 0x001fe2000000001a */
[----:B-1----:R-:W4:Y:S04]  /*132540*/  LDL.LU R0, [R1+0x300] ;  /* 0x0003000001007983 */ /* 0x002f280000300800 */
[----:B------:R-:W4:Y:S04]  /*132550*/  LDL.LU R16, [R1+0x2b4] ;  /* 0x0002b40001107983 */ /* 0x000f280000300800 */
[----:B------:R-:W4:Y:S04]  /*132560*/  LDL.LU R19, [R1+0x35c] ;  /* 0x00035c0001137983 */ /* 0x000f280000300800 */
[----:B------:R-:W4:Y:S01]  /*132570*/  LDL.LU R27, [R1+0x2b0] ;  /* 0x0002b000011b7983 */ /* 0x000f220000300800 */
[----:B------:R-:W-:-:S03]  /*132580*/  PRMT R3, R4, 0x5410, R12 ;  /* 0x0000541004037816 */ /* 0x000fc6000000000c */
[----:B------:R-:W4:Y:S04]  /*132590*/  LDL.LU R28, [R1+0x36c] ;  /* 0x00036c00011c7983 */ /* 0x000f280000300800 */
[----:B------:R-:W-:Y:S01]  /*1325a0*/  STL [R1+0x56c8], R23 ;  /* 0x0056c81701007387 */ /* 0x000fe20000100800 */
[----:B------:R-:W-:Y:S02]  /*1325b0*/  PRMT R4, R8, 0x5410, R7 ;  /* 0x0000541008047816 */ /* 0x000fe40000000007 */
[----:B---3--:R-:W-:-:S05]  /*1325c0*/  PRMT R20, R24, 0x5410, R21 ;  /* 0x0000541018147816 */ /* 0x008fca0000000015 */
[----:B------:R-:W-:Y:S04]  /*1325d0*/  STL [R1+0x330], R20 ;  /* 0x0003301401007387 */ /* 0x000fe80000100800 */
[----:B------:R0:W-:Y:S04]  /*1325e0*/  STL [R1+0x32c], R2 ;  /* 0x00032c0201007387 */ /* 0x0001e80000100800 */
[----:B------:R1:W-:Y:S04]  /*1325f0*/  STL [R1+0x328], R3 ;  /* 0x0003280301007387 */ /* 0x0003e80000100800 */
[----:B------:R-:W-:Y:S01]  /*132600*/  STL [R1+0x31c], R4 ;  /* 0x00031c0401007387 */ /* 0x000fe20000100800 */
[----:B0-----:R-:W-:-:S02]  /*132610*/  PRMT R2, R6, 0x5410, R5 ;  /* 0x0000541006027816 */ /* 0x001fc40000000005 */
[----:B-1----:R-:W-:-:S03]  /*132620*/  PRMT R3, R17, 0x5410, R29 ;  /* 0x0000541011037816 */ /* 0x002fc6000000001d */
[----:B------:R-:W-:Y:S04]  /*132630*/  STL [R1+0x318], R2 ;  /* 0x0003180201007387 */ /* 0x000fe80000100800 */
[----:B------:R0:W-:Y:S04]  /*132640*/  STL [R1+0x314], R3 ;  /* 0x0003140301007387 */ /* 0x0001e80000100800 */
[----:B0-----:R-:W3:Y:S01]  /*132650*/  LDL.LU R3, [R1+0x304] ;  /* 0x0003040001037983 */ /* 0x001ee20000300800 */
[----:B------:R-:W-:Y:S02]  /*132660*/  PRMT R4, R22, 0x5410, R9 ;  /* 0x0000541016047816 */ /* 0x000fe40000000009 */
[----:B------:R-:W-:-:S03]  /*132670*/  PRMT R2, R11, 0x5410, R10 ;  /* 0x000054100b027816 */ /* 0x000fc6000000000a */
[----:B------:R-:W-:Y:S04]  /*132680*/  STL [R1+0x310], R4 ;  /* 0x0003100401007387 */ /* 0x000fe80000100800 */
[----:B---3--:R0:W-:Y:S04]  /*132690*/  STL [R1+0x56f8], R3 ;  /* 0x0056f80301007387 */ /* 0x0081e80000100800 */
[----:B------:R-:W-:Y:S04]  /*1326a0*/  STL [R1+0x30c], R2 ;  /* 0x00030c0201007387 */ /* 0x000fe80000100800 */
[----:B0-----:R-:W3:Y:S04]  /*1326b0*/  LDL.LU R3, [R1+0x368] ;  /* 0x0003680001037983 */ /* 0x001ee80000300800 */
[----:B------:R-:W2:Y:S04]  /*1326c0*/  LDL.LU R7, [R1+0x2a4] ;  /* 0x0002a40001077983 */ /* 0x000ea80000300800 */
[----:B--2---:R0:W-:Y:S04]  /*1326d0*/  STL [R1+0x56f4], R7 ;  /* 0x0056f40701007387 */ /* 0x0041e80000100800 */
[----:B0-----:R-:W2:Y:S01]  /*1326e0*/  LDL.LU R7, [R1+0x2a8] ;  /* 0x0002a80001077983 */ /* 0x001ea20000300800 */
[----:B------:R-:W-:-:S02]  /*1326f0*/  PRMT R14, R14, 0x5410, R13 ;  /* 0x000054100e0e7816 */ /* 0x000fc4000000000d */
[----:B----4-:R-:W-:Y:S02]  /*132700*/  PRMT R12, R0, 0x5410, R15 ;  /* 0x00005410000c7816 */ /* 0x010fe4000000000f */
[----:B------:R-:W-:Y:S02]  /*132710*/  PRMT R13, R19, 0x5410, R16 ;  /* 0x00005410130d7816 */ /* 0x000fe40000000010 */
[----:B------:R-:W-:Y:S01]  /*132720*/  PRMT R0, R28, 0x5410, R27 ;  /* 0x000054101c007816 */ /* 0x000fe2000000001b */
[----:B--2---:R0:W-:Y:S04]  /*132730*/  STL [R1+0x56fc], R7 ;  /* 0x0056fc0701007387 */ /* 0x0041e80000100800 */
        /* <DEDUP_REMOVED lines=12> */
[----:B------:R-:W-:Y:S04]  /*132800*/  STL [R1+0x308], R14 ;  /* 0x0003080e01007387 */ /* 0x000fe80000100800 */
[----:B------:R0:W-:Y:S04]  /*132810*/  STL [R1+0x300], R12 ;  /* 0x0003000c01007387 */ /* 0x0001e80000100800 */
[----:B0-----:R-:W2:Y:S04]  /*132820*/  LDL.LU R12, [R1+0x360] ;  /* 0x00036000010c7983 */ /* 0x001ea80000300800 */
[----:B------:R0:W-:Y:S04]  /*132830*/  STL [R1+0x2cc], R13 ;  /* 0x0002cc0d01007387 */ /* 0x0001e80000100800 */
[----:B0-----:R-:W2:Y:S04]  /*132840*/  LDL.LU R13, [R1+0x370] ;  /* 0x00037000010d7983 */ /* 0x001ea80000300800 */
        /* <DEDUP_REMOVED lines=9> */
[----:B0-----:R-:W2:Y:S04]  /*1328e0*/  LDL.LU R0, [R1+0x298] ;  /* 0x0002980001007983 */ /* 0x001ea80000300800 */
[----:B------:R-:W2:Y:S04]  /*1328f0*/  LDL.LU R16, [R1+0x3b0] ;  /* 0x0003b00001107983 */ /* 0x000ea80000300800 */
[----:B------:R-:W2:Y:S04]  /*132900*/  LDL.LU R19, [R1+0x290] ;  /* 0x0002900001137983 */ /* 0x000ea80000300800 */
[----:B------:R-:W2:Y:S04]  /*132910*/  LDL.LU R27, [R1+0x3a4] ;  /* 0x0003a400011b7983 */ /* 0x000ea80000300800 */
[----:B------:R-:W2:Y:S04]  /*132920*/  LDL.LU R28, [R1+0x280] ;  /* 0x00028000011c7983 */ /* 0x000ea80000300800 */
[----:B------:R-:W2:Y:S01]  /*132930*/  LDL.LU R25, [R1+0x3b4] ;  /* 0x0003b40001197983 */ /* 0x000ea20000300800 */
[----:B---3--:R-:W-:-:S03]  /*132940*/  PRMT R3, R3, 0x5410, R7 ;  /* 0x0000541003037816 */ /* 0x008fc60000000007 */
[----:B------:R-:W3:Y:S04]  /*132950*/  LDL.LU R7, [R1+0x56fc] ;  /* 0x0056fc0001077983 */ /* 0x000ee80000300800 */
[----:B------:R0:W-:Y:S04]  /*132960*/  STL [R1+0x2c4], R3 ;  /* 0x0002c40301007387 */ /* 0x0001e80000100800 */
[----:B0-----:R-:W3:Y:S02]  /*132970*/  LDL.LU R3, [R1+0x56f8] ;  /* 0x0056f80001037983 */ /* 0x001ee40000300800 */
[----:B---3--:R-:W-:-:S02]  /*132980*/  PRMT R3, R3, 0x5410, R7 ;  /* 0x0000541003037816 */ /* 0x008fc40000000007 */
[----:B------:R-:W3:Y:S04]  /*132990*/  LDL.LU R7, [R1+0x56f4] ;  /* 0x0056f40001077983 */ /* 0x000ee80000300800 */
[----:B------:R0:W-:Y:S01]  /*1329a0*/  STL [R1+0x304], R3 ;  /* 0x0003040301007387 */ /* 0x0001e20000100800 */
[----:B----4-:R-:W-:Y:S02]  /*1329b0*/  PRMT R2, R2, 0x5410, R5 ;  /* 0x0000541002027816 */ /* 0x010fe40000000005 */
[----:B--2---:R-:W-:Y:S02]  /*1329c0*/  PRMT R29, R29, 0x5410, R6 ;  /* 0x000054101d1d7816 */ /* 0x004fe40000000006 */
[----:B------:R-:W-:Y:S01]  /*1329d0*/  PRMT R9, R9, 0x5410, R17 ;  /* 0x0000541009097816 */ /* 0x000fe20000000011 */
[----:B0-----:R-:W2:Y:S01]  /*1329e0*/  LDL.LU R3, [R1+0x27c] ;  /* 0x00027c0001037983 */ /* 0x001ea20000300800 */
[----:B------:R-:W-:-:S02]  /*1329f0*/  PRMT R11, R11, 0x5410, R22 ;  /* 0x000054100b0b7816 */ /* 0x000fc40000000016 */
[----:B---3--:R-:W-:Y:S02]  /*132a00*/  PRMT R8, R8, 0x5410, R7 ;  /* 0x0000541008087816 */ /* 0x008fe40000000007 */
[----:B------:R-:W3:Y:S04]  /*132a10*/  LDL.LU R7, [R1+0x56f0] ;  /* 0x0056f00001077983 */ /* 0x000ee80000300800 */
[----:B------:R0:W-:Y:S04]  /*132a20*/  STL [R1+0x2c0], R8 ;  /* 0x0002c00801007387 */ /* 0x0001e80000100800 */
[----:B0-----:R-:W4:Y:S04]  /*132a30*/  LDL.LU R8, [R1+0x56ec] ;  /* 0x0056ec0001087983 */ /* 0x001f280000300800 */
[----:B------:R-:W2:Y:S04]  /*132a40*/  LDL.LU R5, [R1+0x56e8] ;  /* 0x0056e80001057983 */ /* 0x000ea80000300800 */
[----:B------:R0:W-:Y:S04]  /*132a50*/  STL [R1+0x2b8], R2 ;  /* 0x0002b80201007387 */ /* 0x0001e80000100800 */
[----:B0-----:R-:W3:Y:S04]  /*132a60*/  LDL.LU R2, [R1+0x3b8] ;  /* 0x0003b80001027983 */ /* 0x001ee80000300800 */
[----:B------:R-:W4:Y:S04]  /*132a70*/  LDL.LU R6, [R1+0x56e4] ;  /* 0x0056e40001067983 */ /* 0x000f280000300800 */
[----:B------:R0:W-:Y:S04]  /*132a80*/  STL [R1+0x2b4], R29 ;  /* 0x0002b41d01007387 */ /* 0x0001e80000100800 */
[----:B0-----:R-:W4:Y:S04]  /*132a90*/  LDL.LU R29, [R1+0x56e0] ;  /* 0x0056e000011d7983 */ /* 0x001f280000300800 */
[----:B------:R-:W2:Y:S04]  /*132aa0*/  LDL.LU R17, [R1+0x56dc] ;  /* 0x0056dc0001117983 */ /* 0x000ea80000300800 */
[----:B------:R0:W-:Y:S04]  /*132ab0*/  STL [R1+0x2bc], R9 ;  /* 0x0002bc0901007387 */ /* 0x0001e80000100800 */
[----:B0-----:R-:W3:Y:S04]  /*132ac0*/  LDL.LU R9, [R1+0x56d8] ;  /* 0x0056d80001097983 */ /* 0x001ee80000300800 */
[----:B------:R-:W3:Y:S04]  /*132ad0*/  LDL.LU R22, [R1+0x56d4] ;  /* 0x0056d40001167983 */ /* 0x000ee80000300800 */
[----:B------:R0:W-:Y:S04]  /*132ae0*/  STL [R1+0x2b0], R11 ;  /* 0x0002b00b01007387 */ /* 0x0001e80000100800 */
[----:B0-----:R-:W4:Y:S02]  /*132af0*/  LDL.LU R11, [R1+0x56d0] ;  /* 0x0056d000010b7983 */ /* 0x001f240000300800 */
[----:B----4-:R-:W-:-:S02]  /*132b00*/  PRMT R11, R10, 0x5410, R11 ;  /* 0x000054100a0b7816 */ /* 0x010fc4000000000b */
[----:B------:R-:W4:Y:S04]  /*132b10*/  LDL.LU R10, [R1+0x56cc] ;  /* 0x0056cc00010a7983 */ /* 0x000f280000300800 */
[----:B------:R4:W-:Y:S02]  /*132b20*/  STL [R1+0x2ac], R11 ;  /* 0x0002ac0b01007387 */ /* 0x0009e40000100800 */
[----:B----4-:R-:W-:Y:S02]  /*132b30*/  PRMT R11, R4, 0x5410, R10 ;  /* 0x00005410040b7816 */ /* 0x010fe4000000000a */
[----:B---3--:R-:W-:Y:S01]  /*132b40*/  PRMT R4, R22, 0x5410, R9 ;  /* 0x0000541016047816 */ /* 0x008fe20000000009 */
[----:B------:R-:W3:Y:S04]  /*132b50*/  LDL.LU R10, [R1+0x394] ;  /* 0x00039400010a7983 */ /* 0x000ee80000300800 */
[----:B------:R0:W-:Y:S04]  /*132b60*/  STL [R1+0x2a8], R11 ;  /* 0x0002a80b01007387 */ /* 0x0001e80000100800 */
[----:B------:R-:W4:Y:S01]  /*132b70*/  LDL.LU R22, [R1+0x1740] ;  /* 0x0017400001167983 */ /* 0x000f220000300800 */
[----:B------:R-:W-:-:S03]  /*132b80*/  PRMT R9, R29, 0x5410, R6 ;  /* 0x000054101d097816 */ /* 0x000fc60000000006 */
[----:B------:R2:W-:Y:S04]  /*132b90*/  STL [R1+0x2a4], R4 ;  /* 0x0002a40401007387 */ /* 0x0005e80000100800 */
[----:B------:R-:W4:Y:S01]  /*132ba0*/  LDL.LU R6, [R1+0x380] ;  /* 0x0003800001067983 */ /* 0x000f220000300800 */
[----:B0-----:R-:W-:Y:S02]  /*132bb0*/  PRMT R11, R12, 0x5410, R8 ;  /* 0x000054100c0b7816 */ /* 0x001fe40000000008 */
[----:B--2---:R-:W-:Y:S02]  /*132bc0*/  PRMT R4, R17, 0x5410, R5 ;  /* 0x0000541011047816 */ /* 0x004fe40000000005 */
[----:B------:R-:W2:Y:S04]  /*132bd0*/  LDL.LU R17, [R1+0x174c] ;  /* 0x00174c0001117983 */ /* 0x000ea80000300800 */
[----:B------:R-:W2:Y:S04]  /*132be0*/  LDL.LU R29, [R1+0x1668] ;  /* 0x00166800011d7983 */ /* 0x000ea80000300800 */
[----:B------:R-:W2:Y:S04]  /*132bf0*/  LDL.LU R8, [R1+0x384] ;  /* 0x0003840001087983 */ /* 0x000ea80000300800 */
[----:B------:R-:W2:Y:S01]  /*132c00*/  LDL.LU R12, [R1+0x167c] ;  /* 0x00167c00010c7983 */ /* 0x000ea20000300800 */
[----:B------:R-:W-:-:S03]  /*132c10*/  PRMT R5, R13, 0x5410, R7 ;  /* 0x000054100d057816 */ /* 0x000fc60000000007 */
[----:B------:R-:W2:Y:S04]  /*132c20*/  LDL.LU R7, [R1+0x4] ;  /* 0x0000040001077983 */ /* 0x000ea80000300800 */
[----:B------:R-:W2:Y:S01]  /*132c30*/  LDL.LU R13, [R1+0x1680] ;  /* 0x00168000010d7983 */ /* 0x000ea20000300800 */
[----:B------:R-:W-:Y:S02]  /*132c40*/  PRMT R26, R26, 0x5410, R24 ;  /* 0x000054101a1a7816 */ /* 0x000fe40000000018 */
[----:B------:R-:W-:Y:S02]  /*132c50*/  PRMT R15, R15, 0x5410, R18 ;  /* 0x000054100f0f7816 */ /* 0x000fe40000000012 */
[----:B------:R-:W-:Y:S02]  /*132c60*/  PRMT R16, R16, 0x5410, R0 ;  /* 0x0000541010107816 */ /* 0x000fe40000000000 */
[----:B------:R-:W-:-:S02]  /*132c70*/  PRMT R27, R27, 0x5410, R19 ;  /* 0x000054101b1b7816 */ /* 0x000fc40000000013 */
[----:B------:R-:W-:Y:S02]  /*132c80*/  PRMT R25, R25, 0x5410, R28 ;  /* 0x0000541019197816 */ /* 0x000fe4000000001c */
[----:B---3--:R-:W-:Y:S02]  /*132c90*/  PRMT R10, R10, 0x5410, R21 ;  /* 0x000054100a0a7816 */ /* 0x008fe40000000015 */
[----:B----4-:R-:W-:Y:S02]  /*132ca0*/  PRMT R6, R6, 0x5410, R23 ;  /* 0x0000541006067816 */ /* 0x010fe40000000017 */
[----:B--2---:R-:W-:Y:S02]  /*132cb0*/  PRMT R8, R8, 0x5410, R20 ;  /* 0x0000541008087816 */ /* 0x004fe40000000014 */
[----:B------:R-:W-:Y:S02]  /*132cc0*/  PRMT R7, R14, 0x5410, R7 ;  /* 0x000054100e077816 */ /* 0x000fe40000000007 */
[----:B------:R-:W2:Y:S04]  /*132cd0*/  LDL.LU R14, [R1+0x1684] ;  /* 0x00168400010e7983 */ /* 0x000ea80000300800 */
[----:B------:R-:W3:Y:S04]  /*132ce0*/  LDL.LU R23, [R1+0x56c8] ;  /* 0x0056c80001177983 */ /* 0x000ee80000300800 */
[----:B------:R-:W4:Y:S04]  /*132cf0*/  LDL.LU R20, [R1+0x56c4] ;  /* 0x0056c40001147983 */ /* 0x000f280000300800 */
[----:B------:R-:W4:Y:S04]  /*132d00*/  LDL.LU R21, [R1+0x56c0] ;  /* 0x0056c00001157983 */ /* 0x000f280000300800 */
        /* <DEDUP_REMOVED lines=8> */
[----:B0-----:R-:W4:Y:S04]  /*132d90*/  LDL.LU R16, [R1+0x56a8] ;  /* 0x0056a80001107983 */ /* 0x001f280000300800 */
[----:B------:R-:W3:Y:S04]  /*132da0*/  LDL.LU R19, [R1+0x56a4] ;  /* 0x0056a40001137983 */ /* 0x000ee80000300800 */
[----:B------:R0:W-:Y:S04]  /*132db0*/  STL [R1+0x298], R27 ;  /* 0x0002981b01007387 */ /* 0x0001e80000100800 */
[----:B0-----:R-:W2:Y:S04]  /*132dc0*/  LDL.LU R27, [R1+0x56a0] ;  /* 0x0056a000011b7983 */ /* 0x001ea80000300800 */
[----:B------:R-:W4:Y:S04]  /*132dd0*/  LDL.LU R28, [R1+0x569c] ;  /* 0x00569c00011c7983 */ /* 0x000f280000300800 */
[----:B------:R0:W-:Y:S04]  /*132de0*/  STL [R1+0x5640], R25 ;  /* 0x0056401901007387 */ /* 0x0001e80000100800 */
[----:B0-----:R-:W3:Y:S01]  /*132df0*/  LDL.LU R25, [R1+0x1678] ;  /* 0x0016780001197983 */ /* 0x001ee20000300800 */
[----:B----4-:R-:W-:-:S03]  /*132e00*/  PRMT R3, R28, 0x5410, R3 ;  /* 0x000054101c037816 */ /* 0x010fc60000000003 */
[----:B------:R-:W4:Y:S04]  /*132e10*/  LDL.LU R28, [R1+0x5698] ;  /* 0x00569800011c7983 */ /* 0x000f280000300800 */
[----:B------:R0:W-:Y:S01]  /*132e20*/  STL [R1+0x5614], R3 ;  /* 0x0056140301007387 */ /* 0x0001e20000100800 */
[----:B--2---:R-:W-:-:S03]  /*132e30*/  PRMT R2, R2, 0x5410, R27 ;  /* 0x0000541002027816 */ /* 0x004fc6000000001b */
[----:B0-----:R-:W2:Y:S04]  /*132e40*/  LDL.LU R3, [R1+0x166c] ;  /* 0x00166c0001037983 */ /* 0x001ea80000300800 */
[----:B------:R-:W3:Y:S04]  /*132e50*/  LDL.LU R27, [R1+0x5694] ;  /* 0x00569400011b7983 */ /* 0x000ee80000300800 */
[----:B------:R0:W-:Y:S04]  /*132e60*/  STL [R1+0x5618], R2 ;  /* 0x0056180201007387 */ /* 0x0001e80000100800 */
[----:B0-----:R-:W4:Y:S01]  /*132e70*/  LDL.LU R2, [R1+0x1664] ;  /* 0x0016640001027983 */ /* 0x001f220000300800 */
[----:B---3--:R-:W-:-:S03]  /*132e80*/  PRMT R27, R27, 0x5410, R19 ;  /* 0x000054101b1b7816 */ /* 0x008fc60000000013 */
[----:B------:R-:W3:Y:S01]  /*132e90*/  LDL.LU R19, [R1+0x5690] ;  /* 0x0056900001137983 */ /* 0x000ee20000300800 */
[----:B------:R-:W-:-:S03]  /*132ea0*/  PRMT R22, R22, 0x5410, R0 ;  /* 0x0000541016167816 */ /* 0x000fc60000000000 */
[----:B------:R-:W-:Y:S04]  /*132eb0*/  STL.64 [R1+0x5588], R26 ;  /* 0x0055881a01007387 */ /* 0x000fe80000100a00 */
[----:B------:R-:W-:Y:S01]  /*132ec0*/  STL [R1+0x5580], R24 ;  /* 0x0055801801007387 */ /* 0x000fe20000100800 */
[----:B------:R-:W-:Y:S02]  /*132ed0*/  PRMT R17, R17, 0x5410, R15 ;  /* 0x0000541011117816 */ /* 0x000fe4000000000f */
[----:B---3--:R-:W-:Y:S02]  /*132ee0*/  PRMT R19, R19, 0x5410, R16 ;  /* 0x0000541013137816 */ /* 0x008fe40000000010 */
[----:B------:R-:W3:Y:S04]  /*132ef0*/  LDL.LU R16, [R1+0x568c] ;  /* 0x00568c0001107983 */ /* 0x000ee80000300800 */
[----:B------:R-:W3:Y:S04]  /*132f00*/  LDL.LU R0, [R1+0x5688] ;  /* 0x0056880001007983 */ /* 0x000ee80000300800 */
[----:B------:R-:W-:Y:S04]  /*132f10*/  STL.64 [R1+0x55e0], R22 ;  /* 0x0055e01601007387 */ /* 0x000fe80000100a00 */
[----:B------:R0:W-:Y:S04]  /*132f20*/  STL.64 [R1+0x55d8], R20 ;  /* 0x0055d81401007387 */ /* 0x0001e80000100a00 */
[----:B------:R-:W3:Y:S01]  /*132f30*/  LDL.LU R15, [R1+0x5684] ;  /* 0x00568400010f7983 */ /* 0x000ee20000300800 */
[----:B--2---:R-:W-:-:S02]  /*132f40*/  PRMT R3, R4, 0x5210, R3 ;  /* 0x0000521004037816 */ /* 0x004fc40000000003 */
[----:B------:R-:W-:Y:S02]  /*132f50*/  PRMT R29, R9, 0x5210, R29 ;  /* 0x00005210091d7816 */ /* 0x000fe4000000001d */
[----:B----4-:R-:W-:Y:S02]  /*132f60*/  PRMT R9, R5, 0x5210, R2 ;  /* 0x0000521005097816 */ /* 0x010fe40000000002 */
[----:B------:R-:W-:Y:S02]  /*132f70*/  PRMT R4, R6, 0x5210, R25 ;  /* 0x0000521006047816 */ /* 0x000fe40000000019 */
[----:B------:R-:W-:Y:S02]  /*132f80*/  PRMT R5, R7, 0x5210, R12 ;  /* 0x0000521007057816 */ /* 0x000fe4000000000c */
[----:B------:R-:W-:Y:S02]  /*132f90*/  PRMT R6, R8, 0x5210, R13 ;  /* 0x0000521008067816 */ /* 0x000fe4000000000d */
[----:B------:R-:W-:Y:S01]  /*132fa0*/  PRMT R7, R10, 0x5210, R14 ;  /* 0x000052100a077816 */ /* 0x000fe2000000000e */
[----:B------:R-:W2:Y:S04]  /*132fb0*/  LDL.LU R2, [R1+0x16e0] ;  /* 0x0016e00001027983 */ /* 0x000ea80000300800 */
[----:B0-----:R-:W4:Y:S04]  /*132fc0*/  LDL.LU R20, [R1+0x16dc] ;  /* 0x0016dc0001147983 */ /* 0x001f280000300800 */
[----:B------:R-:W4:Y:S01]  /*132fd0*/  LDL.LU R21, [R1+0x16d0] ;  /* 0x0016d00001157983 */ /* 0x000f220000300800 */
[----:B------:R-:W-:-:S03]  /*132fe0*/  IMAD.MOV.U32 R10, RZ, RZ, R3 ;  /* 0x000000ffff0a7224 */ /* 0x000fc600078e0003 */
[----:B------:R-:W4:Y:S04]  /*132ff0*/  LDL.LU R3, [R1+0x16cc] ;  /* 0x0016cc0001037983 */ /* 0x000f280000300800 */
[----:B------:R-:W4:Y:S04]  /*133000*/  LDL.LU R22, [R1+0x3d4] ;  /* 0x0003d40001167983 */ /* 0x000f280000300800 */
[----:B------:R-:W4:Y:S04]  /*133010*/  LDL.LU R23, [R1+0x3d0] ;  /* 0x0003d00001177983 */ /* 0x000f280000300800 */
[----:B------:R-:W4:Y:S04]  /*133020*/  LDL.LU R25, [R1+0x3cc] ;  /* 0x0003cc0001197983 */ /* 0x000f280000300800 */
[----:B------:R-:W4:Y:S04]  /*133030*/  LDL.LU R24, [R1+0x3c8] ;  /* 0x0003c80001187983 */ /* 0x000f280000300800 */
[----:B------:R-:W4:Y:S04]  /*133040*/  LDL.LU R26, [R1+0x3c4] ;  /* 0x0003c400011a7983 */ /* 0x000f280000300800 */
[----:B------:R-:W4:Y:S01]  /*133050*/  LDL.LU R27, [R1+0x3c0] ;  /* 0x0003c000011b7983 */ /* 0x000f220000300800 */
[----:B---3--:R-:W-:-:S03]  /*133060*/  PRMT R8, R11, 0x5210, R15 ;  /* 0x000052100b087816 */ /* 0x008fc6000000000f */
[----:B------:R-:W0:Y:S01]  /*133070*/  LDS.128 R12, [R0] ;  /* 0x00000000000c7984 */ /* 0x000e220000000c00 */
[----:B------:R-:W-:Y:S06]  /*133080*/  BAR.SYNC.DEFER_BLOCKING 0x0 ;  /* 0x0000000000007b1d */ /* 0x000fec0000010000 */
[----:B0-----:R-:W-:Y:S04]  /*133090*/  STL [R1+0x10], R12 ;  /* 0x0000100c01007387 */ /* 0x001fe80000100800 */
[----:B------:R0:W-:Y:S04]  /*1330a0*/  STL.64 [R1+0x18], R14 ;  /* 0x0000180e01007387 */ /* 0x0001e80000100a00 */
[----:B0-----:R-:W3:Y:S01]  /*1330b0*/  LDL.LU R14, [R1+0x5680] ;  /* 0x00568000010e7983 */ /* 0x001ee20000300800 */
[----:B------:R-:W-:-:S03]  /*1330c0*/  IMAD.MOV.U32 R15, RZ, RZ, R13 ;  /* 0x000000ffff0f7224 */ /* 0x000fc600078e000d */
[----:B------:R-:W2:Y:S04]  /*1330d0*/  LDL.LU.64 R12, [R1+0x5678] ;  /* 0x00567800010c7983 */ /* 0x000ea80000300a00 */
[----:B------:R0:W-:Y:S01]  /*1330e0*/  STSM.16.M88.4 [R16], R4 ;  /* 0x0000000410007844 */ /* 0x0001e20000000200 */
[----:B------:R-:W-:Y:S01]  /*1330f0*/  BAR.SYNC.DEFER_BLOCKING 0x0 ;  /* 0x0000000000007b1d */ /* 0x000fe20000010000 */
[----:B0-----:R-:W-:Y:S02]  /*133100*/  IMAD.MOV.U32 R5, RZ, RZ, R29 ;  /* 0x000000ffff057224 */ /* 0x001fe400078e001d */
[----:B------:R-:W-:Y:S02]  /*133110*/  IMAD.MOV.U32 R4, RZ, RZ, R10 ;  /* 0x000000ffff047224 */ /* 0x000fe400078e000a */
[----:B------:R-:W-:-:S02]  /*133120*/  IMAD.MOV.U32 R6, RZ, RZ, R9 ;  /* 0x000000ffff067224 */ /* 0x000fc400078e0009 */
[----:B------:R-:W-:Y:S02]  /*133130*/  IMAD.MOV.U32 R7, RZ, RZ, R8 ;  /* 0x000000ffff077224 */ /* 0x000fe400078e0008 */
[----:B------:R-:W0:Y:S01]  /*133140*/  LDS.128 R8, [R0] ;  /* 0x0000000000087984 */ /* 0x000e220000000c00 */
[----:B------:R-:W-:Y:S06]  /*133150*/  BAR.SYNC.DEFER_BLOCKING 0x0 ;  /* 0x0000000000007b1d */ /* 0x000fec0000010000 */
[----:B---3--:R1:W-:Y:S04]  /*133160*/  STL.64 [R1+0x5300], R14 ;  /* 0x0053000e01007387 */ /* 0x0083e80000100a00 */
[----:B-1----:R-:W3:Y:S04]  /*133170*/  LDL.LU R14, [R1+0x2940] ;  /* 0x00294000010e7983 */ /* 0x002ee80000300800 */
[----:B------:R-:W3:Y:S04]  /*133180*/  LDL.LU R15, [R1+0x2938] ;  /* 0x00293800010f7983 */ /* 0x000ee80000300800 */
[----:B--2---:R1:W-:Y:S04]  /*133190*/  STL.64 [R1+0x5520], R12 ;  /* 0x0055200c01007387 */ /* 0x0043e80000100a00 */
[----:B-1----:R-:W2:Y:S04]  /*1331a0*/  LDL.LU R12, [R1+0x2964] ;  /* 0x00296400010c7983 */ /* 0x002ea80000300800 */
[----:B------:R-:W2:Y:S04]  /*1331b0*/  LDL.LU R13, [R1+0x2960] ;  /* 0x00296000010d7983 */ /* 0x000ea80000300800 */
[----:B------:R-:W2:Y:S04]  /*1331c0*/  LDL.LU R29, [R1+0x5674] ;  /* 0x00567400011d7983 */ /* 0x000ea80000300800 */
[----:B------:R3:W-:Y:S04]  /*1331d0*/  STSM.16.M88.4 [R16], R4 ;  /* 0x0000000410007844 */ /* 0x0007e80000000200 */
[----:B0-----:R-:W-:Y:S01]  /*1331e0*/  STL.64 [R1+0x52b0], R8 ;  /* 0x0052b00801007387 */ /* 0x001fe20000100a00 */
[----:B------:R-:W-:-:S02]  /*1331f0*/  LOP3.LUT R2, R2, 0xffff, RZ, 0xc0, !PT ;  /* 0x0000ffff02027812 */ /* 0x000fc400078ec0ff */
[----:B----4-:R-:W-:Y:S01]  /*133200*/  LOP3.LUT R3, R3, 0xffff, RZ, 0xc0, !PT ;  /* 0x0000ffff03037812 */ /* 0x010fe200078ec0ff */
[----:B------:R0:W-:Y:S01]  /*133210*/  STL.64 [R1+0x5278], R10 ;  /* 0x0052780a01007387 */ /* 0x0001e20000100a00 */
[----:B------:R-:W-:Y:S01]  /*133220*/  BAR.SYNC.DEFER_BLOCKING 0x0 ;  /* 0x0000000000007b1d */ /* 0x000fe20000010000 */
[----:B---3--:R-:W-:Y:S02]  /*133230*/  LOP3.LUT R5, R14, 0xffff, RZ, 0xc0, !PT ;  /* 0x0000ffff0e057812 */ /* 0x008fe400078ec0ff */
[----:B------:R-:W-:Y:S02]  /*133240*/  LOP3.LUT R4, R15, 0xffff, RZ, 0xc0, !PT ;  /* 0x0000ffff0f047812 */ /* 0x000fe400078ec0ff */
[----:B------:R-:W-:Y:S02]  /*133250*/  LOP3.LUT R14, R20, 0xffff, RZ, 0xc0, !PT ;  /* 0x0000ffff140e7812 */ /* 0x000fe400078ec0ff */
[----:B------:R-:W-:Y:S02]  /*133260*/  PRMT R20, R22, 0x4210, R2 ;  /* 0x0000421016147816 */ /* 0x000fe40000000002 */
[----:B0-----:R-:W-:-:S02]  /*133270*/  PRMT R11, R28, 0x4210, R4 ;  /* 0x000042101c0b7816 */ /* 0x001fc40000000004 */
[----:B--2---:R-:W-:Y:S02]  /*133280*/  LOP3.LUT R6, R13, 0xffff, RZ, 0xc0, !PT ;  /* 0x0000ffff0d067812 */ /* 0x004fe400078ec0ff */
[----:B------:R-:W-:-:S03]  /*133290*/  LOP3.LUT R13, R21, 0xffff, RZ, 0xc0, !PT ;  /* 0x0000ffff150d7812 */ /* 0x000fc600078ec0ff */
[----:B------:R-:W-:Y:S04]  /*1332a0*/  STL [R1+0x2d8], R6 ;  /* 0x0002d80601007387 */ /* 0x000fe80000100800 */
[----:B------:R-:W-:Y:S04]  /*1332b0*/  STL [R1+0x2dc], R5 ;  /* 0x0002dc0501007387 */ /* 0x000fe80000100800 */
[----:B------:R-:W-:Y:S01]  /*1332c0*/  STL [R1+0x2e0], R4 ;  /* 0x0002e00401007387 */ /* 0x000fe20000100800 */
[----:B------:R-:W-:-:S03]  /*1332d0*/  PRMT R22, R25, 0x4210, R13 ;  /* 0x0000421019167816 */ /* 0x000fc6000000000d */
[----:B------:R0:W-:Y:S04]  /*1332e0*/  STL [R1+0x2e4], R3 ;  /* 0x0002e40301007387 */ /* 0x0001e80000100800 */
[----:B------:R-:W2:Y:S04]  /*1332f0*/  LDL.LU R25, [R1+0x2b8] ;  /* 0x0002b80001197983 */ /* 0x000ea80000300800 */
[----:B------:R-:W3:Y:S01]  /*133300*/  LDL.LU R28, [R1+0x5670] ;  /* 0x00567000011c7983 */ /* 0x000ee20000300800 */
[----:B------:R-:W-:Y:S02]  /*133310*/  PRMT R9, R26, 0x4210, R6 ;  /* 0x000042101a097816 */ /* 0x000fe40000000006 */
[----:B------:R-:W-:-:S02]  /*133320*/  PRMT R10, R27, 0x4210, R5 ;  /* 0x000042101b0a7816 */ /* 0x000fc40000000005 */
[----:B------:R-:W1:Y:S01]  /*133330*/  LDS.128 R4, [R0] ;  /* 0x0000000000047984 */ /* 0x000e620000000c00 */
[----:B------:R-:W-:Y:S01]  /*133340*/  BAR.SYNC.DEFER_BLOCKING 0x0 ;  /* 0x0000000000007b1d */ /* 0x000fe20000010000 */
[----:B------:R-:W-:-:S04]  /*133350*/  LOP3.LUT R12, R12, 0xffff, RZ, 0xc0, !PT ;  /* 0x0000ffff0c0c7812 */ /* 0x000fc800078ec0ff */
[----:B------:R-:W-:Y:S02]  /*133360*/  PRMT R8, R24, 0x4210, R12 ;  /* 0x0000421018087816 */ /* 0x000fe4000000000c */
[----:B------:R-:W-:-:S03]  /*133370*/  PRMT R21, R23, 0x4210, R14 ;  /* 0x0000421017157816 */ /* 0x000fc6000000000e */
[----:B------:R4:W-:Y:S01]  /*133380*/  STSM.16.M88.4 [R16], R8 ;  /* 0x0000000810007844 */ /* 0x0009e20000000200 */
[----:B------:R-:W-:Y:S01]  /*133390*/  BAR.SYNC.DEFER_BLOCKING 0x0 ;  /* 0x0000000000007b1d */ /* 0x000fe20000010000 */
[----:B------:R-:W-:-:S05]  /*1333a0*/  PRMT R23, R29, 0x4210, R3 ;  /* 0x000042101d177816 */ /* 0x000fca0000000003 */
[----:B------:R-:W-:Y:S04]  /*1333b0*/  STL.64 [R1+0x5668], R22 ;  /* 0x0056681601007387 */ /* 0x000fe80000100a00 */
[----:B------:R-:W-:Y:S04]  /*1333c0*/  STL.64 [R1+0x5660], R20 ;  /* 0x0056601401007387 */ /* 0x000fe80000100a00 */
[----:B0-----:R-:W2:Y:S04]  /*1333d0*/  LDL.LU R3, [R1+0x2b4] ;  /* 0x0002b40001037983 */ /* 0x001ea80000300800 */
[----:B------:R-:W2:Y:S04]  /*1333e0*/  LDL.LU R26, [R1+0x2b0] ;  /* 0x0002b000011a7983 */ /* 0x000ea80000300800 */
[----:B------:R-:W2:Y:S04]  /*1333f0*/  LDL.LU R27, [R1+0x2ac] ;  /* 0x0002ac00011b7983 */ /* 0x000ea80000300800 */
[----:B------:R-:W0:Y:S04]  /*133400*/  LDS.128 R20, [R0] ;  /* 0x0000000000147984 */ /* 0x000e280000000c00 */
[----:B-1----:R-:W-:Y:S04]  /*133410*/  STL.64 [R1+0x5298], R4 ;  /* 0x0052980401007387 */ /* 0x002fe80000100a00 */
[----:B------:R1:W-:Y:S04]  /*133420*/  STL.64 [R1+0x5280], R6 ;  /* 0x0052800601007387 */ /* 0x0003e80000100a00 */
[----:B----4-:R-:W4:Y:S04]  /*133430*/  LDL.LU R10, [R1+0x2a4] ;  /* 0x0002a400010a7983 */ /* 0x010f280000300800 */
[----:B------:R-:W4:Y:S04]  /*133440*/  LDL.LU R11, [R1+0x4] ;  /* 0x00000400010b7983 */ /* 0x000f280000300800 */
[----:B-1----:R-:W4:Y:S01]  /*133450*/  LDL.LU R7, [R1+0x2bc] ;  /* 0x0002bc0001077983 */ /* 0x002f220000300800 */
[----:B------:R-:W-:Y:S06]  /*133460*/  BAR.SYNC.DEFER_BLOCKING 0x0 ;  /* 0x0000000000007b1d */ /* 0x000fec0000010000 */
[----:B0-----:R-:W-:Y:S04]  /*133470*/  STL [R1+0x2f4], R21 ;  /* 0x0002f41501007387 */ /* 0x001fe80000100800 */
[----:B------:R0:W-:Y:S01]  /*133480*/  STL.64 [R1+0x2f8], R22 ;  /* 0x0002f81601007387 */ /* 0x0001e20000100a00 */
[----:B------:R-:W-:-:S03]  /*133490*/  IMAD.MOV.U32 R29, RZ, RZ, R20 ;  /* 0x000000ffff1d7224 */ /* 0x000fc600078e0014 */
[----:B0-----:R-:W4:Y:S04]  /*1334a0*/  LDL.LU.64 R22, [R1+0x5668] ;  /* 0x0056680001167983 */ /* 0x001f280000300a00 */
[----:B------:R-:W4:Y:S04]  /*1334b0*/  LDL.LU.64 R20, [R1+0x5660] ;  /* 0x0056600001147983 */ /* 0x000f280000300a00 */
[----:B---3--:R0:W-:Y:S04]  /*1334c0*/  STL.64 [R1+0x5288], R28 ;  /* 0x0052881c01007387 */ /* 0x0081e80000100a00 */
[----:B0-----:R-:W3:Y:S04]  /*1334d0*/  LDL.LU R28, [R1+0x2e0] ;  /* 0x0002e000011c7983 */ /* 0x001ee80000300800 */
[----:B------:R-:W3:Y:S04]  /*1334e0*/  LDL.LU R29, [R1+0x2e4] ;  /* 0x0002e400011d7983 */ /* 0x000ee80000300800 */
[----:B------:R0:W-:Y:S04]  /*1334f0*/  STL.64 [R1+0x5658], R18 ;  /* 0x0056581201007387 */ /* 0x0001e80000100a00 */
[----:B0-----:R-:W3:Y:S04]  /*133500*/  LDL.LU R18, [R1+0x2a8] ;  /* 0x0002a80001127983 */ /* 0x001ee80000300800 */
[----:B------:R-:W3:Y:S04]  /*133510*/  LDL.LU R19, [R1+0x2dc] ;  /* 0x0002dc0001137983 */ /* 0x000ee80000300800 */
[----:B------:R0:W-:Y:S04]  /*133520*/  STL.64 [R1+0x5650], R16 ;  /* 0x0056501001007387 */ /* 0x0001e80000100a00 */
[----:B0-----:R-:W3:Y:S04]  /*133530*/  LDL.LU R17, [R1+0x2d8] ;  /* 0x0002d80001117983 */ /* 0x001ee80000300800 */
[----:B------:R-:W3:Y:S04]  /*133540*/  LDL.LU R8, [R1+0x2984] ;  /* 0x0029840001087983 */ /* 0x000ee80000300800 */
[----:B------:R-:W3:Y:S01]  /*133550*/  LDL.LU R9, [R1+0x2980] ;  /* 0x0029800001097983 */ /* 0x000ee20000300800 */
[----:B--2---:R-:W-:-:S02]  /*133560*/  PRMT R4, R25, 0x5210, R2 ;  /* 0x0000521019047816 */ /* 0x004fc40000000002 */
[----:B------:R-:W-:Y:S02]  /*133570*/  PRMT R5, R3, 0x5210, R14 ;  /* 0x0000521003057816 */ /* 0x000fe4000000000e */
[----:B------:R-:W-:Y:S01]  /*133580*/  PRMT R6, R26, 0x5210, R13 ;  /* 0x000052101a067816 */ /* 0x000fe2000000000d */
[----:B----4-:R-:W-:Y:S01]  /*133590*/  STSM.16.M88.4 [R16], R20 ;  /* 0x0000001410007844 */ /* 0x010fe20000000200 */
[----:B------:R-:W-:Y:S01]  /*1335a0*/  BAR.SYNC.DEFER_BLOCKING 0x0 ;  /* 0x0000000000007b1d */ /* 0x000fe20000010000 */
[----:B---3--:R-:W-:-:S05]  /*1335b0*/  PRMT R10, R10, 0x5210, R19 ;  /* 0x000052100a0a7816 */ /* 0x008fca0000000013 */
[----:B------:R0:W-:Y:S04]  /*1335c0*/  STL.64 [R1+0x5648], R8 ;  /* 0x0056480801007387 */ /* 0x0001e80000100a00 */
[----:B------:R-:W2:Y:S04]  /*1335d0*/  LDL.LU R2, [R1+0x2950] ;  /* 0x0029500001027983 */ /* 0x000ea80000300800 */
[----:B------:R-:W3:Y:S04]  /*1335e0*/  LDL.LU R25, [R1+0x294c] ;  /* 0x00294c0001197983 */ /* 0x000ee80000300800 */
[----:B------:R-:W4:Y:S01]  /*1335f0*/  LDL.LU R3, [R1+0x16f8] ;  /* 0x0016f80001037983 */ /* 0x000f220000300800 */
[----:B0-----:R-:W-:-:S03]  /*133600*/  PRMT R9, R18, 0x5210, R17 ;  /* 0x0000521012097816 */ /* 0x001fc60000000011 */
[----:B------:R-:W0:Y:S01]  /*133610*/  LDS.128 R16, [R0] ;  /* 0x0000000000107984 */ /* 0x000e220000000c00 */
[----:B------:R-:W-:-:S03]  /*133620*/  PRMT R8, R27, 0x5210, R12 ;  /* 0x000052101b087816 */ /* 0x000fc6000000000c */
        /* <DEDUP_REMOVED lines=10> */
[----:B------:R-:W4:Y:S01]  /*1336d0*/  LDL.LU R27, [R1+0x15fc] ;  /* 0x0015fc00011b7983 */ /* 0x000f220000300800 */
[----:B------:R-:W-:Y:S06]  /*1336e0*/  BAR.SYNC.DEFER_BLOCKING 0x0 ;  /* 0x0000000000007b1d */ /* 0x000fec0000010000 */
[----:B0-----:R-:W-:Y:S04]  /*1336f0*/  STL.64 [R1+0x2e0], R16 ;  /* 0x0002e01001007387 */ /* 0x001fe80000100a00 */
[----:B------:R0:W-:Y:S04]  /*133700*/  STL.64 [R1+0x2e8], R18 ;  /* 0x0002e81201007387 */ /* 0x0001e80000100a00 */
[----:B0-----:R-:W4:Y:S04]  /*133710*/  LDL.LU.64 R18, [R1+0x5658] ;  /* 0x0056580001127983 */ /* 0x001f280000300a00 */
[----:B------:R-:W3:Y:S01]  /*133720*/  LDL.LU.64 R16, [R1+0x5650] ;  /* 0x0056500001107983 */ /* 0x000ee20000300a00 */
[----:B------:R-:W-:-:S05]  /*133730*/  PRMT R11, R11, 0x5210, R28 ;  /* 0x000052100b0b7816 */ /* 0x000fca000000001c */
[----:B---3--:R-:W-:Y:S01]  /*133740*/  STSM.16.M88.4 [R16], R8 ;  /* 0x0000000810007844 */ /* 0x008fe20000000200 */
[----:B------:R-:W-:Y:S06]  /*133750*/  BAR.SYNC.DEFER_BLOCKING 0x0 ;  /* 0x0000000000007b1d */ /* 0x000fec0000010000 */
[----:B------:R-:W0:Y:S02]  /*133760*/  LDS.128 R8, [R0] ;  /* 0x0000000000087984 */ /* 0x000e240000000c00 */
[----:B------:R-:W-:Y:S06]  /*133770*/  BAR.SYNC.DEFER_BLOCKING 0x0 ;  /* 0x0000000000007b1d */ /* 0x000fec0000010000 */
[----:B0-----:R0:W-:Y:S04]  /*133780*/  STL.64 [R1+0x2b0], R8 ;  /* 0x0002b00801007387 */ /* 0x0011e80000100a00 */
[----:B------:R2:W-:Y:S04]  /*133790*/  STL.64 [R1+0x2b8], R10 ;  /* 0x0002b80a01007387 */ /* 0x0005e80000100a00 */
[----:B0-----:R-:W3:Y:S01]  /*1337a0*/  LDL.LU.64 R8, [R1+0x5648] ;  /* 0x0056480001087983 */ /* 0x001ee20000300a00 */
[----:B------:R-:W-:-:S05]  /*1337b0*/  PRMT R7, R7, 0x5210, R29 ;  /* 0x0000521007077816 */ /* 0x000fca000000001d */
[----:B------:R0:W-:Y:S01]  /*1337c0*/  STSM.16.M88.4 [R16], R4 ;  /* 0x0000000410007844 */ /* 0x0001e20000000200 */
[----:B------:R-:W-:Y:S01]  /*1337d0*/  BAR.SYNC.DEFER_BLOCKING 0x0 ;  /* 0x0000000000007b1d */ /* 0x000fe20000010000 */
[----:B------:R-:W-:-:S04]  /*1337e0*/  LOP3.LUT R25, R25, 0xffff, RZ, 0xc0, !PT ;  /* 0x0000ffff19197812 */ /* 0x000fc800078ec0ff */
[----:B--2---:R-:W-:Y:S02]  /*1337f0*/  PRMT R11, R23, 0x4210, R25 ;  /* 0x00004210170b7816 */ /* 0x004fe40000000019 */
[----:B0-----:R-:W-:-:S04]  /*133800*/  LOP3.LUT R4, R2, 0xffff, RZ, 0xc0, !PT ;  /* 0x0000ffff02047812 */ /* 0x001fc800078ec0ff */
[----:B----4-:R-:W-:Y:S02]  /*133810*/  PRMT R10, R22, 0x4210, R4 ;  /* 0x00004210160a7816 */ /* 0x010fe40000000004 */
[----:B------:R-:W-:Y:S02]  /*133820*/  LOP3.LUT R2, R3, 0xffff, RZ, 0xc0, !PT ;  /* 0x0000ffff03027812 */ /* 0x000fe400078ec0ff */
[----:B------:R-:W-:Y:S02]  /*133830*/  LOP3.LUT R5, R12, 0xffff, RZ, 0xc0, !PT ;  /* 0x0000ffff0c057812 */ /* 0x000fe400078ec0ff */
[----:B------:R-:W-:Y:S02]  /*133840*/  LOP3.LUT R28, R24, 0xffff, RZ, 0xc0, !PT ;  /* 0x0000ffff181c7812 */ /* 0x000fe400078ec0ff */
[----:B------:R-:W-:Y:S02]  /*133850*/  PRMT R12, R26, 0x4210, R2 ;  /* 0x000042101a0c7816 */ /* 0x000fe40000000002 */
[----:B------:R-:W-:-:S02]  /*133860*/  LOP3.LUT R6, R13, 0xffff, RZ, 0xc0, !PT ;  /* 0x0000ffff0d067812 */ /* 0x000fc400078ec0ff */
[----:B------:R-:W-:Y:S02]  /*133870*/  PRMT R13, R14, 0x4210, R5 ;  /* 0x000042100e0d7816 */ /* 0x000fe40000000005 */
[----:B------:R-:W-:Y:S02]  /*133880*/  PRMT R14, R15, 0x4210, R6 ;  /* 0x000042100f0e7816 */ /* 0x000fe40000000006 */
[----:B------:R-:W-:Y:S02]  /*133890*/  PRMT R15, R27, 0x4210, R28 ;  /* 0x000042101b0f7816 */ /* 0x000fe4000000001c */
[----:B---3--:R-:W-:Y:S02]  /*1338a0*/  LOP3.LUT R8, R8, 0xffff, RZ, 0xc0, !PT ;  /* 0x0000ffff08087812 */ /* 0x008fe400078ec0ff */
[----:B------:R-:W-:-:S03]  /*1338b0*/  LOP3.LUT R7, R9, 0xffff, RZ, 0xc0, !PT ;  /* 0x0000ffff09077812 */ /* 0x000fc600078ec0ff */
[----:B------:R0:W-:Y:S01]  /*1338c0*/  STL [R1+0x2a4], R8 ;  /* 0x0002a40801007387 */ /* 0x0001e20000100800 */
[----:B------:R-:W-:Y:S02]  /*1338d0*/  PRMT R9, R21, 0x4210, R7 ;  /* 0x0000421015097816 */ /* 0x000fe40000000007 */
[----:B0-----:R-:W-:Y:S02]  /*1338e0*/  PRMT R8, R20, 0x4210, R8 ;  /* 0x0000421014087816 */ /* 0x001fe40000000008 */
[----:B------:R-:W0:Y:S01]  /*1338f0*/  LDS.128 R20, [R0] ;  /* 0x0000000000147984 */ /* 0x000e220000000c00 */
[----:B------:R-:W-:Y:S06]  /*133900*/  BAR.SYNC.DEFER_BLOCKING 0x0 ;  /* 0x0000000000007b1d */ /* 0x000fec0000010000 */
[----:B------:R-:W-:Y:S04]  /*133910*/  STL [R1+0x2a8], R7 ;  /* 0x0002a80701007387 */ /* 0x000fe80000100800 */
[----:B------:R-:W2:Y:S04]  /*133920*/  LDL.LU R3, [R1+0x300] ;  /* 0x0003000001037983 */ /* 0x000ea80000300800 */
[----:B------:R-:W-:Y:S04]  /*133930*/  STL [R1+0x2ac], R4 ;  /* 0x0002ac0401007387 */ /* 0x000fe80000100800 */
[----:B------:R-:W3:Y:S04]  /*133940*/  LDL.LU R24, [R1+0x2cc] ;  /* 0x0002cc0001187983 */ /* 0x000ee80000300800 */
[----:B------:R-:W4:Y:S04]  /*133950*/  LDL.LU R26, [R1+0x2c8] ;  /* 0x0002c800011a7983 */ /* 0x000f280000300800 */
[----:B------:R1:W-:Y:S01]  /*133960*/  STSM.16.M88.4 [R16], R8 ;  /* 0x0000000810007844 */ /* 0x0003e20000000200 */
[----:B------:R-:W-:Y:S06]  /*133970*/  BAR.SYNC.DEFER_BLOCKING 0x0 ;  /* 0x0000000000007b1d */ /* 0x000fec0000010000 */
[----:B0-----:R-:W-:Y:S04]  /*133980*/  STL.64 [R1+0x2d0], R20 ;  /* 0x0002d01401007387 */ /* 0x001fe80000100a00 */
[----:B------:R-:W-:Y:S04]  /*133990*/  STL.64 [R1+0x2d8], R22 ;  /* 0x0002d81601007387 */ /* 0x000fe80000100a00 */
[----:B-1----:R-:W3:Y:S04]  /*1339a0*/  LDL.LU R10, [R1+0x304] ;  /* 0x00030400010a7983 */ /* 0x002ee80000300800 */
[----:B------:R-:W3:Y:S04]  /*1339b0*/  LDL.LU R29, [R1+0x294] ;  /* 0x00029400011d7983 */ /* 0x000ee80000300800 */
[----:B------:R-:W3:Y:S04]  /*1339c0*/  LDL.LU R7, [R1+0xc] ;  /* 0x00000c0001077983 */ /* 0x000ee80000300800 */
[----:B------:R-:W0:Y:S01]  /*1339d0*/  LDS.128 R20, [R0] ;  /* 0x0000000000147984 */ /* 0x000e220000000c00 */
[----:B------:R-:W-:Y:S06]  /*1339e0*/  BAR.SYNC.DEFER_BLOCKING 0x0 ;  /* 0x0000000000007b1d */ /* 0x000fec0000010000 */
[----:B------:R-:W-:Y:S02]  /*1339f0*/  STSM.16.M88.4 [R16], R12 ;  /* 0x0000000c10007844 */ /* 0x000fe40000000200 */
[----:B------:R-:W-:Y:S06]  /*133a00*/  BAR.SYNC.DEFER_BLOCKING 0x0 ;  /* 0x0000000000007b1d */ /* 0x000fec0000010000 */
[----:B0-----:R-:W-:Y:S04]  /*133a10*/  STL.64 [R1+0x3a0], R20 ;  /* 0x0003a01401007387 */ /* 0x001fe80000100a00 */
[----:B------:R-:W-:Y:S04]  /*133a20*/  STL.64 [R1+0x3a8], R22 ;  /* 0x0003a81601007387 */ /* 0x000fe80000100a00 */
[----:B------:R0:W-:Y:S04]  /*133a30*/  STL.64 [R1+0x5638], R18 ;  /* 0x0056381201007387 */ /* 0x0001e80000100a00 */
[----:B0-----:R-:W3:Y:S04]  /*133a40*/  LDL.LU R18, [R1+0x2c0] ;  /* 0x0002c00001127983 */ /* 0x001ee80000300800 */
[----:B------:R-:W3:Y:S04]  /*133a50*/  LDL.LU R19, [R1+0x2ac] ;  /* 0x0002ac0001137983 */ /* 0x000ee80000300800 */
[----:B------:R0:W-:Y:S04]  /*133a60*/  STL.64 [R1+0x5630], R16 ;  /* 0x0056301001007387 */ /* 0x0001e80000100a00 */
[----:B0-----:R-:W3:Y:S04]  /*133a70*/  LDL.LU R16, [R1+0x2c4] ;  /* 0x0002c40001107983 */ /* 0x001ee80000300800 */
[----:B------:R-:W3:Y:S04]  /*133a80*/  LDL.LU R17, [R1+0x2a8] ;  /* 0x0002a80001117983 */ /* 0x000ee80000300800 */
[----:B------:R-:W3:Y:S01]  /*133a90*/  LDL.LU R11, [R1+0x299c] ;  /* 0x00299c00010b7983 */ /* 0x000ee20000300800 */
[----:B--2---:R-:W-:-:S03]  /*133aa0*/  PRMT R4, R3, 0x5210, R2 ;  /* 0x0000521003047816 */ /* 0x004fc60000000002 */
[----:B------:R-:W2:Y:S04]  /*133ab0*/  LDL.LU R2, [R1+0x2998] ;  /* 0x0029980001027983 */ /* 0x000ea80000300800 */
[----:B------:R-:W2:Y:S04]  /*133ac0*/  LDL.LU R3, [R1+0x2974] ;  /* 0x0029740001037983 */ /* 0x000ea80000300800 */
[----:B------:R-:W2:Y:S01]  /*133ad0*/  LDL.LU R27, [R1+0x296c] ;  /* 0x00296c00011b7983 */ /* 0x000ea20000300800 */
[----:B----4-:R-:W-:-:S03]  /*133ae0*/  PRMT R6, R26, 0x5210, R6 ;  /* 0x000052101a067816 */ /* 0x010fc60000000006 */
[----:B------:R-:W4:Y:S04]  /*133af0*/  LDL.LU R26, [R1+0x1708] ;  /* 0x00170800011a7983 */ /* 0x000f280000300800 */
[----:B------:R-:W2:Y:S04]  /*133b00*/  LDL.LU R8, [R1+0x1704] ;  /* 0x0017040001087983 */ /* 0x000ea80000300800 */
[----:B------:R-:W2:Y:S04]  /*133b10*/  LDL.LU R9, [R1+0x16e8] ;  /* 0x0016e80001097983 */ /* 0x000ea80000300800 */
[----:B---3--:R0:W-:Y:S04]  /*133b20*/  STL [R1+0x5628], R11 ;  /* 0x0056280b01007387 */ /* 0x0081e80000100800 */
[----:B0-----:R-:W3:Y:S01]  /*133b30*/  LDL.LU R11, [R1+0x2a4] ;  /* 0x0002a400010b7983 */ /* 0x001ee20000300800 */
[----:B------:R-:W-:-:S02]  /*133b40*/  PRMT R10, R10, 0x5210, R19 ;  /* 0x000052100a0a7816 */ /* 0x000fc40000000013 */
[----:B------:R-:W-:Y:S01]  /*133b50*/  PRMT R5, R24, 0x5210, R5 ;  /* 0x0000521018057816 */ /* 0x000fe20000000005 */
[----:B--2---:R0:W-:Y:S04]  /*133b60*/  STL.64 [R1+0x5620], R8 ;  /* 0x0056200801007387 */ /* 0x0041e80000100a00 */
        /* <DEDUP_REMOVED lines=9> */
[----:B0-----:R-:W-:-:S02]  /*133c00*/  PRMT R9, R18, 0x5210, R17 ;  /* 0x0000521012097816 */ /* 0x001fc40000000011 */
[----:B---3--:R-:W-:Y:S02]  /*133c10*/  PRMT R8, R16, 0x5210, R11 ;  /* 0x0000521010087816 */ /* 0x008fe4000000000b */
[----:B------:R-:W0:Y:S01]  /*133c20*/  LDS.128 R16, [R0] ;  /* 0x0000000000107984 */ /* 0x000e220000000c00 */
[----:B------:R-:W-:-:S03]  /*133c30*/  PRMT R11, R29, 0x5210, R25 ;  /* 0x000052101d0b7816 */ /* 0x000fc60000000019 */
[----:B------:R-:W3:Y:S01]  /*133c40*/  LDL.LU R25, [R1+0x5640] ;  /* 0x0056400001197983 */ /* 0x000ee20000300800 */
[----:B------:R-:W-:Y:S06]  /*133c50*/  BAR.SYNC.DEFER_BLOCKING 0x0 ;  /* 0x0000000000007b1d */ /* 0x000fec0000010000 */
[----:B0-----:R-:W-:Y:S04]  /*133c60*/  STL.64 [R1+0x3d0], R16 ;  /* 0x0003d01001007387 */ /* 0x001fe80000100a00 */
[----:B------:R0:W-:Y:S04]  /*133c70*/  STL.64 [R1+0x3d8], R18 ;  /* 0x0003d81201007387 */ /* 0x0001e80000100a00 */
[----:B0-----:R-:W3:Y:S04]  /*133c80*/  LDL.LU.64 R18, [R1+0x5638] ;  /* 0x0056380001127983 */ /* 0x001ee80000300a00 */
[----:B------:R-:W4:Y:S04]  /*133c90*/  LDL.LU.64 R16, [R1+0x5630] ;  /* 0x0056300001107983 */ /* 0x000f280000300a00 */
[----:B----4-:R-:W-:Y:S01]  /*133ca0*/  STSM.16.M88.4 [R16], R8 ;  /* 0x0000000810007844 */ /* 0x010fe20000000200 */
[----:B------:R-:W-:Y:S06]  /*133cb0*/  BAR.SYNC.DEFER_BLOCKING 0x0 ;  /* 0x0000000000007b1d */ /* 0x000fec0000010000 */
[----:B------:R-:W0:Y:S02]  /*133cc0*/  LDS.128 R8, [R0] ;  /* 0x0000000000087984 */ /* 0x000e240000000c00 */
[----:B------:R-:W-:Y:S06]  /*133cd0*/  BAR.SYNC.DEFER_BLOCKING 0x0 ;  /* 0x0000000000007b1d */ /* 0x000fec0000010000 */
[----:B0-----:R-:W-:Y:S04]  /*133ce0*/  STL.64 [R1+0x3c0], R8 ;  /* 0x0003c00801007387 */ /* 0x001fe80000100a00 */
[----:B------:R0:W-:Y:S04]  /*133cf0*/  STL.64 [R1+0x3c8], R10 ;  /* 0x0003c80a01007387 */ /* 0x0001e80000100a00 */
[----:B0-----:R-:W4:Y:S04]  /*133d00*/  LDL.LU R11, [R1+0x5628] ;  /* 0x00562800010b7983 */ /* 0x001f280000300800 */
[----:B------:R-:W3:Y:S01]  /*133d10*/  LDL.LU.64 R8, [R1+0x5620] ;  /* 0x0056200001087983 */ /* 0x000ee20000300a00 */
[----:B------:R-:W-:-:S05]  /*133d20*/  PRMT R7, R7, 0x5210, R28 ;  /* 0x0000521007077816 */ /* 0x000fca000000001c */
[----:B------:R0:W-:Y:S01]  /*133d30*/  STSM.16.M88.4 [R16], R4 ;  /* 0x0000000410007844 */ /* 0x0001e20000000200 */
[----:B------:R-:W-:Y:S01]  /*133d40*/  LOP3.LUT R28, R27, 0xffff, RZ, 0xc0, !PT ;  /* 0x0000ffff1b1c7812 */ /* 0x000fe200078ec0ff */
[----:B------:R-:W-:Y:S01]  /*133d50*/  BAR.SYNC.DEFER_BLOCKING 0x0 ;  /* 0x0000000000007b1d */ /* 0x000fe20000010000 */
[----:B0-----:R-:W-:Y:S02]  /*133d60*/  LOP3.LUT R5, R26, 0xffff, RZ, 0xc0, !PT ;  /* 0x0000ffff1a057812 */ /* 0x001fe400078ec0ff */
[----:B------:R-:W-:Y:S02]  /*133d70*/  LOP3.LUT R2, R2, 0xffff, RZ, 0xc0, !PT ;  /* 0x0000ffff02027812 */ /* 0x000fe400078ec0ff */
[----:B------:R-:W-:Y:S02]  /*133d80*/  LOP3.LUT R3, R3, 0xffff, RZ, 0xc0, !PT ;  /* 0x0000ffff03037812 */ /* 0x000fe400078ec0ff */
[----:B--2---:R-:W-:Y:S02]  /*133d90*/  LOP3.LUT R7, R12, 0xffff, RZ, 0xc0, !PT ;  /* 0x0000ffff0c077812 */ /* 0x004fe400078ec0ff */
[----:B----4-:R-:W-:-:S05]  /*133da0*/  LOP3.LUT R6, R11, 0xffff, RZ, 0xc0, !PT ;  /* 0x0000ffff0b067812 */ /* 0x010fca00078ec0ff */
[----:B------:R-:W-:Y:S04]  /*133db0*/  STL [R1+0x29c], R6 ;  /* 0x00029c0601007387 */ /* 0x000fe80000100800 */
[----:B------:R-:W2:Y:S04]  /*133dc0*/  LDL.LU R27, [R1+0x31c] ;  /* 0x00031c00011b7983 */ /* 0x000ea80000300800 */
[----:B------:R-:W4:Y:S01]  /*133dd0*/  LDL.LU R26, [R1+0x318] ;  /* 0x00031800011a7983 */ /* 0x000f220000300800 */
[----:B---3--:R-:W-:Y:S02]  /*133de0*/  LOP3.LUT R10, R9, 0xffff, RZ, 0xc0, !PT ;  /* 0x0000ffff090a7812 */ /* 0x008fe400078ec0ff */
[----:B------:R-:W-:-:S02]  /*133df0*/  LOP3.LUT R4, R8, 0xffff, RZ, 0xc0, !PT ;  /* 0x0000ffff08047812 */ /* 0x000fc400078ec0ff */
[----:B------:R-:W-:Y:S02]  /*133e00*/  PRMT R8, R13, 0x4210, R5 ;  /* 0x000042100d087816 */ /* 0x000fe40000000005 */
[----:B------:R-:W-:Y:S01]  /*133e10*/  PRMT R12, R20, 0x4210, R6 ;  /* 0x00004210140c7816 */ /* 0x000fe20000000006 */
[----:B------:R0:W-:Y:S01]  /*133e20*/  STL [R1+0x294], R10 ;  /* 0x0002940a01007387 */ /* 0x0001e20000100800 */
[----:B------:R-:W-:Y:S02]  /*133e30*/  PRMT R9, R14, 0x4210, R4 ;  /* 0x000042100e097816 */ /* 0x000fe40000000004 */
[----:B------:R-:W-:Y:S02]  /*133e40*/  PRMT R13, R21, 0x4210, R2 ;  /* 0x00004210150d7816 */ /* 0x000fe40000000002 */
[----:B------:R-:W-:Y:S02]  /*133e50*/  PRMT R14, R22, 0x4210, R3 ;  /* 0x00004210160e7816 */ /* 0x000fe40000000003 */
[----:B0-----:R-:W-:-:S02]  /*133e60*/  PRMT R10, R15, 0x4210, R10 ;  /* 0x000042100f0a7816 */ /* 0x001fc4000000000a */
[----:B------:R-:W-:Y:S02]  /*133e70*/  PRMT R15, R23, 0x4210, R28 ;  /* 0x00004210170f7816 */ /* 0x000fe4000000001c */
[----:B------:R-:W0:Y:S01]  /*133e80*/  LDS.128 R20, [R0] ;  /* 0x0000000000147984 */ /* 0x000e220000000c00 */
[----:B------:R-:W-:Y:S06]  /*133e90*/  BAR.SYNC.DEFER_BLOCKING 0x0 ;  /* 0x0000000000007b1d */ /* 0x000fec0000010000 */
[----:B------:R-:W-:Y:S02]  /*133ea0*/  STSM.16.M88.4 [R16], R12 ;  /* 0x0000000c10007844 */ /* 0x000fe40000000200 */
[----:B------:R-:W-:Y:S06]  /*133eb0*/  BAR.SYNC.DEFER_BLOCKING 0x0 ;  /* 0x0000000000007b1d */ /* 0x000fec0000010000 */
[----:B------:R-:W1:Y:S02]  /*133ec0*/  LDS.128 R12, [R0] ;  /* 0x00000000000c7984 */ /* 0x000e640000000c00 */
[----:B------:R-:W-:Y:S06]  /*133ed0*/  BAR.SYNC.DEFER_BLOCKING 0x0 ;  /* 0x0000000000007b1d */ /* 0x000fec0000010000 */
[----:B0-----:R-:W-:Y:S04]  /*133ee0*/  STL.64 [R1+0x3b0], R20 ;  /* 0x0003b01401007387 */ /* 0x001fe80000100a00 */
[----:B------:R-:W-:Y:S04]  /*133ef0*/  STL.64 [R1+0x3b8], R22 ;  /* 0x0003b81601007387 */ /* 0x000fe80000100a00 */
[----:B------:R-:W3:Y:S04]  /*133f00*/  LDL.LU R6, [R1+0x314] ;  /* 0x0003140001067983 */ /* 0x000ee80000300800 */
[----:B------:R-:W3:Y:S01]  /*133f10*/  LDL.LU R29, [R1+0x308] ;  /* 0x00030800011d7983 */ /* 0x000ee20000300800 */
[----:B------:R-:W-:-:S05]  /*133f20*/  PRMT R11, R24, 0x4210, R7 ;  /* 0x00004210180b7816 */ /* 0x000fca0000000007 */
[----:B------:R-:W-:Y:S01]  /*133f30*/  STSM.16.M88.4 [R16], R8 ;  /* 0x0000000810007844 */ /* 0x000fe20000000200 */
[----:B------:R-:W-:Y:S06]  /*133f40*/  BAR.SYNC.DEFER_BLOCKING 0x0 ;  /* 0x0000000000007b1d */ /* 0x000fec0000010000 */
[----:B-1----:R0:W-:Y:S04]  /*133f50*/  STL.64 [R1+0x2a0], R12 ;  /* 0x0002a00c01007387 */ /* 0x0021e80000100a00 */
[----:B------:R-:W-:Y:S04]  /*133f60*/  STL.64 [R1+0x2a8], R14 ;  /* 0x0002a80e01007387 */ /* 0x000fe80000100a00 */
[----:B0-----:R-:W3:Y:S04]  /*133f70*/  LDL.LU R12, [R1+0x298] ;  /* 0x00029800010c7983 */ /* 0x001ee80000300800 */
[----:B------:R0:W-:Y:S04]  /*133f80*/  STL.64 [R1+0x5608], R18 ;  /* 0x0056081201007387 */ /* 0x0001e80000100a00 */
[----:B0-----:R-:W3:Y:S04]  /*133f90*/  LDL.LU R18, [R1+0x310] ;  /* 0x0003100001127983 */ /* 0x001ee80000300800 */
[----:B------:R-:W3:Y:S04]  /*133fa0*/  LDL.LU R19, [R1+0x30c] ;  /* 0x00030c0001137983 */ /* 0x000ee80000300800 */
[----:B------:R0:W-:Y:S04]  /*133fb0*/  STL.64 [R1+0x5600], R16 ;  /* 0x0056001001007387 */ /* 0x0001e80000100a00 */
[----:B0-----:R-:W3:Y:S04]  /*133fc0*/  LDL.LU R16, [R1+0x294] ;  /* 0x0002940001107983 */ /* 0x001ee80000300800 */
[----:B------:R-:W3:Y:S01]  /*133fd0*/  LDL.LU R17, [R1+0x29c] ;  /* 0x00029c0001117983 */ /* 0x000ee20000300800 */
[----:B--2---:R-:W-:-:S02]  /*133fe0*/  PRMT R9, R27, 0x5210, R5 ;  /* 0x000052101b097816 */ /* 0x004fc40000000005 */
[----:B----4-:R-:W-:Y:S01]  /*133ff0*/  PRMT R8, R26, 0x5210, R4 ;  /* 0x000052101a087816 */ /* 0x010fe20000000004 */
[----:B------:R-:W2:Y:S04]  /*134000*/  LDL.LU R27, [R1+0x29b4] ;  /* 0x0029b400011b7983 */ /* 0x000ea80000300800 */
[----:B------:R-:W4:Y:S04]  /*134010*/  LDL.LU R11, [R1+0x29b0] ;  /* 0x0029b000010b7983 */ /* 0x000f280000300800 */
[----:B------:R-:W3:Y:S04]  /*134020*/  LDL.LU R4, [R1+0x298c] ;  /* 0x00298c0001047983 */ /* 0x000ee80000300800 */
[----:B------:R-:W3:Y:S04]  /*134030*/  LDL.LU R5, [R1+0x2988] ;  /* 0x0029880001057983 */ /* 0x000ee80000300800 */
[----:B---3--:R0:W-:Y:S04]  /*134040*/  STL.64 [R1+0x55e8], R4 ;  /* 0x0055e80401007387 */ /* 0x0081e80000100a00 */
[----:B------:R-:W4:Y:S01]  /*134050*/  LDL.LU R10, [R1+0x1718] ;  /* 0x00171800010a7983 */ /* 0x000f220000300800 */
[----:B0-----:R-:W-:-:S02]  /*134060*/  IMAD.MOV.U32 R5, RZ, RZ, R8 ;  /* 0x000000ffff057224 */ /* 0x001fc400078e0008 */
[----:B------:R-:W-:Y:S01]  /*134070*/  IMAD.MOV.U32 R4, RZ, RZ, R9 ;  /* 0x000000ffff047224 */ /* 0x000fe200078e0009 */
[----:B------:R-:W3:Y:S04]  /*134080*/  LDL.LU R8, [R1+0x1714] ;  /* 0x0017140001087983 */ /* 0x000ee80000300800 */
[----:B------:R-:W3:Y:S01]  /*134090*/  LDL.LU R9, [R1+0x1700] ;  /* 0x0017000001097983 */ /* 0x000ee20000300800 */
[----:B------:R-:W-:Y:S02]  /*1340a0*/  PRMT R6, R6, 0x5210, R16 ;  /* 0x0000521006067816 */ /* 0x000fe40000000010 */
[----:B------:R-:W-:Y:S01]  /*1340b0*/  PRMT R7, R25, 0x5210, R7 ;  /* 0x0000521019077816 */ /* 0x000fe20000000007 */
[----:B----4-:R-:W-:Y:S04]  /*1340c0*/  STL.64 [R1+0x55f8], R10 ;  /* 0x0055f80a01007387 */ /* 0x010fe80000100a00 */
[----:B---3--:R0:W-:Y:S04]  /*1340d0*/  STL.64 [R1+0x55f0], R8 ;  /* 0x0055f00801007387 */ /* 0x0081e80000100a00 */
        /* <DEDUP_REMOVED lines=9> */
[----:B0-----:R-:W-:-:S02]  /*134170*/  PRMT R8, R18, 0x5210, R17 ;  /* 0x0000521012087816 */ /* 0x001fc40000000011 */
[----:B------:R-:W-:Y:S02]  /*134180*/  PRMT R9, R19, 0x5210, R2 ;  /* 0x0000521013097816 */ /* 0x000fe40000000002 */
[----:B------:R-:W0:Y:S04]  /*134190*/  LDS.128 R16, [R0] ;  /* 0x0000000000107984 */ /* 0x000e280000000c00 */
[----:B------:R-:W4:Y:S01]  /*1341a0*/  LDL.LU R2, [R1+0x5618] ;  /* 0x0056180001027983 */ /* 0x000f220000300800 */
[----:B------:R-:W-:-:S03]  /*1341b0*/  PRMT R10, R29, 0x5210, R3 ;  /* 0x000052101d0a7816 */ /* 0x000fc60000000003 */
[----:B------:R-:W4:Y:S04]  /*1341c0*/  LDL.LU R3, [R1+0x5614] ;  /* 0x0056140001037983 */ /* 0x000f280000300800 */
[----:B------:R-:W4:Y:S04]  /*1341d0*/  LDL.LU R25, [R1+0x5610] ;  /* 0x0056100001197983 */ /* 0x000f280000300800 */
[----:B0-----:R-:W-:Y:S04]  /*1341e0*/  STL.64 [R1+0x380], R16 ;  /* 0x0003801001007387 */ /* 0x001fe80000100a00 */
[----:B------:R0:W-:Y:S01]  /*1341f0*/  STL.64 [R1+0x388], R18 ;  /* 0x0003881201007387 */ /* 0x0001e20000100a00 */
[----:B------:R-:W-:Y:S06]  /*134200*/  BAR.SYNC.DEFER_BLOCKING 0x0 ;  /* 0x0000000000007b1d */ /* 0x000fec0000010000 */
[----:B0-----:R-:W4:Y:S04]  /*134210*/  LDL.LU.64 R18, [R1+0x5608] ;  /* 0x0056080001127983 */ /* 0x001f280000300a00 */
[----:B------:R-:W2:Y:S01]  /*134220*/  LDL.LU.64 R16, [R1+0x5600] ;  /* 0x0056000001107983 */ /* 0x000ea20000300a00 */
[----:B------:R-:W-:-:S05]  /*134230*/  PRMT R11, R12, 0x5210, R28 ;  /* 0x000052100c0b7816 */ /* 0x000fca000000001c */
[----:B--2---:R-:W-:Y:S01]  /*134240*/  STSM.16.M88.4 [R16], R8 ;  /* 0x0000000810007844 */ /* 0x004fe20000000200 */
[----:B------:R-:W-:Y:S06]  /*134250*/  BAR.SYNC.DEFER_BLOCKING 0x0 ;  /* 0x0000000000007b1d */ /* 0x000fec0000010000 */
[----:B------:R-:W0:Y:S02]  /*134260*/  LDS.128 R8, [R0] ;  /* 0x0000000000087984 */ /* 0x000e240000000c00 */
[----:B------:R-:W-:Y:S06]  /*134270*/  BAR.SYNC.DEFER_BLOCKING 0x0 ;  /* 0x0000000000007b1d */ /* 0x000fec0000010000 */
[----:B------:R-:W-:Y:S02]  /*134280*/  STSM.16.M88.4 [R16], R4 ;  /* 0x0000000410007844 */ /* 0x000fe40000000200 */
[----:B------:R-:W-:Y:S06]  /*134290*/  BAR.SYNC.DEFER_BLOCKING 0x0 ;  /* 0x0000000000007b1d */ /* 0x000fec0000010000 */
[----:B0-----:R-:W-:Y:S04]  /*1342a0*/  STL.64 [R1+0x370], R8 ;  /* 0x0003700801007387 */ /* 0x001fe80000100a00 */
[----:B------:R0:W-:Y:S04]  /*1342b0*/  STL.64 [R1+0x378], R10 ;  /* 0x0003780a01007387 */ /* 0x0001e80000100a00 */
[----:B0-----:R-:W2:Y:S04]  /*1342c0*/  LDL.LU.64 R10, [R1+0x55f8] ;  /* 0x0055f800010a7983 */ /* 0x001ea80000300a00 */
[----:B------:R-:W2:Y:S04]  /*1342d0*/  LDL.LU.64 R8, [R1+0x55f0] ;  /* 0x0055f00001087983 */ /* 0x000ea80000300a00 */
[----:B------:R-:W2:Y:S01]  /*1342e0*/  LDL.LU.64 R4, [R1+0x55e8] ;  /* 0x0055e80001047983 */ /* 0x000ea20000300a00 */
[----:B------:R-:W-:-:S02]  /*1342f0*/  LOP3.LUT R12, R27, 0xffff, RZ, 0xc0, !PT ;  /* 0x0000ffff1b0c7812 */ /* 0x000fc400078ec0ff */
[----:B---3--:R-:W-:Y:S01]  /*134300*/  LOP3.LUT R28, R13, 0xffff, RZ, 0xc0, !PT ;  /* 0x0000ffff0d1c7812 */ /* 0x008fe200078ec0ff */
[----:B------:R-:W3:Y:S04]  /*134310*/  LDL.LU R27, [R1+0x33c] ;  /* 0x00033c00011b7983 */ /* 0x000ee80000300800 */
[----:B------:R4:W-:Y:S02]  /*134320*/  STL [R1+0x2c4], R12 ;  /* 0x0002c40c01007387 */ /* 0x0009e40000100800 */
[----:B----4-:R-:W-:Y:S02]  /*134330*/  PRMT R12, R21, 0x4210, R12 ;  /* 0x00004210150c7816 */ /* 0x010fe4000000000c */
[----:B--2---:R-:W-:Y:S02]  /*134340*/  LOP3.LUT R7, R10, 0xffff, RZ, 0xc0, !PT ;  /* 0x0000ffff0a077812 */ /* 0x004fe400078ec0ff */
[----:B------:R-:W-:-:S02]  /*134350*/  LOP3.LUT R11, R11, 0xffff, RZ, 0xc0, !PT ;  /* 0x0000ffff0b0b7812 */ /* 0x000fc400078ec0ff */
[----:B------:R-:W-:Y:S02]  /*134360*/  LOP3.LUT R6, R4, 0xffff, RZ, 0xc0, !PT ;  /* 0x0000ffff04067812 */ /* 0x000fe400078ec0ff */
[----:B------:R-:W-:Y:S02]  /*134370*/  LOP3.LUT R4, R9, 0xffff, RZ, 0xc0, !PT ;  /* 0x0000ffff09047812 */ /* 0x000fe400078ec0ff */
[----:B------:R-:W-:Y:S02]  /*134380*/  LOP3.LUT R29, R5, 0xffff, RZ, 0xc0, !PT ;  /* 0x0000ffff051d7812 */ /* 0x000fe400078ec0ff */
[----:B------:R-:W-:Y:S02]  /*134390*/  LOP3.LUT R5, R8, 0xffff, RZ, 0xc0, !PT ;  /* 0x0000ffff08057812 */ /* 0x000fe400078ec0ff */
[----:B------:R-:W-:Y:S02]  /*1343a0*/  PRMT R8, R14, 0x4210, R7 ;  /* 0x000042100e087816 */ /* 0x000fe40000000007 */
[----:B------:R-:W-:-:S02]  /*1343b0*/  PRMT R10, R20, 0x4210, R4 ;  /* 0x00004210140a7816 */ /* 0x000fc40000000004 */
[----:B------:R-:W-:Y:S02]  /*1343c0*/  PRMT R13, R22, 0x4210, R11 ;  /* 0x00004210160d7816 */ /* 0x000fe4000000000b */
[----:B------:R-:W-:Y:S02]  /*1343d0*/  PRMT R14, R23, 0x4210, R6 ;  /* 0x00004210170e7816 */ /* 0x000fe40000000006 */
[----:B------:R-:W0:Y:S04]  /*1343e0*/  LDS.128 R20, [R0] ;  /* 0x0000000000147984 */ /* 0x000e280000000c00 */
[----:B------:R-:W-:Y:S04]  /*1343f0*/  STL [R1+0x2c8], R11 ;  /* 0x0002c80b01007387 */ /* 0x000fe80000100800 */
[----:B------:R-:W-:Y:S01]  /*134400*/  STL [R1+0x2cc], R6 ;  /* 0x0002cc0601007387 */ /* 0x000fe20000100800 */
[----:B------:R-:W-:Y:S06]  /*134410*/  BAR.SYNC.DEFER_BLOCKING 0x0 ;  /* 0x0000000000007b1d */ /* 0x000fec0000010000 */
[----:B0-----:R-:W-:Y:S04]  /*134420*/  STL.64 [R1+0x360], R20 ;  /* 0x0003601401007387 */ /* 0x001fe80000100a00 */
[----:B------:R0:W-:Y:S04]  /*134430*/  STL.64 [R1+0x368], R22 ;  /* 0x0003681601007387 */ /* 0x0001e80000100a00 */
[----:B0-----:R-:W2:Y:S01]  /*134440*/  LDL.LU.64 R22, [R1+0x55e0] ;  /* 0x0055e00001167983 */ /* 0x001ea20000300a00 */
[----:B------:R-:W-:-:S02]  /*134450*/  PRMT R9, R15, 0x4210, R5 ;  /* 0x000042100f097816 */ /* 0x000fc40000000005 */
[----:B------:R-:W-:Y:S01]  /*134460*/  PRMT R15, R24, 0x4210, R29 ;  /* 0x00004210180f7816 */ /* 0x000fe2000000001d */
[----:B------:R-:W4:Y:S04]  /*134470*/  LDL.LU.64 R20, [R1+0x55d8] ;  /* 0x0055d80001147983 */ /* 0x000f280000300a00 */
[----:B------:R-:W-:Y:S01]  /*134480*/  STSM.16.M88.4 [R16], R12 ;  /* 0x0000000c10007844 */ /* 0x000fe20000000200 */
[----:B------:R-:W-:Y:S06]  /*134490*/  BAR.SYNC.DEFER_BLOCKING 0x0 ;  /* 0x0000000000007b1d */ /* 0x000fec0000010000 */
[----:B------:R-:W0:Y:S02]  /*1344a0*/  LDS.128 R12, [R0] ;  /* 0x00000000000c7984 */ /* 0x000e240000000c00 */
[----:B------:R-:W-:Y:S01]  /*1344b0*/  BAR.SYNC.DEFER_BLOCKING 0x0 ;  /* 0x0000000000007b1d */ /* 0x000fe20000010000 */
[----:B------:R-:W-:-:S05]  /*1344c0*/  PRMT R11, R26, 0x4210, R28 ;  /* 0x000042101a0b7816 */ /* 0x000fca000000001c */
[----:B------:R-:W-:Y:S01]  /*1344d0*/  STSM.16.M88.4 [R16], R8 ;  /* 0x0000000810007844 */ /* 0x000fe20000000200 */
[----:B--2---:R-:W-:-:S03]  /*1344e0*/  PRMT R4, R23, 0x5210, R4 ;  /* 0x0000521017047816 */ /* 0x004fc60000000004 */
[----:B0-----:R-:W-:Y:S04]  /*1344f0*/  STL.64 [R1+0x290], R12 ;  /* 0x0002900c01007387 */ /* 0x001fe80000100a00 */
[----:B------:R-:W-:Y:S04]  /*134500*/  STL.64 [R1+0x298], R14 ;  /* 0x0002980e01007387 */ /* 0x000fe80000100a00 */
[----:B------:R-:W2:Y:S04]  /*134510*/  LDL.LU R6, [R1+0x328] ;  /* 0x0003280001067983 */ /* 0x000ea80000300800 */
[----:B------:R0:W-:Y:S04]  /*134520*/  STL.64 [R1+0x55c8], R18 ;  /* 0x0055c81201007387 */ /* 0x0001e80000100a00 */
[----:B0-----:R-:W2:Y:S04]  /*134530*/  LDL.LU R18, [R1+0x32c] ;  /* 0x00032c0001127983 */ /* 0x001ea80000300800 */
[----:B------:R-:W2:Y:S04]  /*134540*/  LDL.LU R19, [R1+0x2cc] ;  /* 0x0002cc0001137983 */ /* 0x000ea80000300800 */
[----:B------:R0:W-:Y:S01]  /*134550*/  STL.64 [R1+0x55c0], R16 ;  /* 0x0055c01001007387 */ /* 0x0001e20000100a00 */
[----:B---3--:R-:W-:-:S03]  /*134560*/  PRMT R7, R27, 0x5210, R7 ;  /* 0x000052101b077816 */ /* 0x008fc60000000007 */
[----:B0-----:R-:W3:Y:S04]  /*134570*/  LDL.LU R16, [R1+0x330] ;  /* 0x0003300001107983 */ /* 0x001ee80000300800 */
[----:B------:R-:W3:Y:S04]  /*134580*/  LDL.LU R17, [R1+0x2c8] ;  /* 0x0002c80001117983 */ /* 0x000ee80000300800 */
[----:B------:R-:W3:Y:S04]  /*134590*/  LDL.LU R15, [R1+0x29d0] ;  /* 0x0029d000010f7983 */ /* 0x000ee80000300800 */
[----:B------:R-:W4:Y:S01]  /*1345a0*/  LDL.LU R23, [R1+0x29cc] ;  /* 0x0029cc0001177983 */ /* 0x000f220000300800 */
[----:B------:R-:W-:Y:S01]  /*1345b0*/  PRMT R5, R25, 0x5210, R5 ;  /* 0x0000521019057816 */ /* 0x000fe20000000005 */
[----:B------:R-:W-:Y:S06]  /*1345c0*/  BAR.SYNC.DEFER_BLOCKING 0x0 ;  /* 0x0000000000007b1d */ /* 0x000fec0000010000 */
[----:B----4-:R0:W-:Y:S04]  /*1345d0*/  STL.64 [R1+0x55a8], R22 ;  /* 0x0055a81601007387 */ /* 0x0101e80000100a00 */
[----:B0-----:R-:W3:Y:S04]  /*1345e0*/  LDL.LU R23, [R1+0x2c4] ;  /* 0x0002c40001177983 */ /* 0x001ee80000300800 */
[----:B------:R0:W-:Y:S01]  /*1345f0*/  STL.64 [R1+0x55a0], R20 ;  /* 0x0055a01401007387 */ /* 0x0001e20000100a00 */
[----:B------:R-:W-:-:S02]  /*134600*/  IMAD.MOV.U32 R22, RZ, RZ, R4 ;  /* 0x000000ffff167224 */ /* 0x000fc400078e0004 */
[----:B0-----:R-:W-:Y:S02]  /*134610*/  IMAD.MOV.U32 R20, RZ, RZ, R7 ;  /* 0x000000ffff147224 */ /* 0x001fe400078e0007 */
[----:B------:R-:W-:Y:S01]  /*134620*/  IMAD.MOV.U32 R21, RZ, RZ, R5 ;  /* 0x000000ffff157224 */ /* 0x000fe200078e0005 */
[----:B------:R-:W4:Y:S04]  /*134630*/  LDL.LU R7, [R1+0x29a8] ;  /* 0x0029a80001077983 */ /* 0x000f280000300800 */
[----:B------:R-:W3:Y:S04]  /*134640*/  LDL.LU R4, [R1+0x29a4] ;  /* 0x0029a40001047983 */ /* 0x000ee80000300800 */
[----:B------:R-:W3:Y:S01]  /*134650*/  LDL.LU R5, [R1+0x1728] ;  /* 0x0017280001057983 */ /* 0x000ee20000300800 */
[----:B--2---:R-:W-:-:S03]  /*134660*/  PRMT R6, R6, 0x5210, R19 ;  /* 0x0000521006067816 */ /* 0x004fc60000000013 */
[----:B----4-:R-:W-:Y:S04]  /*134670*/  STL [R1+0x55b8], R7 ;  /* 0x0055b80701007387 */ /* 0x010fe80000100800 */
[----:B---3--:R0:W-:Y:S04]  /*134680*/  STL.64 [R1+0x55b0], R4 ;  /* 0x0055b00401007387 */ /* 0x0081e80000100a00 */
[----:B------:R-:W2:Y:S04]  /*134690*/  LDL.LU R10, [R1+0x1724] ;  /* 0x00172400010a7983 */ /* 0x000ea80000300800 */
[----:B------:R-:W3:Y:S04]  /*1346a0*/  LDL.LU R11, [R1+0x1710] ;  /* 0x00171000010b7983 */ /* 0x000ee80000300800 */
[----:B------:R-:W4:Y:S04]  /*1346b0*/  LDL.LU R8, [R1+0x170c] ;  /* 0x00170c0001087983 */ /* 0x000f280000300800 */
[----:B------:R-:W4:Y:S04]  /*1346c0*/  LDL.LU R9, [R1+0x1758] ;  /* 0x0017580001097983 */ /* 0x000f280000300800 */
[----:B------:R-:W4:Y:S04]  /*1346d0*/  LDL.LU R12, [R1+0x1658] ;  /* 0x00165800010c7983 */ /* 0x000f280000300800 */
[----:B------:R-:W4:Y:S04]  /*1346e0*/  LDL.LU R13, [R1+0x1654] ;  /* 0x00165400010d7983 */ /* 0x000f280000300800 */
[----:B------:R-:W2:Y:S04]  /*1346f0*/  LDL.LU R24, [R1+0x164c] ;  /* 0x00164c0001187983 */ /* 0x000ea80000300800 */
[----:B------:R-:W3:Y:S04]  /*134700*/  LDL.LU R25, [R1+0x1648] ;  /* 0x0016480001197983 */ /* 0x000ee80000300800 */
[----:B------:R-:W4:Y:S04]  /*134710*/  LDL.LU R26, [R1+0x1644] ;  /* 0x00164400011a7983 */ /* 0x000f280000300800 */
[----:B------:R-:W3:Y:S04]  /*134720*/  LDL.LU R27, [R1+0x1640] ;  /* 0x00164000011b7983 */ /* 0x000ee80000300800 */
[----:B------:R-:W3:Y:S01]  /*134730*/  LDL.LU R14, [R1+0x1650] ;  /* 0x00165000010e7983 */ /* 0x000ee20000300800 */
[----:B0-----:R-:W-:-:S02]  /*134740*/  PRMT R4, R16, 0x5210, R23 ;  /* 0x0000521010047816 */ /* 0x001fc40000000017 */
[----:B------:R-:W-:Y:S02]  /*134750*/  PRMT R5, R18, 0x5210, R17 ;  /* 0x0000521012057816 */ /* 0x000fe40000000011 */
[----:B------:R-:W0:Y:S01]  /*134760*/  LDS.128 R16, [R0] ;  /* 0x0000000000107984 */ /* 0x000e220000000c00 */
[----:B------:R-:W-:-:S03]  /*134770*/  PRMT R7, R3, 0x5210, R29 ;  /* 0x0000521003077816 */ /* 0x000fc6000000001d */
[----:B------:R-:W3:Y:S01]  /*134780*/  LDL.LU R3, [R1+0x55d4] ;  /* 0x0055d40001037983 */ /* 0x000ee20000300800 */
[----:B------:R-:W-:-:S03]  /*134790*/  PRMT R23, R2, 0x5210, R28 ;  /* 0x0000521002177816 */ /* 0x000fc6000000001c */
[----:B------:R-:W3:Y:S01]  /*1347a0*/  LDL.LU R2, [R1+0x55d0] ;  /* 0x0055d00001027983 */ /* 0x000ee20000300800 */
[----:B------:R-:W-:Y:S06]  /*1347b0*/  BAR.SYNC.DEFER_BLOCKING 0x0 ;  /* 0x0000000000007b1d */ /* 0x000fec0000010000 */
[----:B0-----:R-:W-:Y:S04]  /*1347c0*/  STL.64 [R1+0x350], R16 ;  /* 0x0003501001007387 */ /* 0x001fe80000100a00 */
[----:B------:R0:W-:Y:S04]  /*1347d0*/  STL.64 [R1+0x358], R18 ;  /* 0x0003581201007387 */ /* 0x0001e80000100a00 */
[----:B0-----:R-:W2:Y:S04]  /*1347e0*/  LDL.LU.64 R18, [R1+0x55c8] ;  /* 0x0055c80001127983 */ /* 0x001ea80000300a00 */
[----:B------:R-:W4:Y:S04]  /*1347f0*/  LDL.LU.64 R16, [R1+0x55c0] ;  /* 0x0055c00001107983 */ /* 0x000f280000300a00 */
[----:B----4-:R-:W-:Y:S01]  /*134800*/  STSM.16.M88.4 [R16], R4 ;  /* 0x0000000410007844 */ /* 0x010fe20000000200 */
[----:B------:R-:W-:Y:S06]  /*134810*/  BAR.SYNC.DEFER_BLOCKING 0x0 ;  /* 0x0000000000007b1d */ /* 0x000fec0000010000 */
[----:B------:R-:W0:Y:S02]  /*134820*/  LDS.128 R4, [R0] ;  /* 0x0000000000047984 */ /* 0x000e240000000c00 */
[----:B------:R-:W-:Y:S06]  /*134830*/  BAR.SYNC.DEFER_BLOCKING 0x0 ;  /* 0x0000000000007b1d */ /* 0x000fec0000010000 */
[----:B------:R-:W-:Y:S02]  /*134840*/  STSM.16.M88.4 [R16], R20 ;  /* 0x0000001410007844 */ /* 0x000fe40000000200 */
[----:B------:R-:W-:Y:S06]  /*134850*/  BAR.SYNC.DEFER_BLOCKING 0x0 ;  /* 0x0000000000007b1d */ /* 0x000fec0000010000 */
[----:B0-----:R-:W-:Y:S04]  /*134860*/  STL.64 [R1+0x340], R4 ;  /* 0x0003400401007387 */ /* 0x001fe80000100a00 */
[----:B------:R0:W-:Y:S04]  /*134870*/  STL.64 [R1+0x348], R6 ;  /* 0x0003480601007387 */ /* 0x0001e80000100a00 */
[----:B0-----:R-:W4:Y:S04]  /*134880*/  LDL.LU R7, [R1+0x55b8] ;  /* 0x0055b80001077983 */ /* 0x001f280000300800 */
[----:B------:R-:W3:Y:S04]  /*134890*/  LDL.LU.64 R4, [R1+0x55b0] ;  /* 0x0055b00001047983 */ /* 0x000ee80000300a00 */
[----:B------:R-:W3:Y:S04]  /*1348a0*/  LDL.LU.64 R22, [R1+0x55a8] ;  /* 0x0055a80001167983 */ /* 0x000ee80000300a00 */
[----:B------:R-:W3:Y:S04]  /*1348b0*/  LDL.LU.64 R20, [R1+0x55a0] ;  /* 0x0055a00001147983 */ /* 0x000ee80000300a00 */
[----:B--2---:R-:W-:Y:S04]  /*1348c0*/  STL.64 [R1+0x5598], R18 ;  /* 0x0055981201007387 */ /* 0x004fe80000100a00 */
[----:B------:R-:W-:Y:S04]  /*1348d0*/  STL.64 [R1+0x5590], R16 ;  /* 0x0055901001007387 */ /* 0x000fe80000100a00 */
[----:B------:R-:W0:Y:S01]  /*1348e0*/  LDS.128 R16, [R0] ;  /* 0x0000000000107984 */ /* 0x000e220000000c00 */
[----:B------:R-:W-:Y:S06]  /*1348f0*/  BAR.SYNC.DEFER_BLOCKING 0x0 ;  /* 0x0000000000007b1d */ /* 0x000fec0000010000 */
[----:B0-----:R-:W-:Y:S04]  /*134900*/  STL.64 [R1+0x330], R16 ;  /* 0x0003301001007387 */ /* 0x001fe80000100a00 */
[----:B------:R0:W-:Y:S04]  /*134910*/  STL.64 [R1+0x338], R18 ;  /* 0x0003381201007387 */ /* 0x0001e80000100a00 */
[----:B0-----:R-:W2:Y:S04]  /*134920*/  LDL.LU.64 R18, [R1+0x5598] ;  /* 0x0055980001127983 */ /* 0x001ea80000300a00 */
[----:B------:R-:W2:Y:S01]  /*134930*/  LDL.LU.64 R16, [R1+0x5590] ;  /* 0x0055900001107983 */ /* 0x000ea20000300a00 */
[----:B------:R-:W-:-:S04]  /*134940*/  LOP3.LUT R15, R15, 0xffff, RZ, 0xc0, !PT ;  /* 0x0000ffff0f0f7812 */ /* 0x000fc800078ec0ff */
[----:B------:R-:W-:Y:S02]  /*134950*/  PRMT R24, R24, 0x4210, R15 ;  /* 0x0000421018187816 */ /* 0x000fe4000000000f */
[----:B----4-:R-:W-:Y:S02]  /*134960*/  LOP3.LUT R29, R7, 0xffff, RZ, 0xc0, !PT ;  /* 0x0000ffff071d7812 */ /* 0x010fe400078ec0ff */
[----:B---3--:R-:W-:Y:S02]  /*134970*/  LOP3.LUT R28, R4, 0xffff, RZ, 0xc0, !PT ;  /* 0x0000ffff041c7812 */ /* 0x008fe400078ec0ff */
[----:B------:R-:W-:Y:S02]  /*134980*/  LOP3.LUT R23, R23, 0xffff, RZ, 0xc0, !PT ;  /* 0x0000ffff17177812 */ /* 0x000fe400078ec0ff */
[----:B------:R-:W-:Y:S02]  /*134990*/  PRMT R26, R26, 0x4210, R29 ;  /* 0x000042101a1a7816 */ /* 0x000fe4000000001d */
[----:B------:R-:W-:-:S02]  /*1349a0*/  PRMT R27, R27, 0x4210, R28 ;  /* 0x000042101b1b7816 */ /* 0x000fc4000000001c */
[----:B------:R-:W-:-:S05]  /*1349b0*/  PRMT R25, R25, 0x4210, R23 ;  /* 0x0000421019197816 */ /* 0x000fca0000000017 */
[----:B--2---:R-:W-:Y:S01]  /*1349c0*/  STSM.16.M88.4 [R16], R24 ;  /* 0x0000001810007844 */ /* 0x004fe20000000200 */
[----:B------:R-:W-:Y:S06]  /*1349d0*/  BAR.SYNC.DEFER_BLOCKING 0x0 ;  /* 0x0000000000007b1d */ /* 0x000fec0000010000 */
[----:B------:R-:W0:Y:S02]  /*1349e0*/  LDS.128 R24, [R0] ;  /* 0x0000000000187984 */ /* 0x000e240000000c00 */
[----:B------:R-:W-:Y:S06]  /*1349f0*/  BAR.SYNC.DEFER_BLOCKING 0x0 ;  /* 0x0000000000007b1d */ /* 0x000fec0000010000 */
[----:B0-----:R-:W-:Y:S04]  /*134a00*/  STL.64 [R1+0x320], R24 ;  /* 0x0003201801007387 */ /* 0x001fe80000100a00 */
[----:B------:R0:W-:Y:S04]  /*134a10*/  STL.64 [R1+0x328], R26 ;  /* 0x0003281a01007387 */ /* 0x0001e80000100a00 */
[----:B0-----:R-:W2:Y:S04]  /*134a20*/  LDL.LU.64 R26, [R1+0x5588] ;  /* 0x00558800011a7983 */ /* 0x001ea80000300a00 */
[----:B------:R-:W3:Y:S01]  /*134a30*/  LDL.LU R24, [R1+0x5580] ;  /* 0x0055800001187983 */ /* 0x000ee20000300800 */
[----:B------:R-:W-:-:S02]  /*134a40*/  LOP3.LUT R4, R5, 0xffff, RZ, 0xc0, !PT ;  /* 0x0000ffff05047812 */ /* 0x000fc400078ec0ff */
[----:B------:R-:W-:Y:S02]  /*134a50*/  LOP3.LUT R6, R10, 0xffff, RZ, 0xc0, !PT ;  /* 0x0000ffff0a067812 */ /* 0x000fe400078ec0ff */
[----:B------:R-:W-:Y:S02]  /*134a60*/  LOP3.LUT R5, R11, 0xffff, RZ, 0xc0, !PT ;  /* 0x0000ffff0b057812 */ /* 0x000fe400078ec0ff */
[----:B------:R-:W-:Y:S02]  /*134a70*/  LOP3.LUT R7, R8, 0xffff, RZ, 0xc0, !PT ;  /* 0x0000ffff08077812 */ /* 0x000fe400078ec0ff */
[----:B------:R-:W-:Y:S02]  /*134a80*/  PRMT R8, R9, 0x4210, R4 ;  /* 0x0000421009087816 */ /* 0x000fe40000000004 */
[----:B------:R-:W-:Y:S02]  /*134a90*/  PRMT R9, R12, 0x4210, R6 ;  /* 0x000042100c097816 */ /* 0x000fe40000000006 */
[----:B------:R-:W-:-:S02]  /*134aa0*/  PRMT R10, R13, 0x4210, R5 ;  /* 0x000042100d0a7816 */ /* 0x000fc40000000005 */
[----:B------:R-:W-:Y:S01]  /*134ab0*/  PRMT R11, R14, 0x4210, R7 ;  /* 0x000042100e0b7816 */ /* 0x000fe20000000007 */
[----:B------:R-:W-:Y:S04]  /*134ac0*/  STL [R1+0x5570], R18 ;  /* 0x0055701201007387 */ /* 0x000fe80000100800 */
[----:B------:R-:W-:Y:S04]  /*134ad0*/  STL.64 [R1+0x5568], R16 ;  /* 0x0055681001007387 */ /* 0x000fe80000100a00 */
[----:B------:R-:W4:Y:S04]  /*134ae0*/  LDL.LU R12, [R1+0x29d8] ;  /* 0x0029d800010c7983 */ /* 0x000f280000300800 */
[----:B------:R0:W-:Y:S01]  /*134af0*/  STSM.16.M88.4 [R16], R8 ;  /* 0x0000000810007844 */ /* 0x0001e20000000200 */
[----:B------:R-:W-:Y:S06]  /*134b00*/  BAR.SYNC.DEFER_BLOCKING 0x0 ;  /* 0x0000000000007b1d */ /* 0x000fec0000010000 */
[----:B0-----:R-:W4:Y:S04]  /*134b10*/  LDL.LU R11, [R1+0x29d4] ;  /* 0x0029d400010b7983 */ /* 0x001f280000300800 */
[----:B------:R-:W4:Y:S04]  /*134b20*/  LDL.LU R10, [R1+0x29c0] ;  /* 0x0029c000010a7983 */ /* 0x000f280000300800 */
[----:B------:R-:W4:Y:S01]  /*134b30*/  LDL.LU R8, [R1+0x29bc] ;  /* 0x0029bc0001087983 */ /* 0x000f220000300800 */
[----:B---3--:R-:W-:-:S02]  /*134b40*/  PRMT R9, R24, 0x5210, R6 ;  /* 0x0000521018097816 */ /* 0x008fc40000000006 */
[----:B------:R-:W-:Y:S02]  /*134b50*/  PRMT R6, R21, 0x5210, R5 ;  /* 0x0000521015067816 */ /* 0x000fe40000000005 */
[----:B------:R-:W3:Y:S01]  /*134b60*/  LDL.LU R5, [R1+0x1730] ;  /* 0x0017300001057983 */ /* 0x000ee20000300800 */
[----:B------:R-:W-:-:S03]  /*134b70*/  PRMT R7, R19, 0x5210, R7 ;  /* 0x0000521013077816 */ /* 0x000fc60000000007 */
[----:B------:R-:W0:Y:S01]  /*134b80*/  LDS.128 R16, [R0] ;  /* 0x0000000000107984 */ /* 0x000e220000000c00 */
[----:B--2---:R-:W-:Y:S01]  /*134b90*/  PRMT R4, R26, 0x5210, R4 ;  /* 0x000052101a047816 */ /* 0x004fe20000000004 */
[----:B------:R-:W-:Y:S06]  /*134ba0*/  BAR.SYNC.DEFER_BLOCKING 0x0 ;  /* 0x0000000000007b1d */ /* 0x000fec0000010000 */
[----:B---3--:R1:W-:Y:S02]  /*134bb0*/  STL [R1+0x5554], R5 ;  /* 0x0055540501007387 */ /* 0x0083e40000100800 */
[----:B-1----:R-:W-:-:S02]  /*134bc0*/  IMAD.MOV.U32 R5, RZ, RZ, R9 ;  /* 0x000000ffff057224 */ /* 0x002fc400078e0009 */
[----:B------:R-:W2:Y:S04]  /*134bd0*/  LDL.LU R9, [R1+0x172c] ;  /* 0x00172c0001097983 */ /* 0x000ea80000300800 */
[----:B----4-:R1:W-:Y:S02]  /*134be0*/  STL.64 [R1+0x5560], R10 ;  /* 0x0055600a01007387 */ /* 0x0103e40000100a00 */
[----:B-1----:R-:W-:Y:S02]  /*134bf0*/  PRMT R10, R2, 0x5210, R29 ;  /* 0x00005210020a7816 */ /* 0x002fe4000000001d */
[----:B--2---:R1:W-:Y:S04]  /*134c00*/  STL.64 [R1+0x5558], R8 ;  /* 0x0055580801007387 */ /* 0x0043e80000100a00 */
[----:B------:R-:W2:Y:S04]  /*134c10*/  LDL.LU R13, [R1+0x1720] ;  /* 0x00172000010d7983 */ /* 0x000ea80000300800 */
[----:B------:R-:W3:Y:S04]  /*134c20*/  LDL.LU R14, [R1+0x171c] ;  /* 0x00171c00010e7983 */ /* 0x000ee80000300800 */
[----:B------:R-:W4:Y:S04]  /*134c30*/  LDL.LU R24, [R1+0x1774] ;  /* 0x0017740001187983 */ /* 0x000f280000300800 */
[----:B------:R-:W4:Y:S04]  /*134c40*/  LDL.LU R25, [R1+0x1770] ;  /* 0x0017700001197983 */ /* 0x000f280000300800 */
[----:B------:R-:W4:Y:S01]  /*134c50*/  LDL.LU R26, [R1+0x176c] ;  /* 0x00176c00011a7983 */ /* 0x000f220000300800 */
[----:B-1----:R-:W-:-:S03]  /*134c60*/  PRMT R8, R20, 0x5210, R15 ;  /* 0x0000521014087816 */ /* 0x002fc6000000000f */
[----:B------:R-:W4:Y:S04]  /*134c70*/  LDL.LU R15, [R1+0x1768] ;  /* 0x00176800010f7983 */ /* 0x000f280000300800 */
[----:B------:R-:W4:Y:S04]  /*134c80*/  LDL.LU R20, [R1+0x1760] ;  /* 0x0017600001147983 */ /* 0x000f280000300800 */
[----:B------:R-:W4:Y:S01]  /*134c90*/  LDL.LU R21, [R1+0x175c] ;  /* 0x00175c0001157983 */ /* 0x000f220000300800 */
[----:B------:R-:W-:-:S03]  /*134ca0*/  PRMT R9, R3, 0x5210, R23 ;  /* 0x0000521003097816 */ /* 0x000fc60000000017 */
[----:B------:R-:W4:Y:S04]  /*134cb0*/  LDL.LU R23, [R1+0x557c] ;  /* 0x00557c0001177983 */ /* 0x000f280000300800 */
[----:B------:R-:W4:Y:S04]  /*134cc0*/  LDL.LU R3, [R1+0x5578] ;  /* 0x0055780001037983 */ /* 0x000f280000300800 */
[----:B------:R-:W4:Y:S04]  /*134cd0*/  LDL.LU R2, [R1+0x5574] ;  /* 0x0055740001027983 */ /* 0x000f280000300800 */
[----:B0-----:R-:W-:Y:S04]  /*134ce0*/  STL.64 [R1+0x310], R16 ;  /* 0x0003101001007387 */ /* 0x001fe80000100a00 */
[----:B------:R0:W-:Y:S04]  /*134cf0*/  STL.64 [R1+0x318], R18 ;  /* 0x0003181201007387 */ /* 0x0001e80000100a00 */
[----:B0-----:R-:W2:Y:S04]  /*134d00*/  LDL.LU R18, [R1+0x5570] ;  /* 0x0055700001127983 */ /* 0x001ea80000300800 */
[----:B------:R-:W3:Y:S01]  /*134d10*/  LDL.LU.64 R16, [R1+0x5568] ;  /* 0x0055680001107983 */ /* 0x000ee20000300a00 */
[----:B------:R-:W-:-:S03]  /*134d20*/  PRMT R11, R27, 0x5210, R28 ;  /* 0x000052101b0b7816 */ /* 0x000fc6000000001c */
[----:B------:R-:W4:Y:S04]  /*134d30*/  LDL.LU R27, [R1+0x1764] ;  /* 0x00176400011b7983 */ /* 0x000f280000300800 */
[----:B---3--:R-:W-:Y:S01]  /*134d40*/  STSM.16.M88.4 [R16], R8 ;  /* 0x0000000810007844 */ /* 0x008fe20000000200 */
[----:B------:R-:W-:Y:S06]  /*134d50*/  BAR.SYNC.DEFER_BLOCKING 0x0 ;  /* 0x0000000000007b1d */ /* 0x000fec0000010000 */
[----:B------:R-:W0:Y:S02]  /*134d60*/  LDS.128 R8, [R0] ;  /* 0x0000000000087984 */ /* 0x000e240000000c00 */
[----:B------:R-:W-:Y:S06]  /*134d70*/  BAR.SYNC.DEFER_BLOCKING 0x0 ;  /* 0x0000000000007b1d */ /* 0x000fec0000010000 */
[----:B------:R-:W-:Y:S02]  /*134d80*/  STSM.16.M88.4 [R16], R4 ;  /* 0x0000000410007844 */ /* 0x000fe40000000200 */
[----:B------:R-:W-:Y:S06]  /*134d90*/  BAR.SYNC.DEFER_BLOCKING 0x0 ;  /* 0x0000000000007b1d */ /* 0x000fec0000010000 */
[----:B0-----:R-:W-:Y:S04]  /*134da0*/  STL.64 [R1+0x300], R8 ;  /* 0x0003000801007387 */ /* 0x001fe80000100a00 */
[----:B------:R0:W-:Y:S04]  /*134db0*/  STL.64 [R1+0x308], R10 ;  /* 0x0003080a01007387 */ /* 0x0001e80000100a00 */
[----:B0-----:R-:W3:Y:S04]  /*134dc0*/  LDL.LU.64 R10, [R1+0x5560] ;  /* 0x00556000010a7983 */ /* 0x001ee80000300a00 */
[----:B------:R-:W4:Y:S04]  /*134dd0*/  LDL.LU.64 R8, [R1+0x5558] ;  /* 0x0055580001087983 */ /* 0x000f280000300a00 */
[----:B------:R-:W2:Y:S04]  /*134de0*/  LDL R19, [R1+0x1c38] ;  /* 0x001c380001137983 */ /* 0x000ea80000100800 */
[----:B------:R-:W4:Y:S01]  /*134df0*/  LDL.LU R5, [R1+0x5554] ;  /* 0x0055540001057983 */ /* 0x000f220000300800 */
[----:B------:R-:W-:-:S02]  /*134e00*/  LOP3.LUT R4, R14, 0xffff, RZ, 0xc0, !PT ;  /* 0x0000ffff0e047812 */ /* 0x000fc400078ec0ff */
[----:B---3--:R-:W-:Y:S02]  /*134e10*/  LOP3.LUT R11, R11, 0xffff, RZ, 0xc0, !PT ;  /* 0x0000ffff0b0b7812 */ /* 0x008fe400078ec0ff */
[----:B------:R-:W-:Y:S01]  /*134e20*/  LOP3.LUT R10, R10, 0xffff, RZ, 0xc0, !PT ;  /* 0x0000ffff0a0a7812 */ /* 0x000fe200078ec0ff */
[----:B--2---:R-:W-:Y:S01]  /*134e30*/  STL.64 [R1+0x5548], R18 ;  /* 0x0055481201007387 */ /* 0x004fe20000100a00 */
[----:B----4-:R-:W-:-:S03]  /*134e40*/  LOP3.LUT R7, R5, 0xffff, RZ, 0xc0, !PT ;  /* 0x0000ffff05077812 */ /* 0x010fc600078ec0ff */
[----:B------:R-:W-:Y:S01]  /*134e50*/  STL.64 [R1+0x5540], R16 ;  /* 0x0055401001007387 */ /* 0x000fe20000100a00 */
[----:B------:R-:W-:Y:S02]  /*134e60*/  LOP3.LUT R6, R9, 0xffff, RZ, 0xc0, !PT ;  /* 0x0000ffff09067812 */ /* 0x000fe400078ec0ff */
[----:B------:R-:W-:Y:S01]  /*134e70*/  LOP3.LUT R5, R13, 0xffff, RZ, 0xc0, !PT ;  /* 0x0000ffff0d057812 */ /* 0x000fe200078ec0ff */
[----:B------:R-:W2:Y:S01]  /*134e80*/  LDL.LU R9, [R1+0x260] ;  /* 0x0002600001097983 */ /* 0x000ea20000300800 */
[----:B------:R-:W-:Y:S02]  /*134e90*/  PRMT R14, R20, 0x4210, R11 ;  /* 0x00004210140e7816 */ /* 0x000fe4000000000b */
[----:B------:R-:W-:Y:S01]  /*134ea0*/  PRMT R13, R21, 0x4210, R10 ;  /* 0x00004210150d7816 */ /* 0x000fe2000000000a */
[----:B------:R-:W0:Y:S04]  /*134eb0*/  LDS.128 R16, [R0] ;  /* 0x0000000000107984 */ /* 0x000e280000000c00 */
[----:B------:R-:W3:Y:S01]  /*134ec0*/  LDL.LU.64 R20, [R1+0x20a0] ;  /* 0x0020a00001147983 */ /* 0x000ee20000300a00 */
[----:B------:R-:W-:-:S03]  /*134ed0*/  LOP3.LUT R8, R8, 0xffff, RZ, 0xc0, !PT ;  /* 0x0000ffff08087812 */ /* 0x000fc600078ec0ff */
[----:B------:R1:W-:Y:S01]  /*134ee0*/  STL.64 [R1+0x5538], R22 ;  /* 0x0055381601007387 */ /* 0x0003e20000100a00 */
[----:B------:R-:W-:Y:S01]  /*134ef0*/  BAR.SYNC.DEFER_BLOCKING 0x0 ;  /* 0x0000000000007b1d */ /* 0x000fe20000010000 */
[----:B-1----:R-:W-:-:S05]  /*134f00*/  PRMT R23, R2, 0x4210, R8 ;  /* 0x0000421002177816 */ /* 0x002fca0000000008 */
[----:B---3--:R-:W-:Y:S04]  /*134f10*/  STL.64 [R1+0x5530], R20 ;  /* 0x0055301401007387 */ /* 0x008fe80000100a00 */
[----:B------:R-:W3:Y:S04]  /*134f20*/  LDL.LU R2, [R1+0x5550] ;  /* 0x0055500001027983 */ /* 0x000ee80000300800 */
[----:B0-----:R-:W-:Y:S04]  /*134f30*/  STL.64 [R1+0x390], R16 ;  /* 0x0003901001007387 */ /* 0x001fe80000100a00 */
[----:B------:R0:W-:Y:S04]  /*134f40*/  STL.64 [R1+0x398], R18 ;  /* 0x0003981201007387 */ /* 0x0001e80000100a00 */
[----:B0-----:R-:W4:Y:S04]  /*134f50*/  LDL.LU.64 R18, [R1+0x5548] ;  /* 0x0055480001127983 */ /* 0x001f280000300a00 */
[----:B------:R-:W2:Y:S01]  /*134f60*/  LDL.LU.64 R16, [R1+0x5540] ;  /* 0x0055400001107983 */ /* 0x000ea20000300a00 */
[----:B------:R-:W-:-:S04]  /*134f70*/  LOP3.LUT R12, R12, 0xffff, RZ, 0xc0, !PT ;  /* 0x0000ffff0c0c7812 */ /* 0x000fc800078ec0ff */
[----:B------:R-:W-:Y:S01]  /*134f80*/  PRMT R15, R15, 0x4210, R12 ;  /* 0x000042100f0f7816 */ /* 0x000fe2000000000c */
[----:B------:R-:W-:Y:S02]  /*134f90*/  IMAD.MOV.U32 R21, RZ, RZ, R14 ;  /* 0x000000ffff157224 */ /* 0x000fe400078e000e */
[----:B------:R-:W-:Y:S02]  /*134fa0*/  IMAD.MOV.U32 R22, RZ, RZ, R13 ;  /* 0x000000ffff167224 */ /* 0x000fe400078e000d */
[----:B------:R-:W-:Y:S01]  /*134fb0*/  IMAD.MOV.U32 R20, RZ, RZ, R15 ;  /* 0x000000ffff147224 */ /* 0x000fe200078e000f */
[----:B------:R-:W-:Y:S02]  /*134fc0*/  PRMT R24, R24, 0x4210, R7 ;  /* 0x0000421018187816 */ /* 0x000fe40000000007 */
[----:B------:R-:W-:Y:S02]  /*134fd0*/  PRMT R25, R25, 0x4210, R6 ;  /* 0x0000421019197816 */ /* 0x000fe40000000006 */
[----:B------:R-:W-:-:S02]  /*134fe0*/  PRMT R26, R26, 0x4210, R5 ;  /* 0x000042101a1a7816 */ /* 0x000fc40000000005 */
[----:B------:R-:W-:Y:S01]  /*134ff0*/  PRMT R27, R27, 0x4210, R4 ;  /* 0x000042101b1b7816 */ /* 0x000fe20000000004 */
        /* <DEDUP_REMOVED lines=9> */
[----:B------:R-:W3:Y:S04]  /*135090*/  LDL.LU.64 R20, [R1+0x5530] ;  /* 0x0055300001147983 */ /* 0x000ee80000300a00 */
[----:B------:R-:W4:Y:S02]  /*1350a0*/  LDL.LU.64 R24, [R1+0x5528] ;  /* 0x0055280001187983 */ /* 0x000f240000300a00 */
[----:B----4-:R-:W-:-:S02]  /*1350b0*/  PRMT R24, R24, 0x5210, R12 ;  /* 0x0000521018187816 */ /* 0x010fc4000000000c */
[----:B------:R-:W0:Y:S01]  /*1350c0*/  LDS.128 R12, [R0] ;  /* 0x00000000000c7984 */ /* 0x000e220000000c00 */
[----:B------:R-:W-:Y:S06]  /*1350d0*/  BAR.SYNC.DEFER_BLOCKING 0x0 ;  /* 0x0000000000007b1d */ /* 0x000fec0000010000 */
[----:B0-----:R0:W-:Y:S04]  /*1350e0*/  STL.64 [R1+0x270], R12 ;  /* 0x0002700c01007387 */ /* 0x0011e80000100a00 */
[----:B------:R1:W-:Y:S04]  /*1350f0*/  STL.64 [R1+0x278], R14 ;  /* 0x0002780e01007387 */ /* 0x0003e80000100a00 */
[----:B0-----:R-:W4:Y:S01]  /*135100*/  LDL.LU.64 R12, [R1+0x5520] ;  /* 0x00552000010c7983 */ /* 0x001f220000300a00 */
[----:B------:R-:W-:-:S02]  /*135110*/  PRMT R25, R25, 0x5210, R11 ;  /* 0x0000521019197816 */ /* 0x000fc4000000000b */
[----:B--2---:R-:W-:Y:S02]  /*135120*/  PRMT R26, R23, 0x5210, R10 ;  /* 0x00005210171a7816 */ /* 0x004fe4000000000a */
[----:B------:R-:W-:-:S05]  /*135130*/  PRMT R27, R22, 0x5210, R8 ;  /* 0x00005210161b7816 */ /* 0x000fca0000000008 */
[----:B------:R-:W-:Y:S01]  /*135140*/  STSM.16.M88.4 [R16], R24 ;  /* 0x0000001810007844 */ /* 0x000fe20000000200 */
[----:B------:R-:W-:Y:S06]  /*135150*/  BAR.SYNC.DEFER_BLOCKING 0x0 ;  /* 0x0000000000007b1d */ /* 0x000fec0000010000 */
[----:B------:R-:W0:Y:S02]  /*135160*/  LDS.128 R24, [R0] ;  /* 0x0000000000187984 */ /* 0x000e240000000c00 */
[----:B------:R-:W-:Y:S01]  /*135170*/  BAR.SYNC.DEFER_BLOCKING 0x0 ;  /* 0x0000000000007b1d */ /* 0x000fe20000010000 */
[----:B-1----:R-:W-:-:S02]  /*135180*/  PRMT R14, R18, 0x5210, R5 ;  /* 0x00005210120e7816 */ /* 0x002fc40000000005 */
[----:B------:R-:W-:-:S03]  /*135190*/  PRMT R15, R17, 0x5210, R4 ;  /* 0x00005210110f7816 */ /* 0x000fc60000000004 */
[----:B0-----:R-:W-:Y:S04]  /*1351a0*/  STL.64 [R1+0x2c0], R24 ;  /* 0x0002c01801007387 */ /* 0x001fe80000100a00 */
[----:B------:R-:W-:Y:S01]  /*1351b0*/  STL.64 [R1+0x2c8], R26 ;  /* 0x0002c81a01007387 */ /* 0x000fe20000100a00 */
[----:B------:R-:W-:Y:S02]  /*1351c0*/  ISETP.LT.AND P5, PT, R19, UR31, !P5 ;  /* 0x0000001f13007c0c */ /* 0x000fe4000efa1270 */
[----:B------:R-:W-:Y:S02]  /*1351d0*/  PRMT R4, R9, 0x7770, RZ ;  /* 0x0000777009047816 */ /* 0x000fe400000000ff */
[----:B----4-:R-:W-:Y:S02]  /*1351e0*/  PRMT R12, R12, 0x5210, R7 ;  /* 0x000052100c0c7816 */ /* 0x010fe40000000007 */
[----:B------:R-:W-:-:S05]  /*1351f0*/  PRMT R13, R13, 0x5210, R6 ;  /* 0x000052100d0d7816 */ /* 0x000fca0000000006 */
[----:B------:R0:W-:Y:S01]  /*135200*/  STSM.16.M88.4 [R16], R12 ;  /* 0x0000000c10007844 */ /* 0x0001e20000000200 */
[----:B------:R-:W-:Y:S06]  /*135210*/  BAR.SYNC.DEFER_BLOCKING 0x0 ;  /* 0x0000000000007b1d */ /* 0x000fec0000010000 */
[----:B0-----:R-:W2:Y:S04]  /*135220*/  LDL.LU R16, [R1+0x5518] ;  /* 0x0055180001107983 */ /* 0x001ea80000300800 */
[----:B------:R-:W4:Y:S04]  /*135230*/  LDL.LU.64 R24, [R1+0x21b8] ;  /* 0x0021b80001187983 */ /* 0x000f280000300a00 */
[----:B------:R-:W4:Y:S04]  /*135240*/  LDL.LU.64 R12, [R1+0x21a0] ;  /* 0x0021a000010c7983 */ /* 0x000f280000300a00 */
[----:B------:R-:W4:Y:S04]  /*135250*/  LDL.LU.64 R26, [R1+0x2198] ;  /* 0x00219800011a7983 */ /* 0x000f280000300a00 */
[----:B---3--:R0:W-:Y:S04]  /*135260*/  @P5 STG.E.U8 desc[UR24][R20.64], R4 ;  /* 0x0000000414005986 */ /* 0x0081e8000c101118 */
[----:B0-----:R-:W3:Y:S04]  /*135270*/  LDL.LU R20, [R1+0x250] ;  /* 0x0002500001147983 */ /* 0x001ee80000300800 */
[----:B------:R-:W3:Y:S04]  /*135280*/  LDL R14, [R1+0x2024] ;  /* 0x00202400010e7983 */ /* 0x000ee80000100800 */
[----:B------:R-:W3:Y:S04]  /*135290*/  LDL R23, [R1+0x2020] ;  /* 0x0020200001177983 */ /* 0x000ee80000100800 */
[----:B------:R-:W3:Y:S04]  /*1352a0*/  LDL R15, [R1+0x201c] ;  /* 0x00201c00010f7983 */ /* 0x000ee80000100800 */
[----:B------:R-:W3:Y:S04]  /*1352b0*/  LDL R7, [R1+0x2018] ;  /* 0x0020180001077983 */ /* 0x000ee80000100800 */
[----:B------:R-:W3:Y:S04]  /*1352c0*/  LDL R22, [R1+0x202c] ;  /* 0x00202c0001167983 */ /* 0x000ee80000100800 */
[----:B------:R-:W3:Y:S04]  /*1352d0*/  LDL R18, [R1+0x2028] ;  /* 0x0020280001127983 */ /* 0x000ee80000100800 */
[----:B------:R-:W4:Y:S01]  /*1352e0*/  LDL.LU R4, [R1] ;  /* 0x0000000001047983 */ /* 0x000f220000300800 */
[----:B------:R-:W-:-:S02]  /*1352f0*/  ISETP.LT.AND P5, PT, R19, UR33, !P0 ;  /* 0x0000002113007c0c */ /* 0x000fc4000c7a1270 */
[----:B------:R-:W-:Y:S02]  /*135300*/  LOP3.LUT R2, R2, 0xfbffffff, RZ, 0xc0, !PT ;  /* 0xfbffffff02027812 */ /* 0x000fe400078ec0ff */
[----:B------:R-:W-:Y:S02]  /*135310*/  PRMT R5, R9, 0x7771, RZ ;  /* 0x0000777109057816 */ /* 0x000fe400000000ff */
[----:B--2---:R-:W-:-:S13]  /*135320*/  LOP3.LUT P0, RZ, R16, 0x10000, RZ, 0xc0, !PT ;  /* 0x0001000010ff7812 */ /* 0x004fda000780c0ff */
[----:B------:R-:W-:Y:S02]  /*135330*/  @P0 LOP3.LUT R2, R2, 0x4000000, RZ, 0xfc, !PT ;  /* 0x0400000002020812 */ /* 0x000fe400078efcff */
[----:B------:R-:W-:Y:S02]  /*135340*/  LOP3.LUT P0, RZ, R16, 0x80, RZ, 0xc0, !PT ;  /* 0x0000008010ff7812 */ /* 0x000fe4000780c0ff */
[----:B------:R-:W-:-:S11]  /*135350*/  LOP3.LUT R2, R2, 0xf7ffffff, RZ, 0xc0, !PT ;  /* 0xf7ffffff02027812 */ /* 0x000fd600078ec0ff */
        /* <DEDUP_REMOVED lines=14> */
[----:B----4-:R-:W-:Y:S01]  /*135440*/  LOP3.LUT R4, R4, 0xfffffffe, RZ, 0xc0, !PT ;  /* 0xfffffffe04047812 */ /* 0x010fe200078ec0ff */
[----:B------:R-:W-:Y:S04]  /*135450*/  STL.64 [R1+0x54c8], R2 ;  /* 0x0054c80201007387 */ /* 0x000fe80000100a00 */
[----:B------:R0:W-:Y:S04]  /*135460*/  STL [R1+0x54d0], R16 ;  /* 0x0054d01001007387 */ /* 0x0001e80000100800 */
[----:B------:R1:W-:Y:S02]  /*135470*/  @P5 STG.E.U8 desc[UR24][R24.64], R5 ;  /* 0x0000000518005986 */ /* 0x0003e4000c101118 */
[----:B------:R-:W-:-:S02]  /*135480*/  @P0 LOP3.LUT R4, R4, 0x1, RZ, 0xfc, !PT ;  /* 0x0000000104040812 */ /* 0x000fc400078efcff */
[----:B------:R-:W-:Y:S02]  /*135490*/  LOP3.LUT P0, RZ, R16, 0x2, RZ, 0xc0, !PT ;  /* 0x0000000210ff7812 */ /* 0x000fe4000780c0ff */
[----:B0-----:R-:W2:Y:S04]  /*1354a0*/  LDL.LU.64 R16, [R1+0x21a8] ;  /* 0x0021a80001107983 */ /* 0x001ea80000300a00 */
[----:B------:R-:W4:Y:S04]  /*1354b0*/  LDL.LU.64 R28, [R1+0x2190] ;  /* 0x00219000011c7983 */ /* 0x000f280000300a00 */
[----:B-1----:R-:W4:Y:S04]  /*1354c0*/  LDL.LU.64 R24, [R1+0x20b0] ;  /* 0x0020b00001187983 */ /* 0x002f280000300a00 */
[----:B------:R-:W4:Y:S04]  /*1354d0*/  LDL.LU R21, [R1+0x240] ;  /* 0x0002400001157983 */ /* 0x000f280000300800 */
[----:B------:R-:W4:Y:S04]  /*1354e0*/  LDL R10, [R1+0x2010] ;  /* 0x00201000010a7983 */ /* 0x000f280000100800 */
[----:B------:R-:W4:Y:S04]  /*1354f0*/  LDL R11, [R1+0x2014] ;  /* 0x00201400010b7983 */ /* 0x000f280000100800 */
[----:B------:R-:W-:Y:S04]  /*135500*/  STL [R1], R4 ;  /* 0x0000000401007387 */ /* 0x000fe80000100800 */
[----:B------:R0:W-:Y:S04]  /*135510*/  STL [R1+0x54d4], R4 ;  /* 0x0054d40401007387 */ /* 0x0001e80000100800 */
[----:B0-----:R-:W2:Y:S01]  /*135520*/  LDL.LU.64 R4, [R1+0x21b0] ;  /* 0x0021b00001047983 */ /* 0x001ea20000300a00 */
[----:B------:R-:W-:-:S04]  /*135530*/  ISETP.GE.AND P5, PT, R19, UR37, PT ;  /* 0x0000002513007c0c */ /* 0x000fc8000bfa6270 */
[----:B---3--:R-:W-:Y:S02]  /*135540*/  ISETP.LT.AND P6, PT, R22, UR26, !P5 ;  /* 0x0000001a16007c0c */ /* 0x008fe4000efc1270 */
[----:B------:R-:W-:Y:S01]  /*135550*/  PRMT R2, R9, 0x7772, RZ ;  /* 0x0000777209027816 */ /* 0x000fe200000000ff */
[----:B------:R-:W-:-:S10]  /*135560*/  VIADD R3, R19, 0x1 ;  /* 0x0000000113037836 */ /* 0x000fd40000000000 */
[----:B--2---:R0:W-:Y:S01]  /*135570*/  @P6 STG.E.U8 desc[UR24][R4.64], R2 ;  /* 0x0000000204006986 */ /* 0x0041e2000c101118 */
[----:B------:R-:W-:Y:S02]  /*135580*/  ISETP.LT.AND P6, PT, R18, UR18, !P5 ;  /* 0x0000001212007c0c */ /* 0x000fe4000efc1270 */
[----:B0-----:R-:W-:Y:S02]  /*135590*/  PRMT R2, R9, 0x7773, RZ ;  /* 0x0000777309027816 */ /* 0x001fe400000000ff */
[----:B------:R-:W2:Y:S09]  /*1355a0*/  LDL.LU.64 R8, [R1+0x2188] ;  /* 0x0021880001087983 */ /* 0x000eb20000300a00 */
[----:B------:R0:W-:Y:S04]  /*1355b0*/  @P6 STG.E.U8 desc[UR24][R16.64], R2 ;  /* 0x0000000210006986 */ /* 0x0001e8000c101118 */
[----:B------:R-:W3:Y:S01]  /*1355c0*/  LDL.LU.64 R4, [R1+0x2180] ;  /* 0x0021800001047983 */ /* 0x000ee20000300a00 */
[----:B------:R-:W-:-:S02]  /*1355d0*/  ISETP.LT.AND P6, PT, R14, UR16, !P5 ;  /* 0x000000100e007c0c */ /* 0x000fc4000efc1270 */
[----:B0-----:R-:W-:-:S11]  /*1355e0*/  PRMT R2, R20, 0x7770, RZ ;  /* 0x0000777014027816 */ /* 0x001fd600000000ff */
[----:B------:R0:W-:Y:S01]  /*1355f0*/  @P6 STG.E.U8 desc[UR24][R12.64], R2 ;  /* 0x000000020c006986 */ /* 0x0001e2000c101118 */
[----:B------:R-:W-:-:S03]  /*135600*/  ISETP.LT.AND P6, PT, R23, UR14, !P5 ;  /* 0x0000000e17007c0c */ /* 0x000fc6000efc1270 */
[----:B0-----:R-:W3:Y:S01]  /*135610*/  LDL.LU.64 R12, [R1+0x2178] ;  /* 0x00217800010c7983 */ /* 0x001ee20000300a00 */
[----:B------:R-:W-:-:S09]  /*135620*/  PRMT R2, R20, 0x7771, RZ ;  /* 0x0000777114027816 */ /* 0x000fd200000000ff */
[----:B------:R0:W-:Y:S01]  /*135630*/  @P6 STG.E.U8 desc[UR24][R26.64], R2 ;  /* 0x000000021a006986 */ /* 0x0001e2000c101118 */
[----:B------:R-:W-:-:S03]  /*135640*/  ISETP.LT.AND P6, PT, R15, UR20, !P5 ;  /* 0x000000140f007c0c */ /* 0x000fc6000efc1270 */
[----:B0-----:R-:W3:Y:S04]  /*135650*/  LDL.LU.64 R26, [R1+0x2170] ;  /* 0x00217000011a7983 */ /* 0x001ee80000300a00 */
[----:B------:R-:W3:Y:S04]  /*135660*/  LDL.LU R6, [R1+0x230] ;  /* 0x0002300001067983 */ /* 0x000ee80000300800 */
[----:B------:R-:W3:Y:S01]  /*135670*/  LDL.LU.64 R16, [R1+0x2168] ;  /* 0x0021680001107983 */ /* 0x000ee20000300a00 */
[----:B------:R-:W-:Y:S02]  /*135680*/  ISETP.LT.AND P5, PT, R7, UR28, !P5 ;  /* 0x0000001c07007c0c */ /* 0x000fe4000efa1270 */
[----:B------:R-:W-:-:S05]  /*135690*/  PRMT R2, R20, 0x7772, RZ ;  /* 0x0000777214027816 */ /* 0x000fca00000000ff */
[----:B----4-:R0:W-:Y:S02]  /*1356a0*/  @P6 STG.E.U8 desc[UR24][R28.64], R2 ;  /* 0x000000021c006986 */ /* 0x0101e4000c101118 */
[----:B0-----:R-:W-:-:S05]  /*1356b0*/  PRMT R2, R20, 0x7773, RZ ;  /* 0x0000777314027816 */ /* 0x001fca00000000ff */
[----:B------:R0:W-:Y:S04]  /*1356c0*/  @P5 STG.E.U8 desc[UR24][R24.64], R2 ;  /* 0x0000000218005986 */ /* 0x0001e8000c101118 */
[----:B0-----:R-:W4:Y:S01]  /*1356d0*/  LDL.LU.64 R24, [R1+0x2160] ;  /* 0x0021600001187983 */ /* 0x001f220000300a00 */
[----:B------:R-:W-:Y:S02]  /*1356e0*/  ISETP.GE.AND P5, PT, R3, UR35, PT ;  /* 0x0000002303007c0c */ /* 0x000fe4000bfa6270 */
[----:B------:R-:W-:Y:S01]  /*1356f0*/  PRMT R2, R21, 0x7770, RZ ;  /* 0x0000777015027816 */ /* 0x000fe200000000ff */
[----:B------:R-:W4:Y:S01]  /*135700*/  LDL.LU.64 R28, [R1+0x2158] ;  /* 0x00215800011c7983 */ /* 0x000f220000300a00 */
[----:B------:R-:W-:-:S13]  /*135710*/  ISETP.LT.AND P6, PT, R10, UR10, !P5 ;  /* 0x0000000a0a007c0c */ /* 0x000fda000efc1270 */
[----:B--2---:R0:W-:Y:S01]  /*135720*/  @P6 STG.E.U8 desc[UR24][R8.64], R2 ;  /* 0x0000000208006986 */ /* 0x0041e2000c101118 */
[----:B------:R-:W-:Y:S02]  /*135730*/  ISETP.LT.AND P6, PT, R11, UR8, !P5 ;  /* 0x000000080b007c0c */ /* 0x000fe4000efc1270 */
[C---:B0-----:R-:W-:Y:S01]  /*135740*/  PRMT R2, R21.reuse, 0x7771, RZ ;  /* 0x0000777115027816 */ /* 0x041fe200000000ff */
[----:B------:R-:W2:Y:S04]  /*135750*/  LDL.LU.64 R8, [R1+0x2098] ;  /* 0x0020980001087983 */ /* 0x000ea80000300a00 */
[----:B------:R-:W2:Y:S06]  /*135760*/  LDL.LU R20, [R1+0x264] ;  /* 0x0002640001147983 */ /* 0x000eac0000300800 */
[----:B---3--:R0:W-:Y:S01]  /*135770*/  @P6 STG.E.U8 desc[UR24][R4.64], R2 ;  /* 0x0000000204006986 */ /* 0x0081e2000c101118 */
[----:B------:R-:W-:Y:S01]  /*135780*/  ISETP.LT.AND P6, PT, R22, UR4, !P5 ;  /* 0x0000000416007c0c */ /* 0x000fe2000efc1270 */
[----:B------:R-:W-:Y:S01]  /*135790*/  ULDC UR4, c[0x0][0x228] ;  /* 0x00008a0000047ab9 */ /* 0x000fe20000000800 */
[----:B0-----:R-:W-:-:S11]  /*1357a0*/  PRMT R2, R21, 0x7772, RZ ;  /* 0x0000777215027816 */ /* 0x001fd600000000ff */
[----:B------:R0:W-:Y:S01]  /*1357b0*/  @P6 STG.E.U8 desc[UR24][R12.64], R2 ;  /* 0x000000020c006986 */ /* 0x0001e2000c101118 */
[----:B------:R-:W-:-:S03]  /*1357c0*/  ISETP.LT.AND P6, PT, R18, UR6, !P5 ;  /* 0x0000000612007c0c */ /* 0x000fc6000efc1270 */
[----:B0-----:R-:W3:Y:S01]  /*1357d0*/  LDL.LU.64 R12, [R1+0x2150] ;  /* 0x00215000010c7983 */ /* 0x001ee20000300a00 */
[----:B------:R-:W-:-:S09]  /*1357e0*/  PRMT R2, R21, 0x7773, RZ ;  /* 0x0000777315027816 */ /* 0x000fd200000000ff */
[----:B------:R0:W-:Y:S01]  /*1357f0*/  @P6 STG.E.U8 desc[UR24][R26.64], R2 ;  /* 0x000000021a006986 */ /* 0x0001e2000c101118 */
[----:B------:R-:W-:-:S03]  /*135800*/  ISETP.LT.AND P6, PT, R14, UR12, !P5 ;  /* 0x0000000c0e007c0c */ /* 0x000fc6000efc1270 */
[----:B0-----:R-:W3:Y:S01]  /*135810*/  LDL.LU.64 R26, [R1+0x2148] ;  /* 0x00214800011a7983 */ /* 0x001ee20000300a00 */
[----:B------:R-:W-:-:S03]  /*135820*/  PRMT R2, R6, 0x7770, RZ ;  /* 0x0000777006027816 */ /* 0x000fc600000000ff */
[----:B------:R-:W3:Y:S06]  /*135830*/  LDL.LU.64 R4, [R1+0x2140] ;  /* 0x0021400001047983 */ /* 0x000eec0000300a00 */
[----:B------:R0:W-:Y:S01]  /*135840*/  @P6 STG.E.U8 desc[UR24][R16.64], R2 ;  /* 0x0000000210006986 */ /* 0x0001e2000c101118 */
[----:B------:R-:W-:Y:S01]  /*135850*/  ISETP.LT.AND P6, PT, R23, UR32, !P5 ;  /* 0x0000002017007c0c */ /* 0x000fe2000efc1270 */
[----:B------:R-:W-:Y:S01]  /*135860*/  VIADD R3, R19, 0x2 ;  /* 0x0000000213037836 */ /* 0x000fe20000000000 */
[----:B------:R-:W-:Y:S01]  /*135870*/  ULDC.64 UR32, c[0x0][0x228] ;  /* 0x00008a0000207ab9 */ /* 0x000fe20000000a00 */
[----:B0-----:R-:W-:-:S10]  /*135880*/  PRMT R2, R6, 0x7771, RZ ;  /* 0x0000777106027816 */ /* 0x001fd400000000ff */
[----:B----4-:R0:W-:Y:S04]  /*135890*/  @P6 STG.E.U8 desc[UR24][R24.64], R2 ;  /* 0x0000000218006986 */ /* 0x0101e8000c101118 */
[----:B0-----:R-:W4:Y:S01]  /*1358a0*/  LDL.LU.64 R24, [R1+0x2138] ;  /* 0x0021380001187983 */ /* 0x001f220000300a00 */
[----:B------:R-:W-:Y:S01]  /*1358b0*/  ISETP.LT.AND P6, PT, R15, UR4, !P5 ;  /* 0x000000040f007c0c */ /* 0x000fe2000efc1270 */
[----:B------:R-:W-:Y:S01]  /*1358c0*/  ULDC UR4, c[0x0][0x228] ;  /* 0x00008a0000047ab9 */ /* 0x000fe20000000800 */
[C---:B------:R-:W-:Y:S02]  /*1358d0*/  PRMT R2, R6.reuse, 0x7772, RZ ;  /* 0x0000777206027816 */ /* 0x040fe400000000ff */
[----:B------:R-:W-:Y:S01]  /*1358e0*/  ISETP.LT.AND P5, PT, R7, UR4, !P5 ;  /* 0x0000000407007c0c */ /* 0x000fe2000efa1270 */
[----:B------:R-:W-:Y:S01]  /*1358f0*/  ULDC UR4, c[0x0][0x228] ;  /* 0x00008a0000047ab9 */ /* 0x000fe20000000800 */
[----:B------:R-:W4:Y:S04]  /*135900*/  LDL.LU R21, [R1+0x254] ;  /* 0x0002540001157983 */ /* 0x000f280000300800 */
[----:B------:R-:W4:Y:S04]  /*135910*/  LDL.LU.64 R16, [R1+0x2130] ;  /* 0x0021300001107983 */ /* 0x000f280000300a00 */
[----:B------:R0:W-:Y:S02]  /*135920*/  @P6 STG.E.U8 desc[UR24][R28.64], R2 ;  /* 0x000000021c006986 */ /* 0x0001e4000c101118 */
[----:B0-----:R-:W-:-:S02]  /*135930*/  PRMT R2, R6, 0x7773, RZ ;  /* 0x0000777306027816 */ /* 0x001fc400000000ff */
[----:B------:R-:W4:Y:S04]  /*135940*/  LDL.LU.64 R28, [R1+0x2128] ;  /* 0x00212800011c7983 */ /* 0x000f280000300a00 */
[----:B--2---:R0:W-:Y:S01]  /*135950*/  @P5 STG.E.U8 desc[UR24][R8.64], R2 ;  /* 0x0000000208005986 */ /* 0x0041e2000c101118 */
[----:B------:R-:W-:-:S04]  /*135960*/  ISETP.GE.AND P5, PT, R3, UR33, PT ;  /* 0x0000002103007c0c */ /* 0x000fc8000bfa6270 */
[----:B------:R-:W-:Y:S01]  /*135970*/  ISETP.LT.AND P6, PT, R10, UR4, !P5 ;  /* 0x000000040a007c0c */ /* 0x000fe2000efc1270 */
[----:B------:R-:W-:Y:S01]  /*135980*/  ULDC UR4, c[0x0][0x228] ;  /* 0x00008a0000047ab9 */ /* 0x000fe20000000800 */
[----:B0-----:R-:W-:-:S11]  /*135990*/  PRMT R2, R20, 0x7770, RZ ;  /* 0x0000777014027816 */ /* 0x001fd600000000ff */
[----:B---3--:R0:W-:Y:S01]  /*1359a0*/  @P6 STG.E.U8 desc[UR24][R12.64], R2 ;  /* 0x000000020c006986 */ /* 0x0081e2000c101118 */
[----:B------:R-:W-:Y:S01]  /*1359b0*/  ISETP.LT.AND P6, PT, R11, UR4, !P5 ;  /* 0x000000040b007c0c */ /* 0x000fe2000efc1270 */
[----:B------:R-:W-:Y:S01]  /*1359c0*/  ULDC UR4, c[0x0][0x228] ;  /* 0x00008a0000047ab9 */ /* 0x000fe20000000800 */
[----:B0-----:R-:W-:Y:S01]  /*1359d0*/  PRMT R2, R20, 0x7771, RZ ;  /* 0x0000777114027816 */ /* 0x001fe200000000ff */
[----:B------:R-:W2:Y:S10]  /*1359e0*/  LDL.LU.64 R12, [R1+0x2120] ;  /* 0x00212000010c7983 */ /* 0x000eb40000300a00 */
[----:B------:R0:W-:Y:S01]  /*1359f0*/  @P6 STG.E.U8 desc[UR24][R26.64], R2 ;  /* 0x000000021a006986 */ /* 0x0001e2000c101118 */
[----:B------:R-:W-:Y:S01]  /*135a00*/  ISETP.LT.AND P6, PT, R22, UR4, !P5 ;  /* 0x0000000416007c0c */ /* 0x000fe2000efc1270 */
[----:B------:R-:W-:Y:S01]  /*135a10*/  ULDC UR4, c[0x0][0x228] ;  /* 0x00008a0000047ab9 */ /* 0x000fe20000000800 */
[----:B0-----:R-:W-:Y:S01]  /*135a20*/  PRMT R2, R20, 0x7772, RZ ;  /* 0x0000777214027816 */ /* 0x001fe200000000ff */
[----:B------:R-:W3:Y:S04]  /*135a30*/  LDL.LU.64 R26, [R1+0x2038] ;  /* 0x00203800011a7983 */ /* 0x000ee80000300a00 */
[----:B------:R-:W3:Y:S06]  /*135a40*/  LDL.LU R9, [R1+0x244] ;  /* 0x0002440001097983 */ /* 0x000eec0000300800 */
[----:B------:R0:W-:Y:S01]  /*135a50*/  @P6 STG.E.U8 desc[UR24][R4.64], R2 ;  /* 0x0000000204006986 */ /* 0x0001e2000c101118 */
[----:B------:R-:W-:Y:S01]  /*135a60*/  ISETP.LT.AND P6, PT, R18, UR36, !P5 ;  /* 0x0000002412007c0c */ /* 0x000fe2000efc1270 */
[----:B------:R-:W-:Y:S01]  /*135a70*/  VIADD R3, R19, 0x3 ;  /* 0x0000000313037836 */ /* 0x000fe20000000000 */
[----:B------:R-:W-:Y:S01]  /*135a80*/  ULDC.64 UR36, c[0x0][0x228] ;  /* 0x00008a0000247ab9 */ /* 0x000fe20000000a00 */
[----:B0-----:R-:W-:-:S10]  /*135a90*/  PRMT R2, R20, 0x7773, RZ ;  /* 0x0000777314027816 */ /* 0x001fd400000000ff */
[----:B----4-:R0:W-:Y:S04]  /*135aa0*/  @P6 STG.E.U8 desc[UR24][R24.64], R2 ;  /* 0x0000000218006986 */ /* 0x0101e8000c101118 */
[----:B0-----:R-:W4:Y:S04]  /*135ab0*/  LDL.LU.64 R24, [R1+0x2118] ;  /* 0x0021180001187983 */ /* 0x001f280000300a00 */
[----:B------:R-:W2:Y:S01]  /*135ac0*/  LDL.LU.64 R4, [R1+0x2108] ;  /* 0x0021080001047983 */ /* 0x000ea20000300a00 */
[----:B------:R-:W-:Y:S02]  /*135ad0*/  ISETP.LT.AND P6, PT, R14, UR4, !P5 ;  /* 0x000000040e007c0c */ /* 0x000fe4000efc1270 */
[----:B------:R-:W-:Y:S01]  /*135ae0*/  PRMT R2, R21, 0x7770, RZ ;  /* 0x0000777015027816 */ /* 0x000fe200000000ff */
[----:B------:R-:W-:-:S10]  /*135af0*/  ULDC UR4, c[0x0][0x228] ;  /* 0x00008a0000047ab9 */ /* 0x000fd40000000800 */
[----:B------:R0:W-:Y:S01]  /*135b00*/  @P6 STG.E.U8 desc[UR24][R16.64], R2 ;  /* 0x0000000210006986 */ /* 0x0001e2000c101118 */
[----:B------:R-:W-:Y:S01]  /*135b10*/  ISETP.LT.AND P6, PT, R23, UR4, !P5 ;  /* 0x0000000417007c0c */ /* 0x000fe2000efc1270 */
[----:B------:R-:W-:Y:S01]  /*135b20*/  ULDC UR4, c[0x0][0x228] ;  /* 0x00008a0000047ab9 */ /* 0x000fe20000000800 */
[----:B0-----:R-:W-:-:S11]  /*135b30*/  PRMT R2, R21, 0x7771, RZ ;  /* 0x0000777115027816 */ /* 0x001fd600000000ff */
[----:B------:R-:W-:Y:S01]  /*135b40*/  @P6 STG.E.U8 desc[UR24][R28.64], R2 ;  /* 0x000000021c006986 */ /* 0x000fe2000c101118 */
[----:B------:R-:W-:Y:S01]  /*135b50*/  ISETP.LT.AND P6, PT, R15, UR4, !P5 ;  /* 0x000000040f007c0c */ /* 0x000fe2000efc1270 */
[----:B------:R-:W-:Y:S02]  /*135b60*/  ULDC UR4, c[0x0][0x228] ;  /* 0x00008a0000047ab9 */ /* 0x000fe40000000800 */
[----:B------:R-:W-:Y:S01]  /*135b70*/  ISETP.LT.AND P5, PT, R7, UR4, !P5 ;  /* 0x0000000407007c0c */ /* 0x000fe2000efa1270 */
[----:B------:R-:W-:Y:S01]  /*135b80*/  ULDC UR4, c[0x0][0x228] ;  /* 0x00008a0000047ab9 */ /* 0x000fe20000000800 */
[----:B--2---:R0:W-:Y:S04]  /*135b90*/  STL.64 [R1+0x5510], R4 ;  /* 0x0055100401007387 */ /* 0x0041e80000100a00 */
[----:B0-----:R-:W2:Y:S01]  /*135ba0*/  LDL.LU.64 R4, [R1+0x2110] ;  /* 0x0021100001047983 */ /* 0x001ea20000300a00 */
[----:B------:R-:W-:-:S03]  /*135bb0*/  PRMT R2, R21, 0x7772, RZ ;  /* 0x0000777215027816 */ /* 0x000fc600000000ff */
[----:B------:R-:W2:Y:S04]  /*135bc0*/  LDL.LU.64 R16, [R1+0x2100] ;  /* 0x0021000001107983 */ /* 0x000ea80000300a00 */
[----:B------:R-:W2:Y:S04]  /*135bd0*/  LDL.LU R20, [R1+0x234] ;  /* 0x0002340001147983 */ /* 0x000ea80000300800 */
[----:B------:R0:W-:Y:S02]  /*135be0*/  @P6 STG.E.U8 desc[UR24][R12.64], R2 ;  /* 0x000000020c006986 */ /* 0x0001e4000c101118 */
[----:B0-----:R-:W-:-:S02]  /*135bf0*/  PRMT R2, R21, 0x7773, RZ ;  /* 0x0000777315027816 */ /* 0x001fc400000000ff */
[----:B------:R-:W2:Y:S04]  /*135c00*/  LDL.LU.64 R12, [R1+0x20f8] ;  /* 0x0020f800010c7983 */ /* 0x000ea80000300a00 */
[----:B---3--:R0:W-:Y:S01]  /*135c10*/  @P5 STG.E.U8 desc[UR24][R26.64], R2 ;  /* 0x000000021a005986 */ /* 0x0081e2000c101118 */
[----:B------:R-:W-:-:S04]  /*135c20*/  ISETP.GE.AND P5, PT, R3, UR37, PT ;  /* 0x0000002503007c0c */ /* 0x000fc8000bfa6270 */
[----:B------:R-:W-:Y:S01]  /*135c30*/  ISETP.LT.AND P6, PT, R10, UR4, !P5 ;  /* 0x000000040a007c0c */ /* 0x000fe2000efc1270 */
[----:B------:R-:W-:Y:S01]  /*135c40*/  ULDC UR4, c[0x0][0x228] ;  /* 0x00008a0000047ab9 */ /* 0x000fe20000000800 */
[----:B0-----:R-:W-:Y:S01]  /*135c50*/  PRMT R2, R9, 0x7770, RZ ;  /* 0x0000777009027816 */ /* 0x001fe200000000ff */
[----:B------:R-:W3:Y:S04]  /*135c60*/  LDL.LU.64 R26, [R1+0x20f0] ;  /* 0x0020f000011a7983 */ /* 0x000ee80000300a00 */
[----:B------:R-:W3:Y:S06]  /*135c70*/  LDL.LU.64 R28, [R1+0x20e8] ;  /* 0x0020e800011c7983 */ /* 0x000eec0000300a00 */
[----:B----4-:R0:W-:Y:S01]  /*135c80*/  @P6 STG.E.U8 desc[UR24][R24.64], R2 ;  /* 0x0000000218006986 */ /* 0x0101e2000c101118 */
[----:B------:R-:W-:Y:S01]  /*135c90*/  ISETP.LT.AND P6, PT, R11, UR4, !P5 ;  /* 0x000000040b007c0c */ /* 0x000fe2000efc1270 */
[----:B------:R-:W-:Y:S01]  /*135ca0*/  ULDC UR4, c[0x0][0x228] ;  /* 0x00008a0000047ab9 */ /* 0x000fe20000000800 */
[----:B0-----:R-:W-:Y:S01]  /*135cb0*/  PRMT R2, R9, 0x7771, RZ ;  /* 0x0000777109027816 */ /* 0x001fe200000000ff */
[----:B------:R-:W4:Y:S10]  /*135cc0*/  LDL.LU.64 R24, [R1+0x1ff8] ;  /* 0x001ff80001187983 */ /* 0x000f340000300a00 */
[----:B--2---:R0:W-:Y:S04]  /*135cd0*/  @P6 STG.E.U8 desc[UR24][R4.64], R2 ;  /* 0x0000000204006986 */ /* 0x0041e8000c101118 */
[----:B0-----:R-:W2:Y:S01]  /*135ce0*/  LDL.LU.64 R4, [R1+0x5510] ;  /* 0x0055100001047983 */ /* 0x001ea20000300a00 */
[----:B------:R-:W-:-:S02]  /*135cf0*/  ISETP.LT.AND P6, PT, R22, UR4, !P5 ;  /* 0x0000000416007c0c */ /* 0x000fc4000efc1270 */
[----:B------:R-:W-:Y:S01]  /*135d00*/  PRMT R2, R9, 0x7772, RZ ;  /* 0x0000777209027816 */ /* 0x000fe200000000ff */
[----:B------:R-:W4:Y:S01]  /*135d10*/  LDL.LU R21, [R1+0x268] ;  /* 0x0002680001157983 */ /* 0x000f220000300800 */
[----:B------:R-:W-:Y:S01]  /*135d20*/  ULDC UR4, c[0x0][0x228] ;  /* 0x00008a0000047ab9 */ /* 0x000fe20000000800 */
[----:B------:R-:W-:-:S08]  /*135d30*/  VIADD R3, R19, 0x4 ;  /* 0x0000000413037836 */ /* 0x000fd00000000000 */
[----:B--2---:R0:W-:Y:S01]  /*135d40*/  @P6 STG.E.U8 desc[UR24][R4.64], R2 ;  /* 0x0000000204006986 */ /* 0x0041e2000c101118 */
[----:B------:R-:W-:Y:S01]  /*135d50*/  ISETP.LT.AND P6, PT, R18, UR34, !P5 ;  /* 0x0000002212007c0c */ /* 0x000fe2000efc1270 */
[----:B------:R-:W-:Y:S01]  /*135d60*/  ULDC.64 UR34, c[0x0][0x228] ;  /* 0x00008a0000227ab9 */ /* 0x000fe20000000a00 */
[----:B0-----:R-:W-:Y:S02]  /*135d70*/  PRMT R2, R9, 0x7773, RZ ;  /* 0x0000777309027816 */ /* 0x001fe400000000ff */
[----:B------:R-:W2:Y:S09]  /*135d80*/  LDL.LU.64 R8, [R1+0x20e0] ;  /* 0x0020e00001087983 */ /* 0x000eb20000300a00 */
[----:B------:R0:W-:Y:S04]  /*135d90*/  @P6 STG.E.U8 desc[UR24][R16.64], R2 ;  /* 0x0000000210006986 */ /* 0x0001e8000c101118 */
[----:B------:R-:W2:Y:S01]  /*135da0*/  LDL.LU.64 R4, [R1+0x20d8] ;  /* 0x0020d80001047983 */ /* 0x000ea20000300a00 */
[----:B------:R-:W-:Y:S01]  /*135db0*/  ISETP.LT.AND P6, PT, R14, UR4, !P5 ;  /* 0x000000040e007c0c */ /* 0x000fe2000efc1270 */
[----:B------:R-:W-:Y:S01]  /*135dc0*/  ULDC UR4, c[0x0][0x228] ;  /* 0x00008a0000047ab9 */ /* 0x000fe20000000800 */
[----:B0-----:R-:W-:-:S11]  /*135dd0*/  PRMT R2, R20, 0x7770, RZ ;  /* 0x0000777014027816 */ /* 0x001fd600000000ff */
[----:B------:R0:W-:Y:S01]  /*135de0*/  @P6 STG.E.U8 desc[UR24][R12.64], R2 ;  /* 0x000000020c006986 */ /* 0x0001e2000c101118 */
[----:B------:R-:W-:Y:S01]  /*135df0*/  ISETP.LT.AND P6, PT, R23, UR4, !P5 ;  /* 0x0000000417007c0c */ /* 0x000fe2000efc1270 */
[----:B------:R-:W-:Y:S02]  /*135e00*/  ULDC UR4, c[0x0][0x228] ;  /* 0x00008a0000047ab9 */ /* 0x000fe40000000800 */
[----:B0-----:R-:W2:Y:S01]  /*135e10*/  LDL.LU.64 R12, [R1+0x20d0] ;  /* 0x0020d000010c7983 */ /* 0x001ea20000300a00 */
[----:B------:R-:W-:-:S09]  /*135e20*/  PRMT R2, R20, 0x7771, RZ ;  /* 0x0000777114027816 */ /* 0x000fd200000000ff */
[----:B---3--:R0:W-:Y:S01]  /*135e30*/  @P6 STG.E.U8 desc[UR24][R26.64], R2 ;  /* 0x000000021a006986 */ /* 0x0081e2000c101118 */
[----:B------:R-:W-:Y:S01]  /*135e40*/  ISETP.LT.AND P6, PT, R15, UR4, !P5 ;  /* 0x000000040f007c0c */ /* 0x000fe2000efc1270 */
[----:B------:R-:W-:Y:S02]  /*135e50*/  ULDC UR4, c[0x0][0x228] ;  /* 0x00008a0000047ab9 */ /* 0x000fe40000000800 */
[----:B0-----:R-:W3:Y:S04]  /*135e60*/  LDL.LU.64 R26, [R1+0x20c8] ;  /* 0x0020c800011a7983 */ /* 0x001ee80000300a00 */
[----:B------:R-:W3:Y:S04]  /*135e70*/  LDL.LU R6, [R1+0x258] ;  /* 0x0002580001067983 */ /* 0x000ee80000300800 */
[----:B------:R-:W3:Y:S01]  /*135e80*/  LDL.LU.64 R16, [R1+0x20c0] ;  /* 0x0020c00001107983 */ /* 0x000ee20000300a00 */
[----:B------:R-:W-:-:S02]  /*135e90*/  ISETP.LT.AND P5, PT, R7, UR4, !P5 ;  /* 0x0000000407007c0c */ /* 0x000fc4000efa1270 */
[----:B------:R-:W-:Y:S01]  /*135ea0*/  PRMT R2, R20, 0x7772, RZ ;  /* 0x0000777214027816 */ /* 0x000fe200000000ff */
[----:B------:R-:W-:-:S04]  /*135eb0*/  ULDC UR4, c[0x0][0x228] ;  /* 0x00008a0000047ab9 */ /* 0x000fc80000000800 */
[----:B------:R0:W-:Y:S02]  /*135ec0*/  @P6 STG.E.U8 desc[UR24][R28.64], R2 ;  /* 0x000000021c006986 */ /* 0x0001e4000c101118 */
[----:B0-----:R-:W-:-:S05]  /*135ed0*/  PRMT R2, R20, 0x7773, RZ ;  /* 0x0000777314027816 */ /* 0x001fca00000000ff */
[----:B----4-:R0:W-:Y:S04]  /*135ee0*/  @P5 STG.E.U8 desc[UR24][R24.64], R2 ;  /* 0x0000000218005986 */ /* 0x0101e8000c101118 */
[----:B0-----:R-:W4:Y:S01]  /*135ef0*/  LDL.LU.64 R24, [R1+0x2080] ;  /* 0x0020800001187983 */ /* 0x001f220000300a00 */
[----:B------:R-:W-:Y:S02]  /*135f00*/  ISETP.GE.AND P5, PT, R3, UR35, PT ;  /* 0x0000002303007c0c */ /* 0x000fe4000bfa6270 */
[----:B------:R-:W-:Y:S01]  /*135f10*/  PRMT R2, R21, 0x7770, RZ ;  /* 0x0000777015027816 */ /* 0x000fe200000000ff */
[----:B------:R-:W4:Y:S01]  /*135f20*/  LDL.LU.64 R28, [R1+0x2070] ;  /* 0x00207000011c7983 */ /* 0x000f220000300a00 */
[----:B------:R-:W-:Y:S01]  /*135f30*/  ISETP.LT.AND P6, PT, R10, UR4, !P5 ;  /* 0x000000040a007c0c */ /* 0x000fe2000efc1270 */
[----:B------:R-:W-:-:S12]  /*135f40*/  ULDC UR4, c[0x0][0x228] ;  /* 0x00008a0000047ab9 */ /* 0x000fd80000000800 */
[----:B--2---:R0:W-:Y:S01]  /*135f50*/  @P6 STG.E.U8 desc[UR24][R8.64], R2 ;  /* 0x0000000208006986 */ /* 0x0041e2000c101118 */
[----:B------:R-:W-:Y:S01]  /*135f60*/  ISETP.LT.AND P6, PT, R11, UR4, !P5 ;  /* 0x000000040b007c0c */ /* 0x000fe2000efc1270 */
[----:B------:R-:W-:Y:S01]  /*135f70*/  ULDC UR4, c[0x0][0x228] ;  /* 0x00008a0000047ab9 */ /* 0x000fe20000000800 */
[C---:B0-----:R-:W-:Y:S01]  /*135f80*/  PRMT R2, R21.reuse, 0x7771, RZ ;  /* 0x0000777115027816 */ /* 0x041fe200000000ff */
[----:B------:R-:W2:Y:S04]  /*135f90*/  LDL.LU.64 R8, [R1+0x1fa0] ;  /* 0x001fa00001087983 */ /* 0x000ea80000300a00 */
[----:B------:R-:W2:Y:S06]  /*135fa0*/  LDL.LU R20, [R1+0x248] ;  /* 0x0002480001147983 */ /* 0x000eac0000300800 */
[----:B------:R0:W-:Y:S01]  /*135fb0*/  @P6 STG.E.U8 desc[UR24][R4.64], R2 ;  /* 0x0000000204006986 */ /* 0x0001e2000c101118 */
[----:B------:R-:W-:Y:S01]  /*135fc0*/  ISETP.LT.AND P6, PT, R22, UR4, !P5 ;  /* 0x0000000416007c0c */ /* 0x000fe2000efc1270 */
[----:B------:R-:W-:Y:S01]  /*135fd0*/  ULDC UR4, c[0x0][0x228] ;  /* 0x00008a0000047ab9 */ /* 0x000fe20000000800 */
[----:B0-----:R-:W-:-:S11]  /*135fe0*/  PRMT R2, R21, 0x7772, RZ ;  /* 0x0000777215027816 */ /* 0x001fd600000000ff */
[----:B------:R0:W-:Y:S01]  /*135ff0*/  @P6 STG.E.U8 desc[UR24][R12.64], R2 ;  /* 0x000000020c006986 */ /* 0x0001e2000c101118 */
[----:B------:R-:W-:Y:S01]  /*136000*/  ISETP.LT.AND P6, PT, R18, UR32, !P5 ;  /* 0x0000002012007c0c */ /* 0x000fe2000efc1270 */
[----:B------:R-:W-:Y:S01]  /*136010*/  VIADD R3, R19, 0x5 ;  /* 0x0000000513037836 */ /* 0x000fe20000000000 */
[----:B------:R-:W-:Y:S01]  /*136020*/  ULDC.64 UR32, c[0x0][0x228] ;  /* 0x00008a0000207ab9 */ /* 0x000fe20000000a00 */
[----:B0-----:R-:W2:Y:S01]  /*136030*/  LDL.LU.64 R12, [R1+0x2068] ;  /* 0x00206800010c7983 */ /* 0x001ea20000300a00 */
[----:B------:R-:W-:-:S09]  /*136040*/  PRMT R2, R21, 0x7773, RZ ;  /* 0x0000777315027816 */ /* 0x000fd200000000ff */
[----:B---3--:R0:W-:Y:S01]  /*136050*/  @P6 STG.E.U8 desc[UR24][R26.64], R2 ;  /* 0x000000021a006986 */ /* 0x0081e2000c101118 */
[----:B------:R-:W-:Y:S01]  /*136060*/  ISETP.LT.AND P6, PT, R14, UR4, !P5 ;  /* 0x000000040e007c0c */ /* 0x000fe2000efc1270 */
[----:B------:R-:W-:Y:S02]  /*136070*/  ULDC UR4, c[0x0][0x228] ;  /* 0x00008a0000047ab9 */ /* 0x000fe40000000800 */
[----:B0-----:R-:W3:Y:S01]  /*136080*/  LDL.LU.64 R26, [R1+0x2060] ;  /* 0x00206000011a7983 */ /* 0x001ee20000300a00 */
[----:B------:R-:W-:-:S03]  /*136090*/  PRMT R2, R6, 0x7770, RZ ;  /* 0x0000777006027816 */ /* 0x000fc600000000ff */
[----:B------:R-:W3:Y:S06]  /*1360a0*/  LDL.LU.64 R4, [R1+0x2058] ;  /* 0x0020580001047983 */ /* 0x000eec0000300a00 */
[----:B------:R0:W-:Y:S01]  /*1360b0*/  @P6 STG.E.U8 desc[UR24][R16.64], R2 ;  /* 0x0000000210006986 */ /* 0x0001e2000c101118 */
[----:B------:R-:W-:Y:S01]  /*1360c0*/  ISETP.LT.AND P6, PT, R23, UR4, !P5 ;  /* 0x0000000417007c0c */ /* 0x000fe2000efc1270 */
[----:B------:R-:W-:Y:S01]  /*1360d0*/  ULDC UR4, c[0x0][0x228] ;  /* 0x00008a0000047ab9 */ /* 0x000fe20000000800 */
[----:B0-----:R-:W-:-:S11]  /*1360e0*/  PRMT R2, R6, 0x7771, RZ ;  /* 0x0000777106027816 */ /* 0x001fd600000000ff */
        /* <DEDUP_REMOVED lines=17> */
[----:B------:R0:W-:Y:S01]  /*136200*/  @P6 STG.E.U8 desc[UR24][R12.64], R2 ;  /* 0x000000020c006986 */ /* 0x0001e2000c101118 */
[----:B------:R-:W-:Y:S01]  /*136210*/  ISETP.LT.AND P6, PT, R11, UR4, !P5 ;  /* 0x000000040b007c0c */ /* 0x000fe2000efc1270 */
[----:B------:R-:W-:Y:S01]  /*136220*/  ULDC UR4, c[0x0][0x228] ;  /* 0x00008a0000047ab9 */ /* 0x000fe20000000800 */
[----:B0-----:R-:W-:Y:S01]  /*136230*/  PRMT R2, R20, 0x7771, RZ ;  /* 0x0000777114027816 */ /* 0x001fe200000000ff */
[----:B------:R-:W2:Y:S10]  /*136240*/  LDL.LU.64 R12, [R1+0x1fe0] ;  /* 0x001fe000010c7983 */ /* 0x000eb40000300a00 */
[----:B---3--:R0:W-:Y:S01]  /*136250*/  @P6 STG.E.U8 desc[UR24][R26.64], R2 ;  /* 0x000000021a006986 */ /* 0x0081e2000c101118 */
        /* <DEDUP_REMOVED lines=703> */
[----:B------:R-:W2:Y:S04]  /*138e50*/  LDL.LU.64 R28, [R1+0x1a68] ;  /* 0x001a6800011c7983 */ /* 0x000ea80000300a00 */
[----:B---3--:R0:W-:Y:S01]  /*138e60*/  @P5 STG.E.U8 desc[UR24][R26.64], R2 ;  /* 0x000000021a005986 */ /* 0x0081e2000c101118 */
[----:B------:R-:W-:-:S04]  /*138e70*/  ISETP.GE.AND P5, PT, R3, UR37, PT ;  /* 0x0000002503007c0c */ /* 0x000fc8000bfa6270 */
[----:B------:R-:W-:Y:S01]  /*138e80*/  ISETP.LT.AND P6, PT, R10, UR4, !P5 ;  /* 0x000000040a007c0c */ /* 0x000fe2000efc1270 */
[----:B------:R-:W-:Y:S01]  /*138e90*/  ULDC UR4, c[0x0][0x228] ;  /* 0x00008a0000047ab9 */ /* 0x000fe20000000800 */
[----:B0-----:R-:W-:Y:S01]  /*138ea0*/  PRMT R2, R9, 0x7770, RZ ;  /* 0x0000777009027816 */ /* 0x001fe200000000ff */
[----:B------:R-:W3:Y:S10]  /*138eb0*/  LDL.LU.64 R26, [R1+0x1a60] ;  /* 0x001a6000011a7983 */ /* 0x000ef40000300a00 */
        /* <DEDUP_REMOVED lines=12> */
[----:B--2---:R0:W-:Y:S02]  /*138f80*/  @P6 STG.E.U8 desc[UR24][R4.64], R2 ;  /* 0x0000000204006986 */ /* 0x0041e4000c101118 */
[----:B0-----:R-:W-:Y:S02]  /*138f90*/  PRMT R2, R9, 0x7773, RZ ;  /* 0x0000777309027816 */ /* 0x001fe400000000ff */
[----:B------:R-:W2:Y:S01]  /*138fa0*/  LDL.LU.64 R8, [R1+0x1a48] ;  /* 0x001a480001087983 */ /* 0x000ea20000300a00 */
[----:B------:R-:W-:-:S03]  /*138fb0*/  ISETP.LT.AND P6, PT, R18, UR34, !P5 ;  /* 0x0000002212007c0c */ /* 0x000fc6000efc1270 */
[----:B------:R-:W2:Y:S01]  /*138fc0*/  LDL.LU.64 R4, [R1+0x1a40] ;  /* 0x001a400001047983 */ /* 0x000ea20000300a00 */
[----:B------:R-:W-:-:S09]  /*138fd0*/  ULDC.64 UR34, c[0x0][0x228] ;  /* 0x00008a0000227ab9 */ /* 0x000fd20000000a00 */
[----:B------:R0:W-:Y:S01]  /*138fe0*/  @P6 STG.E.U8 desc[UR24][R16.64], R2 ;  /* 0x0000000210006986 */ /* 0x0001e2000c101118 */
[----:B------:R-:W-:Y:S01]  /*138ff0*/  ISETP.LT.AND P6, PT, R14, UR4, !P5 ;  /* 0x000000040e007c0c */ /* 0x000fe2000efc1270 */
[----:B------:R-:W-:Y:S01]  /*139000*/  ULDC UR4, c[0x0][0x228] ;  /* 0x00008a0000047ab9 */ /* 0x000fe20000000800 */
[----:B0-----:R-:W-:-:S11]  /*139010*/  PRMT R2, R20, 0x7770, RZ ;  /* 0x0000777014027816 */ /* 0x001fd600000000ff */
[----:B------:R0:W-:Y:S01]  /*139020*/  @P6 STG.E.U8 desc[UR24][R12.64], R2 ;  /* 0x000000020c006986 */ /* 0x0001e2000c101118 */
[----:B------:R-:W-:Y:S01]  /*139030*/  ISETP.LT.AND P6, PT, R23, UR4, !P5 ;  /* 0x0000000417007c0c */ /* 0x000fe2000efc1270 */
[----:B------:R-:W-:Y:S02]  /*139040*/  ULDC UR4, c[0x0][0x228] ;  /* 0x00008a0000047ab9 */ /* 0x000fe40000000800 */
[----:B0-----:R-:W2:Y:S01]  /*139050*/  LDL.LU.64 R12, [R1+0x1a30] ;  /* 0x001a3000010c7983 */ /* 0x001ea20000300a00 */
[----:B------:R-:W-:-:S03]  /*139060*/  PRMT R2, R20, 0x7771, RZ ;  /* 0x0000777114027816 */ /* 0x000fc600000000ff */
[----:B------:R-:W2:Y:S04]  /*139070*/  LDL.LU.64 R16, [R1+0x1a28] ;  /* 0x001a280001107983 */ /* 0x000ea80000300a00 */
[----:B------:R-:W2:Y:S04]  /*139080*/  LDL.LU R6, [R1+0x1dc] ;  /* 0x0001dc0001067983 */ /* 0x000ea80000300800 */
[----:B------:R0:W-:Y:S01]  /*139090*/  @P6 STG.E.U8 desc[UR24][R28.64], R2 ;  /* 0x000000021c006986 */ /* 0x0001e2000c101118 */
[----:B------:R-:W-:Y:S01]  /*1390a0*/  ISETP.LT.AND P6, PT, R15, UR4, !P5 ;  /* 0x000000040f007c0c */ /* 0x000fe2000efc1270 */
[----:B------:R-:W-:-:S02]  /*1390b0*/  ULDC UR4, c[0x0][0x228] ;  /* 0x00008a0000047ab9 */ /* 0x000fc40000000800 */
[----:B------:R-:W-:Y:S01]  /*1390c0*/  ISETP.LT.AND P5, PT, R7, UR4, !P5 ;  /* 0x0000000407007c0c */ /* 0x000fe2000efa1270 */
[----:B------:R-:W-:Y:S01]  /*1390d0*/  ULDC UR4, c[0x0][0x228] ;  /* 0x00008a0000047ab9 */ /* 0x000fe20000000800 */
[----:B0-----:R-:W-:-:S08]  /*1390e0*/  PRMT R2, R20, 0x7772, RZ ;  /* 0x0000777214027816 */ /* 0x001fd000000000ff */
[----:B---3--:R0:W-:Y:S04]  /*1390f0*/  @P6 STG.E.U8 desc[UR24][R26.64], R2 ;  /* 0x000000021a006986 */ /* 0x0081e8000c101118 */
[----:B0-----:R-:W3:Y:S01]  /*139100*/  LDL.LU.64 R26, [R1+0x1a20] ;  /* 0x001a2000011a7983 */ /* 0x001ee20000300a00 */
[----:B------:R-:W-:-:S05]  /*139110*/  PRMT R2, R20, 0x7773, RZ ;  /* 0x0000777314027816 */ /* 0x000fca00000000ff */
[----:B----4-:R0:W-:Y:S01]  /*139120*/  @P5 STG.E.U8 desc[UR24][R24.64], R2 ;  /* 0x0000000218005986 */ /* 0x0101e2000c101118 */
[----:B------:R-:W-:-:S03]  /*139130*/  ISETP.GE.AND P5, PT, R3, UR35, PT ;  /* 0x0000002303007c0c */ /* 0x000fc6000bfa6270 */
[----:B0-----:R-:W4:Y:S01]  /*139140*/  LDL.LU.64 R24, [R1+0x1a18] ;  /* 0x001a180001187983 */ /* 0x001f220000300a00 */
[----:B------:R-:W-:Y:S02]  /*139150*/  ISETP.LT.AND P6, PT, R10, UR4, !P5 ;  /* 0x000000040a007c0c */ /* 0x000fe4000efc1270 */
[----:B------:R-:W-:Y:S01]  /*139160*/  PRMT R2, R21, 0x7770, RZ ;  /* 0x0000777015027816 */ /* 0x000fe200000000ff */
[----:B------:R-:W4:Y:S01]  /*139170*/  LDL.LU.64 R28, [R1+0x1a10] ;  /* 0x001a1000011c7983 */ /* 0x000f220000300a00 */
[----:B------:R-:W-:-:S09]  /*139180*/  ULDC UR4, c[0x0][0x228] ;  /* 0x00008a0000047ab9 */ /* 0x000fd20000000800 */
[----:B--2---:R0:W-:Y:S04]  /*139190*/  @P6 STG.E.U8 desc[UR24][R8.64], R2 ;  /* 0x0000000208006986 */ /* 0x0041e8000c101118 */
[----:B0-----:R-:W2:Y:S01]  /*1391a0*/  LDL.LU.64 R8, [R1+0x1a00] ;  /* 0x001a000001087983 */ /* 0x001ea20000300a00 */
[----:B------:R-:W-:Y:S02]  /*1391b0*/  ISETP.LT.AND P6, PT, R11, UR4, !P5 ;  /* 0x000000040b007c0c */ /* 0x000fe4000efc1270 */
[C---:B------:R-:W-:Y:S01]  /*1391c0*/  PRMT R2, R21.reuse, 0x7771, RZ ;  /* 0x0000777115027816 */ /* 0x040fe200000000ff */
[----:B------:R-:W-:Y:S01]  /*1391d0*/  ULDC UR4, c[0x0][0x228] ;  /* 0x00008a0000047ab9 */ /* 0x000fe20000000800 */
[----:B------:R-:W2:Y:S09]  /*1391e0*/  LDL.LU R20, [R1+0x1cc] ;  /* 0x0001cc0001147983 */ /* 0x000eb20000300800 */
        /* <DEDUP_REMOVED lines=18> */
[----:B0-----:R-:W3:Y:S01]  /*139310*/  LDL.LU.64 R26, [R1+0x19d8] ;  /* 0x0019d800011a7983 */ /* 0x001ee20000300a00 */
[----:B------:R-:W-:-:S09]  /*139320*/  PRMT R2, R6, 0x7771, RZ ;  /* 0x0000777106027816 */ /* 0x000fd200000000ff */
[----:B----4-:R0:W-:Y:S01]  /*139330*/  @P6 STG.E.U8 desc[UR24][R24.64], R2 ;  /* 0x0000000218006986 */ /* 0x0101e2000c101118 */
[----:B------:R-:W-:Y:S01]  /*139340*/  ISETP.LT.AND P6, PT, R15, UR4, !P5 ;  /* 0x000000040f007c0c */ /* 0x000fe2000efc1270 */
[----:B------:R-:W-:Y:S02]  /*139350*/  ULDC UR4, c[0x0][0x228] ;  /* 0x00008a0000047ab9 */ /* 0x000fe40000000800 */
[----:B0-----:R-:W4:Y:S04]  /*139360*/  LDL.LU.64 R24, [R1+0x19d0] ;  /* 0x0019d00001187983 */ /* 0x001f280000300a00 */
[----:B------:R-:W4:Y:S04]  /*139370*/  LDL.LU R21, [R1+0x1bc] ;  /* 0x0001bc0001157983 */ /* 0x000f280000300800 */
[----:B------:R-:W4:Y:S01]  /*139380*/  LDL.LU.64 R4, [R1+0x19c8] ;  /* 0x0019c80001047983 */ /* 0x000f220000300a00 */
[----:B------:R-:W-:-:S02]  /*139390*/  ISETP.LT.AND P5, PT, R7, UR4, !P5 ;  /* 0x0000000407007c0c */ /* 0x000fc4000efa1270 */
[----:B------:R-:W-:Y:S01]  /*1393a0*/  PRMT R2, R6, 0x7772, RZ ;  /* 0x0000777206027816 */ /* 0x000fe200000000ff */
[----:B------:R-:W-:-:S04]  /*1393b0*/  ULDC UR4, c[0x0][0x228] ;  /* 0x00008a0000047ab9 */ /* 0x000fc80000000800 */
[----:B------:R0:W-:Y:S02]  /*1393c0*/  @P6 STG.E.U8 desc[UR24][R28.64], R2 ;  /* 0x000000021c006986 */ /* 0x0001e4000c101118 */
[----:B0-----:R-:W-:-:S05]  /*1393d0*/  PRMT R2, R6, 0x7773, RZ ;  /* 0x0000777306027816 */ /* 0x001fca00000000ff */
[----:B--2---:R0:W-:Y:S04]  /*1393e0*/  @P5 STG.E.U8 desc[UR24][R8.64], R2 ;  /* 0x0000000208005986 */ /* 0x0041e8000c101118 */
[----:B0-----:R-:W2:Y:S01]  /*1393f0*/  LDL.LU.64 R8, [R1+0x19c0] ;  /* 0x0019c00001087983 */ /* 0x001ea20000300a00 */
[----:B------:R-:W-:Y:S02]  /*139400*/  ISETP.GE.AND P5, PT, R3, UR33, PT ;  /* 0x0000002103007c0c */ /* 0x000fe4000bfa6270 */
[----:B------:R-:W-:Y:S01]  /*139410*/  PRMT R2, R20, 0x7770, RZ ;  /* 0x0000777014027816 */ /* 0x000fe200000000ff */
[----:B------:R-:W2:Y:S01]  /*139420*/  LDL.LU.64 R28, [R1+0x19b8] ;  /* 0x0019b800011c7983 */ /* 0x000ea20000300a00 */
[----:B------:R-:W-:Y:S01]  /*139430*/  ISETP.LT.AND P6, PT, R10, UR4, !P5 ;  /* 0x000000040a007c0c */ /* 0x000fe2000efc1270 */
[----:B------:R-:W-:-:S12]  /*139440*/  ULDC UR4, c[0x0][0x228] ;  /* 0x00008a0000047ab9 */ /* 0x000fd80000000800 */
[----:B------:R0:W-:Y:S01]  /*139450*/  @P6 STG.E.U8 desc[UR24][R12.64], R2 ;  /* 0x000000020c006986 */ /* 0x0001e2000c101118 */
        /* <DEDUP_REMOVED lines=8> */
[----:B------:R-:W2:Y:S10]  /*1394e0*/  LDL.LU R17, [R1+0x1a0] ;  /* 0x0001a00001117983 */ /* 0x000eb40000300800 */
[----:B---3--:R0:W-:Y:S01]  /*1394f0*/  @P6 STG.E.U8 desc[UR24][R26.64], R2 ;  /* 0x000000021a006986 */ /* 0x0081e2000c101118 */
[----:B------:R-:W-:Y:S01]  /*139500*/  ISETP.LT.AND P6, PT, R18, UR36, !P5 ;  /* 0x0000002412007c0c */ /* 0x000fe2000efc1270 */
[----:B------:R-:W-:Y:S01]  /*139510*/  VIADD R3, R19, 0x18 ;  /* 0x0000001813037836 */ /* 0x000fe20000000000 */
[----:B------:R-:W-:Y:S01]  /*139520*/  ULDC.64 UR36, c[0x0][0x228] ;  /* 0x00008a0000247ab9 */ /* 0x000fe20000000a00 */
[----:B0-----:R-:W3:Y:S01]  /*139530*/  LDL.LU.64 R26, [R1+0x19a0] ;  /* 0x0019a000011a7983 */ /* 0x001ee20000300a00 */
[----:B------:R-:W-:-:S09]  /*139540*/  PRMT R2, R20, 0x7773, RZ ;  /* 0x0000777314027816 */ /* 0x000fd200000000ff */
[----:B----4-:R0:W-:Y:S01]  /*139550*/  @P6 STG.E.U8 desc[UR24][R24.64], R2 ;  /* 0x0000000218006986 */ /* 0x0101e2000c101118 */
[----:B------:R-:W-:Y:S01]  /*139560*/  ISETP.LT.AND P6, PT, R14, UR4, !P5 ;  /* 0x000000040e007c0c */ /* 0x000fe2000efc1270 */
[----:B------:R-:W-:Y:S02]  /*139570*/  ULDC UR4, c[0x0][0x228] ;  /* 0x00008a0000047ab9 */ /* 0x000fe40000000800 */
[----:B0-----:R-:W4:Y:S01]  /*139580*/  LDL.LU.64 R24, [R1+0x1998] ;  /* 0x0019980001187983 */ /* 0x001f220000300a00 */
[----:B------:R-:W-:-:S09]  /*139590*/  PRMT R2, R21, 0x7770, RZ ;  /* 0x0000777015027816 */ /* 0x000fd200000000ff */
[----:B------:R0:W-:Y:S01]  /*1395a0*/  @P6 STG.E.U8 desc[UR24][R4.64], R2 ;  /* 0x0000000204006986 */ /* 0x0001e2000c101118 */
[----:B------:R-:W-:Y:S01]  /*1395b0*/  ISETP.LT.AND P6, PT, R23, UR4, !P5 ;  /* 0x0000000417007c0c */ /* 0x000fe2000efc1270 */
[----:B------:R-:W-:Y:S02]  /*1395c0*/  ULDC UR4, c[0x0][0x228] ;  /* 0x00008a0000047ab9 */ /* 0x000fe40000000800 */
[----:B0-----:R-:W4:Y:S01]  /*1395d0*/  LDL.LU.64 R4, [R1+0x1980] ;  /* 0x0019800001047983 */ /* 0x001f220000300a00 */
[----:B------:R-:W-:-:S09]  /*1395e0*/  PRMT R2, R21, 0x7771, RZ ;  /* 0x0000777115027816 */ /* 0x000fd200000000ff */
[----:B--2---:R0:W-:Y:S04]  /*1395f0*/  @P6 STG.E.U8 desc[UR24][R8.64], R2 ;  /* 0x0000000208006986 */ /* 0x0041e8000c101118 */
[----:B0-----:R-:W2:Y:S01]  /*139600*/  LDL.LU.64 R8, [R1+0x1978] ;  /* 0x0019780001087983 */ /* 0x001ea20000300a00 */
[----:B------:R-:W-:Y:S01]  /*139610*/  ISETP.LT.AND P6, PT, R15, UR4, !P5 ;  /* 0x000000040f007c0c */ /* 0x000fe2000efc1270 */
[----:B------:R-:W-:Y:S01]  /*139620*/  ULDC UR4, c[0x0][0x228] ;  /* 0x00008a0000047ab9 */ /* 0x000fe20000000800 */
[----:B------:R-:W-:Y:S02]  /*139630*/  PRMT R2, R21, 0x7772, RZ ;  /* 0x0000777215027816 */ /* 0x000fe400000000ff */
[----:B------:R-:W-:Y:S01]  /*139640*/  ISETP.LT.AND P5, PT, R7, UR4, !P5 ;  /* 0x0000000407007c0c */ /* 0x000fe2000efa1270 */
[----:B------:R-:W-:Y:S01]  /*139650*/  ULDC UR4, c[0x0][0x228] ;  /* 0x00008a0000047ab9 */ /* 0x000fe20000000800 */
[----:B------:R-:W2:Y:S07]  /*139660*/  LDL.LU R20, [R1+0x190] ;  /* 0x0001900001147983 */ /* 0x000eae0000300800 */
[----:B------:R0:W-:Y:S02]  /*139670*/  @P6 STG.E.U8 desc[UR24][R28.64], R2 ;  /* 0x000000021c006986 */ /* 0x0001e4000c101118 */
[----:B0-----:R-:W-:-:S02]  /*139680*/  PRMT R2, R21, 0x7773, RZ ;  /* 0x0000777315027816 */ /* 0x001fc400000000ff */
[----:B------:R-:W2:Y:S04]  /*139690*/  LDL.LU.64 R28, [R1+0x1970] ;  /* 0x00197000011c7983 */ /* 0x000ea80000300a00 */
[----:B------:R0:W-:Y:S01]  /*1396a0*/  @P5 STG.E.U8 desc[UR24][R12.64], R2 ;  /* 0x000000020c005986 */ /* 0x0001e2000c101118 */
[----:B------:R-:W-:-:S04]  /*1396b0*/  ISETP.GE.AND P5, PT, R3, UR37, PT ;  /* 0x0000002503007c0c */ /* 0x000fc8000bfa6270 */
[----:B------:R-:W-:Y:S01]  /*1396c0*/  ISETP.LT.AND P6, PT, R10, UR4, !P5 ;  /* 0x000000040a007c0c */ /* 0x000fe2000efc1270 */
[----:B------:R-:W-:Y:S01]  /*1396d0*/  ULDC UR4, c[0x0][0x228] ;  /* 0x00008a0000047ab9 */ /* 0x000fe20000000800 */
[----:B0-----:R-:W2:Y:S01]  /*1396e0*/  LDL.LU.64 R12, [R1+0x1968] ;  /* 0x00196800010c7983 */ /* 0x001ea20000300a00 */
[----:B------:R-:W-:-:S10]  /*1396f0*/  PRMT R2, R17, 0x7770, RZ ;  /* 0x0000777011027816 */ /* 0x000fd400000000ff */
[----:B---3--:R0:W-:Y:S01]  /*139700*/  @P6 STG.E.U8 desc[UR24][R26.64], R2 ;  /* 0x000000021a006986 */ /* 0x0081e2000c101118 */
[----:B------:R-:W-:Y:S01]  /*139710*/  ISETP.LT.AND P6, PT, R11, UR4, !P5 ;  /* 0x000000040b007c0c */ /* 0x000fe2000efc1270 */
[----:B------:R-:W-:Y:S01]  /*139720*/  ULDC UR4, c[0x0][0x228] ;  /* 0x00008a0000047ab9 */ /* 0x000fe20000000800 */
[C---:B0-----:R-:W-:Y:S01]  /*139730*/  PRMT R2, R17.reuse, 0x7771, RZ ;  /* 0x0000777111027816 */ /* 0x041fe200000000ff */
[----:B------:R-:W3:Y:S10]  /*139740*/  LDL.LU.64 R26, [R1+0x1960] ;  /* 0x00196000011a7983 */ /* 0x000ef40000300a00 */
[----:B----4-:R0:W-:Y:S01]  /*139750*/  @P6 STG.E.U8 desc[UR24][R24.64], R2 ;  /* 0x0000000218006986 */ /* 0x0101e2000c101118 */
[----:B------:R-:W-:Y:S01]  /*139760*/  ISETP.LT.AND P6, PT, R22, UR4, !P5 ;  /* 0x0000000416007c0c */ /* 0x000fe2000efc1270 */
[----:B------:R-:W-:Y:S01]  /*139770*/  ULDC UR4, c[0x0][0x228] ;  /* 0x00008a0000047ab9 */ /* 0x000fe20000000800 */
[----:B0-----:R-:W-:Y:S01]  /*139780*/  PRMT R2, R17, 0x7772, RZ ;  /* 0x0000777211027816 */ /* 0x001fe200000000ff */
[----:B------:R-:W4:Y:S04]  /*139790*/  LDL.LU.64 R24, [R1+0x1950] ;  /* 0x0019500001187983 */ /* 0x000f280000300a00 */
[----:B------:R-:W4:Y:S06]  /*1397a0*/  LDL.LU R21, [R1+0x180] ;  /* 0x0001800001157983 */ /* 0x000f2c0000300800 */
[----:B------:R0:W-:Y:S01]  /*1397b0*/  @P6 STG.E.U8 desc[UR24][R4.64], R2 ;  /* 0x0000000204006986 */ /* 0x0001e2000c101118 */
[----:B------:R-:W-:Y:S01]  /*1397c0*/  ISETP.LT.AND P6, PT, R18, UR34, !P5 ;  /* 0x0000002212007c0c */ /* 0x000fe2000efc1270 */
[----:B------:R-:W-:Y:S01]  /*1397d0*/  VIADD R3, R19, 0x19 ;  /* 0x0000001913037836 */ /* 0x000fe20000000000 */
[----:B------:R-:W-:Y:S01]  /*1397e0*/  ULDC.64 UR34, c[0x0][0x228] ;  /* 0x00008a0000227ab9 */ /* 0x000fe20000000a00 */
[----:B0-----:R-:W-:-:S10]  /*1397f0*/  PRMT R2, R17, 0x7773, RZ ;  /* 0x0000777311027816 */ /* 0x001fd400000000ff */
[----:B--2---:R0:W-:Y:S04]  /*139800*/  @P6 STG.E.U8 desc[UR24][R8.64], R2 ;  /* 0x0000000208006986 */ /* 0x0041e8000c101118 */
[----:B0-----:R-:W2:Y:S04]  /*139810*/  LDL.LU.64 R8, [R1+0x1948] ;  /* 0x0019480001087983 */ /* 0x001ea80000300a00 */
[----:B------:R-:W3:Y:S01]  /*139820*/  LDL.LU.64 R4, [R1+0x1930] ;  /* 0x0019300001047983 */ /* 0x000ee20000300a00 */
        /* <DEDUP_REMOVED lines=12> */
[----:B---3--:R0:W-:Y:S04]  /*1398f0*/  STL.64 [R1+0x54d8], R4 ;  /* 0x0054d80401007387 */ /* 0x0081e80000100a00 */
[----:B0-----:R-:W3:Y:S01]  /*139900*/  LDL.LU.64 R4, [R1+0x1940] ;  /* 0x0019400001047983 */ /* 0x001ee20000300a00 */
[----:B------:R-:W-:-:S03]  /*139910*/  PRMT R2, R20, 0x7772, RZ ;  /* 0x0000777214027816 */ /* 0x000fc600000000ff */
[----:B------:R-:W3:Y:S04]  /*139920*/  LDL.LU.64 R16, [R1+0x1928] ;  /* 0x0019280001107983 */ /* 0x000ee80000300a00 */
[----:B------:R-:W3:Y:S04]  /*139930*/  LDL.LU R12, [R1+0x170] ;  /* 0x00017000010c7983 */ /* 0x000ee80000300800 */
[----:B------:R0:W-:Y:S02]  /*139940*/  @P6 STG.E.U8 desc[UR24][R26.64], R2 ;  /* 0x000000021a006986 */ /* 0x0001e4000c101118 */
[----:B0-----:R-:W-:-:S02]  /*139950*/  PRMT R2, R20, 0x7773, RZ ;  /* 0x0000777314027816 */ /* 0x001fc400000000ff */
[----:B------:R-:W3:Y:S04]  /*139960*/  LDL.LU.64 R26, [R1+0x1920] ;  /* 0x00192000011a7983 */ /* 0x000ee80000300a00 */
[----:B------:R-:W3:Y:S04]  /*139970*/  LDL.LU.64 R28, [R1+0x1918] ;  /* 0x00191800011c7983 */ /* 0x000ee80000300a00 */
[----:B----4-:R0:W-:Y:S01]  /*139980*/  @P5 STG.E.U8 desc[UR24][R24.64], R2 ;  /* 0x0000000218005986 */ /* 0x0101e2000c101118 */
[----:B------:R-:W-:-:S04]  /*139990*/  ISETP.GE.AND P5, PT, R3, UR35, PT ;  /* 0x0000002303007c0c */ /* 0x000fc8000bfa6270 */
[----:B------:R-:W-:Y:S01]  /*1399a0*/  ISETP.LT.AND P6, PT, R10, UR4, !P5 ;  /* 0x000000040a007c0c */ /* 0x000fe2000efc1270 */
[----:B------:R-:W-:Y:S01]  /*1399b0*/  ULDC UR4, c[0x0][0x228] ;  /* 0x00008a0000047ab9 */ /* 0x000fe20000000800 */
[----:B0-----:R-:W-:Y:S01]  /*1399c0*/  PRMT R2, R21, 0x7770, RZ ;  /* 0x0000777015027816 */ /* 0x001fe200000000ff */
[----:B------:R-:W4:Y:S10]  /*1399d0*/  LDL.LU.64 R24, [R1+0x1910] ;  /* 0x0019100001187983 */ /* 0x000f340000300a00 */
[----:B--2---:R0:W-:Y:S01]  /*1399e0*/  @P6 STG.E.U8 desc[UR24][R8.64], R2 ;  /* 0x0000000208006986 */ /* 0x0041e2000c101118 */
[----:B------:R-:W-:Y:S01]  /*1399f0*/  ISETP.LT.AND P6, PT, R11, UR4, !P5 ;  /* 0x000000040b007c0c */ /* 0x000fe2000efc1270 */
[----:B------:R-:W-:Y:S01]  /*139a00*/  ULDC UR4, c[0x0][0x228] ;  /* 0x00008a0000047ab9 */ /* 0x000fe20000000800 */
[----:B0-----:R-:W-:Y:S01]  /*139a10*/  PRMT R2, R21, 0x7771, RZ ;  /* 0x0000777115027816 */ /* 0x001fe200000000ff */
[----:B------:R-:W2:Y:S10]  /*139a20*/  LDL.LU.64 R8, [R1+0x1900] ;  /* 0x0019000001087983 */ /* 0x000eb40000300a00 */
[----:B---3--:R0:W-:Y:S04]  /*139a30*/  @P6 STG.E.U8 desc[UR24][R4.64], R2 ;  /* 0x0000000204006986 */ /* 0x0081e8000c101118 */
[----:B0-----:R-:W3:Y:S01]  /*139a40*/  LDL.LU.64 R4, [R1+0x54d8] ;  /* 0x0054d80001047983 */ /* 0x001ee20000300a00 */
[----:B------:R-:W-:-:S02]  /*139a50*/  ISETP.LT.AND P6, PT, R22, UR4, !P5 ;  /* 0x0000000416007c0c */ /* 0x000fc4000efc1270 */
[----:B------:R-:W-:Y:S01]  /*139a60*/  PRMT R2, R21, 0x7772, RZ ;  /* 0x0000777215027816 */ /* 0x000fe200000000ff */
[----:B------:R-:W2:Y:S01]  /*139a70*/  LDL.LU R13, [R1+0x1a4] ;  /* 0x0001a400010d7983 */ /* 0x000ea20000300800 */
[----:B------:R-:W-:Y:S01]  /*139a80*/  ULDC UR4, c[0x0][0x228] ;  /* 0x00008a0000047ab9 */ /* 0x000fe20000000800 */
[----:B------:R-:W-:-:S08]  /*139a90*/  VIADD R3, R19, 0x1a ;  /* 0x0000001a13037836 */ /* 0x000fd00000000000 */
[----:B---3--:R0:W-:Y:S01]  /*139aa0*/  @P6 STG.E.U8 desc[UR24][R4.64], R2 ;  /* 0x0000000204006986 */ /* 0x0081e2000c101118 */
[----:B------:R-:W-:Y:S01]  /*139ab0*/  ISETP.LT.AND P6, PT, R18, UR32, !P5 ;  /* 0x0000002012007c0c */ /* 0x000fe2000efc1270 */
[----:B------:R-:W-:Y:S01]  /*139ac0*/  ULDC.64 UR32, c[0x0][0x228] ;  /* 0x00008a0000207ab9 */ /* 0x000fe20000000a00 */
[----:B0-----:R-:W-:Y:S02]  /*139ad0*/  PRMT R2, R21, 0x7773, RZ ;  /* 0x0000777315027816 */ /* 0x001fe400000000ff */
[----:B------:R-:W3:Y:S09]  /*139ae0*/  LDL.LU.64 R20, [R1+0x18f8] ;  /* 0x0018f80001147983 */ /* 0x000ef20000300a00 */
[----:B------:R0:W-:Y:S01]  /*139af0*/  @P6 STG.E.U8 desc[UR24][R16.64], R2 ;  /* 0x0000000210006986 */ /* 0x0001e2000c101118 */
[----:B------:R-:W-:-:S03]  /*139b00*/  ISETP.LT.AND P6, PT, R14, UR4, !P5 ;  /* 0x000000040e007c0c */ /* 0x000fc6000efc1270 */
[----:B------:R-:W3:Y:S01]  /*139b10*/  LDL.LU.64 R4, [R1+0x18f0] ;  /* 0x0018f00001047983 */ /* 0x000ee20000300a00 */
[----:B------:R-:W-:Y:S01]  /*139b20*/  ULDC UR4, c[0x0][0x228] ;  /* 0x00008a0000047ab9 */ /* 0x000fe20000000800 */
[----:B0-----:R-:W-:-:S08]  /*139b30*/  PRMT R2, R12, 0x7770, RZ ;  /* 0x000077700c027816 */ /* 0x001fd000000000ff */
[----:B------:R0:W-:Y:S04]  /*139b40*/  @P6 STG.E.U8 desc[UR24][R26.64], R2 ;  /* 0x000000021a006986 */ /* 0x0001e8000c101118 */
[----:B0-----:R-:W3:Y:S01]  /*139b50*/  LDL.LU.64 R26, [R1+0x18d8] ;  /* 0x0018d800011a7983 */ /* 0x001ee20000300a00 */
[----:B------:R-:W-:Y:S02]  /*139b60*/  ISETP.LT.AND P6, PT, R23, UR4, !P5 ;  /* 0x0000000417007c0c */ /* 0x000fe4000efc1270 */
[C---:B------:R-:W-:Y:S01]  /*139b70*/  PRMT R2, R12.reuse, 0x7771, RZ ;  /* 0x000077710c027816 */ /* 0x040fe200000000ff */
[----:B------:R-:W-:Y:S01]  /*139b80*/  ULDC UR4, c[0x0][0x228] ;  /* 0x00008a0000047ab9 */ /* 0x000fe20000000800 */
[----:B------:R-:W3:Y:S04]  /*139b90*/  LDL.LU.64 R16, [R1+0x18d0] ;  /* 0x0018d00001107983 */ /* 0x000ee80000300a00 */
[----:B------:R-:W3:Y:S05]  /*139ba0*/  LDL.LU R6, [R1+0x194] ;  /* 0x0001940001067983 */ /* 0x000eea0000300800 */
[----:B------:R0:W-:Y:S01]  /*139bb0*/  @P6 STG.E.U8 desc[UR24][R28.64], R2 ;  /* 0x000000021c006986 */ /* 0x0001e2000c101118 */
[----:B------:R-:W-:Y:S01]  /*139bc0*/  ISETP.LT.AND P6, PT, R15, UR4, !P5 ;  /* 0x000000040f007c0c */ /* 0x000fe2000efc1270 */
[----:B------:R-:W-:Y:S01]  /*139bd0*/  ULDC UR4, c[0x0][0x228] ;  /* 0x00008a0000047ab9 */ /* 0x000fe20000000800 */
[----:B0-----:R-:W-:-:S11]  /*139be0*/  PRMT R2, R12, 0x7772, RZ ;  /* 0x000077720c027816 */ /* 0x001fd600000000ff */
[----:B----4-:R0:W-:Y:S01]  /*139bf0*/  @P6 STG.E.U8 desc[UR24][R24.64], R2 ;  /* 0x0000000218006986 */ /* 0x0101e2000c101118 */
[----:B------:R-:W-:Y:S01]  /*139c00*/  ISETP.LT.AND P5, PT, R7, UR4, !P5 ;  /* 0x0000000407007c0c */ /* 0x000fe2000efa1270 */
[----:B------:R-:W-:Y:S02]  /*139c10*/  ULDC UR4, c[0x0][0x228] ;  /* 0x00008a0000047ab9 */ /* 0x000fe40000000800 */
[----:B0-----:R-:W4:Y:S04]  /*139c20*/  LDL.LU.64 R24, [R1+0x18c8] ;  /* 0x0018c80001187983 */ /* 0x001f280000300a00 */
[----:B------:R-:W4:Y:S01]  /*139c30*/  LDL.LU.64 R28, [R1+0x18c0] ;  /* 0x0018c000011c7983 */ /* 0x000f220000300a00 */
[----:B------:R-:W-:-:S05]  /*139c40*/  PRMT R2, R12, 0x7773, RZ ;  /* 0x000077730c027816 */ /* 0x000fca00000000ff */
[----:B--2---:R0:W-:Y:S01]  /*139c50*/  @P5 STG.E.U8 desc[UR24][R8.64], R2 ;  /* 0x0000000208005986 */ /* 0x0041e2000c101118 */
[----:B------:R-:W-:-:S04]  /*139c60*/  ISETP.GE.AND P5, PT, R3, UR33, PT ;  /* 0x0000002103007c0c */ /* 0x000fc8000bfa6270 */
[----:B------:R-:W-:Y:S01]  /*139c70*/  ISETP.LT.AND P6, PT, R10, UR4, !P5 ;  /* 0x000000040a007c0c */ /* 0x000fe2000efc1270 */
[----:B------:R-:W-:Y:S01]  /*139c80*/  ULDC UR4, c[0x0][0x228] ;  /* 0x00008a0000047ab9 */ /* 0x000fe20000000800 */
[----:B0-----:R-:W2:Y:S01]  /*139c90*/  LDL.LU.64 R8, [R1+0x18b8] ;  /* 0x0018b80001087983 */ /* 0x001ea20000300a00 */
[----:B------:R-:W-:-:S10]  /*139ca0*/  PRMT R2, R13, 0x7770, RZ ;  /* 0x000077700d027816 */ /* 0x000fd400000000ff */
[----:B---3--:R0:W-:Y:S01]  /*139cb0*/  @P6 STG.E.U8 desc[UR24][R20.64], R2 ;  /* 0x0000000214006986 */ /* 0x0081e2000c101118 */
[----:B------:R-:W-:Y:S01]  /*139cc0*/  ISETP.LT.AND P6, PT, R11, UR4, !P5 ;  /* 0x000000040b007c0c */ /* 0x000fe2000efc1270 */
[----:B------:R-:W-:Y:S02]  /*139cd0*/  ULDC UR4, c[0x0][0x228] ;  /* 0x00008a0000047ab9 */ /* 0x000fe40000000800 */
[----:B0-----:R-:W3:Y:S01]  /*139ce0*/  LDL.LU.64 R20, [R1+0x18a8] ;  /* 0x0018a80001147983 */ /* 0x001ee20000300a00 */
[----:B------:R-:W-:-:S03]  /*139cf0*/  PRMT R2, R13, 0x7771, RZ ;  /* 0x000077710d027816 */ /* 0x000fc600000000ff */
[----:B------:R-:W3:Y:S06]  /*139d00*/  LDL.LU R12, [R1+0x184] ;  /* 0x00018400010c7983 */ /* 0x000eec0000300800 */
[----:B------:R0:W-:Y:S01]  /*139d10*/  @P6 STG.E.U8 desc[UR24][R4.64], R2 ;  /* 0x0000000204006986 */ /* 0x0001e2000c101118 */
[----:B------:R-:W-:Y:S01]  /*139d20*/  ISETP.LT.AND P6, PT, R22, UR4, !P5 ;  /* 0x0000000416007c0c */ /* 0x000fe2000efc1270 */
[----:B------:R-:W-:Y:S01]  /*139d30*/  ULDC UR4, c[0x0][0x228] ;  /* 0x00008a0000047ab9 */ /* 0x000fe20000000800 */
[----:B0-----:R-:W-:-:S11]  /*139d40*/  PRMT R2, R13, 0x7772, RZ ;  /* 0x000077720d027816 */ /* 0x001fd600000000ff */
[----:B------:R0:W-:Y:S04]  /*139d50*/  @P6 STG.E.U8 desc[UR24][R26.64], R2 ;  /* 0x000000021a006986 */ /* 0x0001e8000c101118 */
[----:B0-----:R-:W3:Y:S01]  /*139d60*/  LDL.LU.64 R26, [R1+0x18a0] ;  /* 0x0018a000011a7983 */ /* 0x001ee20000300a00 */
[----:B------:R-:W-:Y:S02]  /*139d70*/  ISETP.LT.AND P6, PT, R18, UR36, !P5 ;  /* 0x0000002412007c0c */ /* 0x000fe4000efc1270 */
[----:B------:R-:W-:Y:S01]  /*139d80*/  PRMT R2, R13, 0x7773, RZ ;  /* 0x000077730d027816 */ /* 0x000fe200000000ff */
[----:B------:R-:W3:Y:S01]  /*139d90*/  LDL.LU.64 R4, [R1+0x15b0] ;  /* 0x0015b00001047983 */ /* 0x000ee20000300a00 */
[----:B------:R-:W-:Y:S01]  /*139da0*/  VIADD R3, R19, 0x1b ;  /* 0x0000001b13037836 */ /* 0x000fe20000000000 */
[----:B------:R-:W-:-:S08]  /*139db0*/  ULDC.64 UR36, c[0x0][0x228] ;  /* 0x00008a0000247ab9 */ /* 0x000fd00000000a00 */
[----:B------:R0:W-:Y:S01]  /*139dc0*/  @P6 STG.E.U8 desc[UR24][R16.64], R2 ;  /* 0x0000000210006986 */ /* 0x0001e2000c101118 */
[----:B------:R-:W-:Y:S01]  /*139dd0*/  ISETP.LT.AND P6, PT, R14, UR4, !P5 ;  /* 0x000000040e007c0c */ /* 0x000fe2000efc1270 */
[----:B------:R-:W-:Y:S01]  /*139de0*/  ULDC UR4, c[0x0][0x228] ;  /* 0x00008a0000047ab9 */ /* 0x000fe20000000800 */
[----:B0-----:R-:W-:-:S11]  /*139df0*/  PRMT R2, R6, 0x7770, RZ ;  /* 0x0000777006027816 */ /* 0x001fd600000000ff */
[----:B----4-:R0:W-:Y:S01]  /*139e00*/  @P6 STG.E.U8 desc[UR24][R24.64], R2 ;  /* 0x0000000218006986 */ /* 0x0101e2000c101118 */
[----:B------:R-:W-:Y:S01]  /*139e10*/  ISETP.LT.AND P6, PT, R23, UR4, !P5 ;  /* 0x0000000417007c0c */ /* 0x000fe2000efc1270 */
[----:B------:R-:W-:Y:S02]  /*139e20*/  ULDC UR4, c[0x0][0x228] ;  /* 0x00008a0000047ab9 */ /* 0x000fe40000000800 */
[----:B0-----:R-:W4:Y:S01]  /*139e30*/  LDL.LU.64 R24, [R1+0x1558] ;  /* 0x0015580001187983 */ /* 0x001f220000300a00 */
[----:B------:R-:W-:-:S03]  /*139e40*/  PRMT R2, R6, 0x7771, RZ ;  /* 0x0000777106027816 */ /* 0x000fc600000000ff */
[----:B------:R-:W4:Y:S04]  /*139e50*/  LDL.LU.64 R16, [R1+0x1550] ;  /* 0x0015500001107983 */ /* 0x000f280000300a00 */
[----:B------:R-:W4:Y:S04]  /*139e60*/  LDL.LU R13, [R1+0x174] ;  /* 0x00017400010d7983 */ /* 0x000f280000300800 */
[----:B------:R0:W-:Y:S01]  /*139e70*/  @P6 STG.E.U8 desc[UR24][R28.64], R2 ;  /* 0x000000021c006986 */ /* 0x0001e2000c101118 */
[----:B------:R-:W-:Y:S01]  /*139e80*/  ISETP.LT.AND P6, PT, R15, UR4, !P5 ;  /* 0x000000040f007c0c */ /* 0x000fe2000efc1270 */
[----:B------:R-:W-:-:S02]  /*139e90*/  ULDC UR4, c[0x0][0x228] ;  /* 0x00008a0000047ab9 */ /* 0x000fc40000000800 */
[----:B------:R-:W-:Y:S01]  /*139ea0*/  ISETP.LT.AND P5, PT, R7, UR4, !P5 ;  /* 0x0000000407007c0c */ /* 0x000fe2000efa1270 */
[----:B------:R-:W-:Y:S01]  /*139eb0*/  ULDC UR4, c[0x0][0x228] ;  /* 0x00008a0000047ab9 */ /* 0x000fe20000000800 */
[----:B0-----:R-:W-:-:S08]  /*139ec0*/  PRMT R2, R6, 0x7772, RZ ;  /* 0x0000777206027816 */ /* 0x001fd000000000ff */
[----:B--2---:R0:W-:Y:S04]  /*139ed0*/  @P6 STG.E.U8 desc[UR24][R8.64], R2 ;  /* 0x0000000208006986 */ /* 0x0041e8000c101118 */
[----:B0-----:R-:W2:Y:S01]  /*139ee0*/  LDL.LU.64 R8, [R1+0x1548] ;  /* 0x0015480001087983 */ /* 0x001ea20000300a00 */
[----:B------:R-:W-:-:S05]  /*139ef0*/  PRMT R2, R6, 0x7773, RZ ;  /* 0x0000777306027816 */ /* 0x000fca00000000ff */
[----:B---3--:R0:W-:Y:S01]  /*139f00*/  @P5 STG.E.U8 desc[UR24][R20.64], R2 ;  /* 0x0000000214005986 */ /* 0x0081e2000c101118 */
[----:B------:R-:W-:-:S03]  /*139f10*/  ISETP.GE.AND P5, PT, R3, UR23, PT ;  /* 0x0000001703007c0c */ /* 0x000fc6000bfa6270 */
[----:B0-----:R-:W3:Y:S04]  /*139f20*/  LDL.LU.64 R20, [R1+0x1540] ;  /* 0x0015400001147983 */ /* 0x001ee80000300a00 */
[----:B------:R-:W3:Y:S01]  /*139f30*/  LDL.LU.64 R28, [R1+0x1538] ;  /* 0x00153800011c7983 */ /* 0x000ee20000300a00 */
[----:B------:R-:W-:Y:S02]  /*139f40*/  ISETP.LT.AND P6, PT, R10, UR4, !P5 ;  /* 0x000000040a007c0c */ /* 0x000fe4000efc1270 */
[----:B------:R-:W-:Y:S01]  /*139f50*/  PRMT R2, R12, 0x7770, RZ ;  /* 0x000077700c027816 */ /* 0x000fe200000000ff */
[----:B------:R-:W-:-:S10]  /*139f60*/  ULDC UR4, c[0x0][0x228] ;  /* 0x00008a0000047ab9 */ /* 0x000fd40000000800 */
[----:B------:R0:W-:Y:S04]  /*139f70*/  @P6 STG.E.U8 desc[UR24][R26.64], R2 ;  /* 0x000000021a006986 */ /* 0x0001e8000c101118 */
[----:B0-----:R-:W3:Y:S01]  /*139f80*/  LDL.LU.64 R26, [R1+0x1528] ;  /* 0x00152800011a7983 */ /* 0x001ee20000300a00 */
[----:B------:R-:W-:Y:S02]  /*139f90*/  ISETP.LT.AND P6, PT, R11, UR4, !P5 ;  /* 0x000000040b007c0c */ /* 0x000fe4000efc1270 */
[----:B------:R-:W-:Y:S01]  /*139fa0*/  PRMT R2, R12, 0x7771, RZ ;  /* 0x000077710c027816 */ /* 0x000fe200000000ff */
[----:B------:R-:W-:Y:S01]  /*139fb0*/  ULDC UR4, c[0x0][0x228] ;  /* 0x00008a0000047ab9 */ /* 0x000fe20000000800 */
[----:B------:R-:W3:Y:S09]  /*139fc0*/  LDL.LU R6, [R1+0x1a8] ;  /* 0x0001a80001067983 */ /* 0x000ef20000300800 */
[----:B------:R0:W-:Y:S01]  /*139fd0*/  @P6 STG.E.U8 desc[UR24][R4.64], R2 ;  /* 0x0000000204006986 */ /* 0x0001e2000c101118 */
[----:B------:R-:W-:Y:S01]  /*139fe0*/  ISETP.LT.AND P6, PT, R22, UR4, !P5 ;  /* 0x0000000416007c0c */ /* 0x000fe2000efc1270 */
[----:B------:R-:W-:Y:S01]  /*139ff0*/  ULDC UR4, c[0x0][0x228] ;  /* 0x00008a0000047ab9 */ /* 0x000fe20000000800 */
[----:B0-----:R-:W-:Y:S01]  /*13a000*/  PRMT R2, R12, 0x7772, RZ ;  /* 0x000077720c027816 */ /* 0x001fe200000000ff */
[----:B------:R-:W3:Y:S10]  /*13a010*/  LDL.LU R4, [R1+0x54d4] ;  /* 0x0054d40001047983 */ /* 0x000ef40000300800 */
[----:B----4-:R0:W-:Y:S01]  /*13a020*/  @P6 STG.E.U8 desc[UR24][R24.64], R2 ;  /* 0x0000000218006986 */ /* 0x0101e2000c101118 */
[----:B------:R-:W-:Y:S01]  /*13a030*/  ISETP.LT.AND P6, PT, R18, UR34, !P5 ;  /* 0x0000002212007c0c */ /* 0x000fe2000efc1270 */
[----:B------:R-:W-:-:S02]  /*13a040*/  ULDC.64 UR34, c[0x0][0x228] ;  /* 0x00008a0000227ab9 */ /* 0x000fc40000000a00 */
[----:B0-----:R-:W4:Y:S01]  /*13a050*/  LDL.LU.64 R24, [R1+0x1520] ;  /* 0x0015200001187983 */ /* 0x001f220000300a00 */
[----:B------:R-:W-:-:S09]  /*13a060*/  PRMT R2, R12, 0x7773, RZ ;  /* 0x000077730c027816 */ /* 0x000fd200000000ff */
[----:B------:R0:W-:Y:S01]  /*13a070*/  @P6 STG.E.U8 desc[UR24][R16.64], R2 ;  /* 0x0000000210006986 */ /* 0x0001e2000c101118 */
[----:B------:R-:W-:Y:S01]  /*13a080*/  ISETP.LT.AND P6, PT, R14, UR4, !P5 ;  /* 0x000000040e007c0c */ /* 0x000fe2000efc1270 */
[----:B------:R-:W-:Y:S02]  /*13a090*/  ULDC UR4, c[0x0][0x228] ;  /* 0x00008a0000047ab9 */ /* 0x000fe40000000800 */
[----:B0-----:R-:W4:Y:S01]  /*13a0a0*/  LDL.LU.64 R16, [R1+0x1518] ;  /* 0x0015180001107983 */ /* 0x001f220000300a00 */
[----:B------:R-:W-:-:S09]  /*13a0b0*/  PRMT R2, R13, 0x7770, RZ ;  /* 0x000077700d027816 */ /* 0x000fd200000000ff */
[----:B--2---:R0:W-:Y:S01]  /*13a0c0*/  @P6 STG.E.U8 desc[UR24][R8.64], R2 ;  /* 0x0000000208006986 */ /* 0x0041e2000c101118 */
[----:B------:R-:W-:Y:S02]  /*13a0d0*/  ISETP.LT.AND P6, PT, R23, UR4, !P5 ;  /* 0x0000000417007c0c */ /* 0x000fe4000efc1270 */
[C---:B------:R-:W-:Y:S01]  /*13a0e0*/  PRMT R5, R13.reuse, 0x7771, RZ ;  /* 0x000077710d057816 */ /* 0x040fe200000000ff */
[----:B------:R-:W-:Y:S01]  /*13a0f0*/  ULDC UR4, c[0x0][0x228] ;  /* 0x00008a0000047ab9 */ /* 0x000fe20000000800 */
[----:B0-----:R-:W2:Y:S01]  /*13a100*/  LDL.LU.64 R2, [R1+0x1508] ;  /* 0x0015080001027983 */ /* 0x001ea20000300a00 */
[C---:B------:R-:W-:Y:S02]  /*13a110*/  PRMT R8, R13.reuse, 0x7772, RZ ;  /* 0x000077720d087816 */ /* 0x040fe400000000ff */
[----:B------:R-:W-:-:S06]  /*13a120*/  PRMT R12, R13, 0x7773, RZ ;  /* 0x000077730d0c7816 */ /* 0x000fcc00000000ff */
[----:B---3--:R0:W-:Y:S01]  /*13a130*/  @P6 STG.E.U8 desc[UR24][R20.64], R5 ;  /* 0x0000000514006986 */ /* 0x0081e2000c101118 */
[----:B------:R-:W-:Y:S01]  /*13a140*/  ISETP.LT.AND P6, PT, R15, UR4, !P5 ;  /* 0x000000040f007c0c */ /* 0x000fe2000efc1270 */
[----:B------:R-:W-:Y:S02]  /*13a150*/  ULDC UR4, c[0x0][0x228] ;  /* 0x00008a0000047ab9 */ /* 0x000fe40000000800 */
[----:B0-----:R-:W3:Y:S04]  /*13a160*/  LDL.LU.64 R20, [R1+0x1500] ;  /* 0x0015000001147983 */ /* 0x001ee80000300a00 */
[----:B------:R-:W3:Y:S06]  /*13a170*/  LDL.LU R5, [R1+0x198] ;  /* 0x0001980001057983 */ /* 0x000eec0000300800 */
[----:B------:R0:W-:Y:S01]  /*13a180*/  @P6 STG.E.U8 desc[UR24][R28.64], R8 ;  /* 0x000000081c006986 */ /* 0x0001e2000c101118 */
[----:B------:R-:W-:Y:S01]  /*13a190*/  ISETP.LT.AND P5, PT, R7, UR4, !P5 ;  /* 0x0000000407007c0c */ /* 0x000fe2000efa1270 */
[----:B------:R-:W-:Y:S01]  /*13a1a0*/  VIADD R13, R19, 0x1c ;  /* 0x0000001c130d7836 */ /* 0x000fe20000000000 */
[----:B------:R-:W-:Y:S01]  /*13a1b0*/  ULDC UR4, c[0x0][0x228] ;  /* 0x00008a0000047ab9 */ /* 0x000fe20000000800 */
[----:B0-----:R-:W3:Y:S10]  /*13a1c0*/  LDL.LU.64 R8, [R1+0x14f8] ;  /* 0x0014f80001087983 */ /* 0x001ef40000300a00 */
[----:B------:R0:W-:Y:S04]  /*13a1d0*/  @P5 STG.E.U8 desc[UR24][R26.64], R12 ;  /* 0x0000000c1a005986 */ /* 0x0001e8000c101118 */
[----:B0-----:R-:W3:Y:S01]  /*13a1e0*/  LDL.LU.64 R26, [R1+0x14f0] ;  /* 0x0014f000011a7983 */ /* 0x001ee20000300a00 */
[----:B------:R-:W-:-:S02]  /*13a1f0*/  ISETP.GE.AND P5, PT, R13, UR43, PT ;  /* 0x0000002b0d007c0c */ /* 0x000fc4000bfa6270 */
[----:B------:R-:W-:Y:S01]  /*13a200*/  PRMT R12, R6, 0x7770, RZ ;  /* 0x00007770060c7816 */ /* 0x000fe200000000ff */
[----:B------:R-:W3:Y:S01]  /*13a210*/  LDL.LU.64 R28, [R1+0x14e8] ;  /* 0x0014e800011c7983 */ /* 0x000ee20000300a00 */
[----:B------:R-:W-:Y:S01]  /*13a220*/  ULDC.64 UR42, c[0x0][0x228] ;  /* 0x00008a00002a7ab9 */ /* 0x000fe20000000a00 */
[----:B------:R-:W-:Y:S01]  /*13a230*/  ISETP.LT.AND P6, PT, R10, UR4, !P5 ;  /* 0x000000040a007c0c */ /* 0x000fe2000efc1270 */
[----:B------:R-:W-:-:S12]  /*13a240*/  ULDC UR4, c[0x0][0x228] ;  /* 0x00008a0000047ab9 */ /* 0x000fd80000000800 */
        /* <DEDUP_REMOVED lines=8> */
[----:B------:R-:W-:Y:S01]  /*13a2d0*/  ULDC UR4, c[0x0][0x228] ;  /* 0x00008a0000047ab9 */ /* 0x000fe20000000800 */
[----:B0-----:R-:W-:Y:S01]  /*13a2e0*/  PRMT R17, R6, 0x7772, RZ ;  /* 0x0000777206117816 */ /* 0x001fe200000000ff */
[----:B------:R-:W4:Y:S04]  /*13a2f0*/  LDL.LU R16, [R1+0x54d0] ;  /* 0x0054d00001107983 */ /* 0x000f280000300800 */
[----:B------:R-:W4:Y:S06]  /*13a300*/  LDL.LU.64 R12, [R1+0x14d0] ;  /* 0x0014d000010c7983 */ /* 0x000f2c0000300a00 */
[----:B--2---:R0:W-:Y:S01]  /*13a310*/  @P6 STG.E.U8 desc[UR24][R2.64], R17 ;  /* 0x0000001102006986 */ /* 0x0041e2000c101118 */
[----:B------:R-:W-:-:S02]  /*13a320*/  ISETP.LT.AND P6, PT, R18, UR32, !P5 ;  /* 0x0000002012007c0c */ /* 0x000fc4000efc1270 */
[----:B------:R-:W-:Y:S01]  /*13a330*/  PRMT R6, R6, 0x7773, RZ ;  /* 0x0000777306067816 */ /* 0x000fe200000000ff */
[----:B------:R-:W-:Y:S01]  /*13a340*/  ULDC.64 UR32, c[0x0][0x228] ;  /* 0x00008a0000207ab9 */ /* 0x000fe20000000a00 */
[----:B0-----:R-:W2:Y:S04]  /*13a350*/  LDL.LU.64 R2, [R1+0x54c8] ;  /* 0x0054c80001027983 */ /* 0x001ea80000300a00 */
[----:B------:R-:W2:Y:S05]  /*13a360*/  LDL.LU R17, [R1+0x54c0] ;  /* 0x0054c00001117983 */ /* 0x000eaa0000300800 */
[----:B---3--:R0:W-:Y:S01]  /*13a370*/  @P6 STG.E.U8 desc[UR24][R20.64], R6 ;  /* 0x0000000614006986 */ /* 0x0081e2000c101118 */
[----:B------:R-:W-:Y:S01]  /*13a380*/  ISETP.LT.AND P6, PT, R14, UR4, !P5 ;  /* 0x000000040e007c0c */ /* 0x000fe2000efc1270 */
[----:B------:R-:W-:-:S02]  /*13a390*/  ULDC UR4, c[0x0][0x228] ;  /* 0x00008a0000047ab9 */ /* 0x000fc40000000800 */
[----:B0-----:R-:W3:Y:S01]  /*13a3a0*/  LDL.LU.64 R20, [R1+0x14c8] ;  /* 0x0014c80001147983 */ /* 0x001ee20000300a00 */
[----:B------:R-:W-:-:S09]  /*13a3b0*/  PRMT R6, R5, 0x7770, RZ ;  /* 0x0000777005067816 */ /* 0x000fd200000000ff */
[----:B------:R0:W-:Y:S01]  /*13a3c0*/  @P6 STG.E.U8 desc[UR24][R8.64], R6 ;  /* 0x0000000608006986 */ /* 0x0001e2000c101118 */
[----:B------:R-:W-:Y:S01]  /*13a3d0*/  ISETP.LT.AND P6, PT, R23, UR4, !P5 ;  /* 0x0000000417007c0c */ /* 0x000fe2000efc1270 */
[----:B------:R-:W-:Y:S02]  /*13a3e0*/  ULDC UR4, c[0x0][0x228] ;  /* 0x00008a0000047ab9 */ /* 0x000fe40000000800 */
[----:B0-----:R-:W2:Y:S01]  /*13a3f0*/  LDL.LU.64 R8, [R1+0x14b0] ;  /* 0x0014b00001087983 */ /* 0x001ea20000300a00 */
[----:B------:R-:W-:-:S09]  /*13a400*/  PRMT R6, R5, 0x7771, RZ ;  /* 0x0000777105067816 */ /* 0x000fd200000000ff */
[----:B------:R0:W-:Y:S04]  /*13a410*/  @P6 STG.E.U8 desc[UR24][R26.64], R6 ;  /* 0x000000061a006986 */ /* 0x0001e8000c101118 */
[----:B0-----:R-:W2:Y:S01]  /*13a420*/  LDL.LU.64 R26, [R1+0x14a8] ;  /* 0x0014a800011a7983 */ /* 0x001ea20000300a00 */
[----:B------:R-:W-:Y:S01]  /*13a430*/  ISETP.LT.AND P6, PT, R15, UR4, !P5 ;  /* 0x000000040f007c0c */ /* 0x000fe2000efc1270 */
[----:B------:R-:W-:Y:S01]  /*13a440*/  ULDC UR4, c[0x0][0x228] ;  /* 0x00008a0000047ab9 */ /* 0x000fe20000000800 */
[----:B------:R-:W-:Y:S02]  /*13a450*/  PRMT R6, R5, 0x7772, RZ ;  /* 0x0000777205067816 */ /* 0x000fe400000000ff */
[----:B------:R-:W-:Y:S02]  /*13a460*/  ISETP.LT.AND P5, PT, R7, UR4, !P5 ;  /* 0x0000000407007c0c */ /* 0x000fe4000efa1270 */
[----:B------:R-:W-:Y:S01]  /*13a470*/  PRMT R5, R5, 0x7773, RZ ;  /* 0x0000777305057816 */ /* 0x000fe200000000ff */
[----:B------:R-:W-:Y:S01]  /*13a480*/  ULDC UR4, c[0x0][0x228] ;  /* 0x00008a0000047ab9 */ /* 0x000fe20000000800 */
[----:B------:R-:W2:Y:S04]  /*13a490*/  LDL.LU R23, [R1+0x178] ;  /* 0x0001780001177983 */ /* 0x000ea80000300800 */
[----:B------:R-:W2:Y:S04]  /*13a4a0*/  LDL.LU.64 R14, [R1+0x14a0] ;  /* 0x0014a000010e7983 */ /* 0x000ea80000300a00 */
[----:B------:R-:W-:Y:S04]  /*13a4b0*/  @P6 STG.E.U8 desc[UR24][R28.64], R6 ;  /* 0x000000061c006986 */ /* 0x000fe8000c101118 */
[----:B----4-:R0:W-:Y:S01]  /*13a4c0*/  @P5 STG.E.U8 desc[UR24][R24.64], R5 ;  /* 0x0000000518005986 */ /* 0x0101e2000c101118 */
[----:B------:R-:W-:Y:S01]  /*13a4d0*/  ISETP.LT.AND P5, PT, R10, UR4, !P4 ;  /* 0x000000040a007c0c */ /* 0x000fe2000e7a1270 */
[----:B------:R-:W-:Y:S01]  /*13a4e0*/  ULDC UR4, c[0x0][0x228] ;  /* 0x00008a0000047ab9 */ /* 0x000fe20000000800 */
[----:B0-----:R-:W-:-:S02]  /*13a4f0*/  PRMT R5, R19, 0x7770, RZ ;  /* 0x0000777013057816 */ /* 0x001fc400000000ff */
[----:B------:R-:W-:Y:S01]  /*13a500*/  PRMT R6, R19, 0x7772, RZ ;  /* 0x0000777213067816 */ /* 0x000fe200000000ff */
[----:B------:R-:W4:Y:S08]  /*13a510*/  LDL.LU.64 R24, [R1+0x1498] ;  /* 0x0014980001187983 */ /* 0x000f300000300a00 */
[----:B------:R0:W-:Y:S01]  /*13a520*/  @P5 STG.E.U8 desc[UR24][R12.64], R5 ;  /* 0x000000050c005986 */ /* 0x0001e2000c101118 */
[----:B------:R-:W-:Y:S01]  /*13a530*/  ISETP.LT.AND P5, PT, R11, UR4, !P4 ;  /* 0x000000040b007c0c */ /* 0x000fe2000e7a1270 */
[----:B------:R-:W-:Y:S01]  /*13a540*/  ULDC UR4, c[0x0][0x228] ;  /* 0x00008a0000047ab9 */ /* 0x000fe20000000800 */
[----:B0-----:R-:W-:Y:S01]  /*13a550*/  PRMT R5, R19, 0x7771, RZ ;  /* 0x0000777113057816 */ /* 0x001fe200000000ff */
[----:B------:R-:W4:Y:S10]  /*13a560*/  LDL.LU.64 R12, [R1+0x1490] ;  /* 0x00149000010c7983 */ /* 0x000f340000300a00 */
[----:B---3--:R0:W-:Y:S01]  /*13a570*/  @P5 STG.E.U8 desc[UR24][R20.64], R5 ;  /* 0x0000000514005986 */ /* 0x0081e2000c101118 */
[----:B------:R-:W-:-:S02]  /*13a580*/  ISETP.LT.AND P5, PT, R22, UR4, !P4 ;  /* 0x0000000416007c0c */ /* 0x000fc4000e7a1270 */
[----:B------:R-:W-:Y:S02]  /*13a590*/  ISETP.LT.AND P4, PT, R18, UR22, !P4 ;  /* 0x0000001612007c0c */ /* 0x000fe4000e781270 */
[----:B------:R-:W-:Y:S01]  /*13a5a0*/  LOP3.LUT P6, RZ, R16, 0x8000, RZ, 0xc0, !PT ;  /* 0x0000800010ff7812 */ /* 0x000fe200078cc0ff */
[----:B------:R-:W-:Y:S01]  /*13a5b0*/  ULDC.64 UR22, c[0x0][0x228] ;  /* 0x00008a0000167ab9 */ /* 0x000fe20000000a00 */
[----:B------:R-:W-:Y:S01]  /*13a5c0*/  ULDC UR4, c[0x0][0x228] ;  /* 0x00008a0000047ab9 */ /* 0x000fe20000000800 */
[----:B0-----:R-:W3:Y:S04]  /*13a5d0*/  LDL.LU.64 R20, [R1+0x1480] ;  /* 0x0014800001147983 */ /* 0x001ee80000300a00 */
[----:B------:R-:W3:Y:S04]  /*13a5e0*/  LDL.LU R5, [R1+0x1ac] ;  /* 0x0001ac0001057983 */ /* 0x000ee80000300800 */
[----:B--2---:R0:W-:Y:S02]  /*13a5f0*/  @P5 STG.E.U8 desc[UR24][R8.64], R6 ;  /* 0x0000000608005986 */ /* 0x0041e4000c101118 */
[----:B0-----:R-:W-:-:S02]  /*13a600*/  PRMT R6, R19, 0x7773, RZ ;  /* 0x0000777313067816 */ /* 0x001fc400000000ff */
[----:B------:R-:W2:Y:S04]  /*13a610*/  LDL.LU.64 R18, [R1+0x1478] ;  /* 0x0014780001127983 */ /* 0x000ea80000300a00 */
[----:B------:R0:W-:Y:S04]  /*13a620*/  @P4 STG.E.U8 desc[UR24][R26.64], R6 ;  /* 0x000000061a004986 */ /* 0x0001e8000c101118 */
[----:B0-----:R-:W2:Y:S04]  /*13a630*/  LDL.LU R26, [R1+0x19c] ;  /* 0x00019c00011a7983 */ /* 0x001ea80000300800 */
[----:B------:R-:W4:Y:S04]  /*13a640*/  LDL.LU.64 R28, [R1+0x1020] ;  /* 0x00102000011c7983 */ /* 0x000f280000300a00 */
[----:B----4-:R0:W-:Y:S04]  /*13a650*/  STL.64 [R1+0x54b0], R28 ;  /* 0x0054b01c01007387 */ /* 0x0101e80000100a00 */
[----:B0-----:R-:W4:Y:S01]  /*13a660*/  LDL.LU.64 R28, [R1+0x1028] ;  /* 0x00102800011c7983 */ /* 0x001f220000300a00 */
[----:B------:R-:W-:-:S02]  /*13a670*/  PRMT R6, R23, 0x7770, RZ ;  /* 0x0000777017067816 */ /* 0x000fc400000000ff */
[----:B------:R-:W-:-:S03]  /*13a680*/  PRMT R8, R23, 0x7771, RZ ;  /* 0x0000777117087816 */ /* 0x000fc600000000ff */
[----:B------:R-:W-:Y:S04]  /*13a690*/  @P3 STG.E.U8 desc[UR24][R14.64], R6 ;  /* 0x000000060e003986 */ /* 0x000fe8000c101118 */
[----:B------:R0:W-:Y:S02]  /*13a6a0*/  @P2 STG.E.U8 desc[UR24][R24.64], R8 ;  /* 0x0000000818002986 */ /* 0x0001e4000c101118 */
[----:B0-----:R-:W-:-:S05]  /*13a6b0*/  PRMT R8, R23, 0x7772, RZ ;  /* 0x0000777217087816 */ /* 0x001fca00000000ff */
[----:B------:R-:W-:Y:S04]  /*13a6c0*/  @P1 STG.E.U8 desc[UR24][R12.64], R8 ;  /* 0x000000080c001986 */ /* 0x000fe8000c101118 */
[----:B----4-:R0:W-:Y:S04]  /*13a6d0*/  STL.64 [R1+0x54b8], R28 ;  /* 0x0054b81c01007387 */ /* 0x0101e80000100a00 */
[----:B0-----:R-:W4:Y:S01]  /*13a6e0*/  LDL.LU.64 R28, [R1+0x1470] ;  /* 0x00147000011c7983 */ /* 0x001f220000300a00 */
[----:B------:R-:W-:-:S03]  /*13a6f0*/  PRMT R12, R23, 0x7773, RZ ;  /* 0x00007773170c7816 */ /* 0x000fc600000000ff */
[----:B------:R-:W4:Y:S04]  /*13a700*/  LDL.LU.64 R6, [R1+0x1008] ;  /* 0x0010080001067983 */ /* 0x000f280000300a00 */
[----:B------:R-:W4:Y:S04]  /*13a710*/  LDL.LU.64 R10, [R1+0x1000] ;  /* 0x00100000010a7983 */ /* 0x000f280000300a00 */
[----:B------:R-:W4:Y:S04]  /*13a720*/  LDL.LU.64 R8, [R1+0xff8] ;  /* 0x000ff80001087983 */ /* 0x000f280000300a00 */
[----:B---3--:R0:W-:Y:S01]  /*13a730*/  @P0 STG.E.U8 desc[UR24][R20.64], R12 ;  /* 0x0000000c14000986 */ /* 0x0081e2000c101118 */
[----:B------:R-:W-:-:S02]  /*13a740*/  LOP3.LUT P0, RZ, R4, 0x1, RZ, 0xc0, !PT ;  /* 0x0000000104ff7812 */ /* 0x000fc4000780c0ff */
[----:B------:R-:W-:Y:S01]  /*13a750*/  PRMT R4, R5, 0x7770, RZ ;  /* 0x0000777005047816 */ /* 0x000fe200000000ff */
[----:B------:R-:W3:Y:S04]  /*13a760*/  LDL.LU.64 R14, [R1+0xfe8] ;  /* 0x000fe800010e7983 */ /* 0x000ee80000300a00 */
[----:B------:R-:W3:Y:S04]  /*13a770*/  LDL.LU.64 R24, [R1+0xfe0] ;  /* 0x000fe00001187983 */ /* 0x000ee80000300a00 */
[----:B------:R-:W3:Y:S04]  /*13a780*/  LDL.LU.64 R22, [R1+0xfd8] ;  /* 0x000fd80001167983 */ /* 0x000ee80000300a00 */
[----:B0-----:R-:W3:Y:S04]  /*13a790*/  LDL.LU.64 R12, [R1+0xfc8] ;  /* 0x000fc800010c7983 */ /* 0x001ee80000300a00 */
[----:B--2---:R0:W-:Y:S01]  /*13a7a0*/  @P0 STG.E.U8 desc[UR24][R18.64], R4 ;  /* 0x0000000412000986 */ /* 0x0041e2000c101118 */
[----:B------:R-:W-:-:S03]  /*13a7b0*/  LOP3.LUT P0, RZ, R2, 0x80000000, RZ, 0xc0, !PT ;  /* 0x8000000002ff7812 */ /* 0x000fc6000780c0ff */
[----:B------:R-:W2:Y:S04]  /*13a7c0*/  LDL.LU.64 R20, [R1+0xfc0] ;  /* 0x000fc00001147983 */ /* 0x000ea80000300a00 */
[----:B------:R-:W2:Y:S01]  /*13a7d0*/  LDL.LU R27, [R1+0x17c] ;  /* 0x00017c00011b7983 */ /* 0x000ea20000300800 */
[----:B0-----:R-:W-:-:S03]  /*13a7e0*/  PRMT R4, R5, 0x7771, RZ ;  /* 0x0000777105047816 */ /* 0x001fc600000000ff */
[----:B------:R-:W2:Y:S04]  /*13a7f0*/  LDL.LU.64 R18, [R1+0xfb8] ;  /* 0x000fb80001127983 */ /* 0x000ea80000300a00 */
[----:B----4-:R0:W-:Y:S04]  /*13a800*/  @P0 STG.E.U8 desc[UR24][R28.64], R4 ;  /* 0x000000041c000986 */ /* 0x0101e8000c101118 */
[----:B0-----:R-:W4:Y:S01]  /*13a810*/  LDL.LU.64 R28, [R1+0x54b8] ;  /* 0x0054b800011c7983 */ /* 0x001f220000300a00 */
[----:B------:R-:W-:Y:S02]  /*13a820*/  LOP3.LUT P0, RZ, R2, 0x40000000, RZ, 0xc0, !PT ;  /* 0x4000000002ff7812 */ /* 0x000fe4000780c0ff */
[----:B------:R-:W-:-:S11]  /*13a830*/  PRMT R4, R5, 0x7772, RZ ;  /* 0x0000777205047816 */ /* 0x000fd600000000ff */
[----:B----4-:R0:W-:Y:S04]  /*13a840*/  @P0 STG.E.U8 desc[UR24][R28.64], R4 ;  /* 0x000000041c000986 */ /* 0x0101e8000c101118 */
[----:B0-----:R-:W4:Y:S01]  /*13a850*/  LDL.LU.64 R28, [R1+0x54b0] ;  /* 0x0054b000011c7983 */ /* 0x001f220000300a00 */
[----:B------:R-:W-:Y:S02]  /*13a860*/  LOP3.LUT P0, RZ, R2, 0x20000000, RZ, 0xc0, !PT ;  /* 0x2000000002ff7812 */ /* 0x000fe4000780c0ff */
[----:B------:R-:W-:Y:S02]  /*13a870*/  PRMT R4, R5, 0x7773, RZ ;  /* 0x0000777305047816 */ /* 0x000fe400000000ff */
[C---:B------:R-:W-:Y:S02]  /*13a880*/  LOP3.LUT P1, RZ, R16.reuse, 0x100, RZ, 0xc0, !PT ;  /* 0x0000010010ff7812 */ /* 0x040fe4000782c0ff */
[----:B------:R-:W-:-:S02]  /*13a890*/  LOP3.LUT P2, RZ, R16, 0x800, RZ, 0xc0, !PT ;  /* 0x0000080010ff7812 */ /* 0x000fc4000784c0ff */
[C---:B------:R-:W-:Y:S02]  /*13a8a0*/  LOP3.LUT P3, RZ, R16.reuse, 0x1000, RZ, 0xc0, !PT ;  /* 0x0000100010ff7812 */ /* 0x040fe4000786c0ff */
[C---:B------:R-:W-:Y:S02]  /*13a8b0*/  LOP3.LUT P4, RZ, R16.reuse, 0x2000, RZ, 0xc0, !PT ;  /* 0x0000200010ff7812 */ /* 0x040fe4000788c0ff */
[----:B------:R-:W-:Y:S01]  /*13a8c0*/  LOP3.LUT P5, RZ, R16, 0x4000, RZ, 0xc0, !PT ;  /* 0x0000400010ff7812 */ /* 0x000fe200078ac0ff */
[----:B----4-:R0:W-:Y:S01]  /*13a8d0*/  @P0 STG.E.U8 desc[UR24][R28.64], R4 ;  /* 0x000000041c000986 */ /* 0x0101e2000c101118 */
[----:B------:R-:W-:Y:S02]  /*13a8e0*/  LOP3.LUT P0, RZ, R2, 0x10000000, RZ, 0xc0, !PT ;  /* 0x1000000002ff7812 */ /* 0x000fe4000780c0ff */
[----:B0-----:R-:W-:-:S11]  /*13a8f0*/  PRMT R4, R26, 0x7770, RZ ;  /* 0x000077701a047816 */ /* 0x001fd600000000ff */
[----:B------:R0:W-:Y:S01]  /*13a900*/  @P0 STG.E.U8 desc[UR24][R6.64], R4 ;  /* 0x0000000406000986 */ /* 0x0001e2000c101118 */
[----:B------:R-:W-:Y:S02]  /*13a910*/  LOP3.LUT P0, RZ, R2, 0x8000000, RZ, 0xc0, !PT ;  /* 0x0800000002ff7812 */ /* 0x000fe4000780c0ff */
[----:B0-----:R-:W-:-:S11]  /*13a920*/  PRMT R4, R26, 0x7771, RZ ;  /* 0x000077711a047816 */ /* 0x001fd600000000ff */
[----:B------:R0:W-:Y:S02]  /*13a930*/  @P0 STG.E.U8 desc[UR24][R10.64], R4 ;  /* 0x000000040a000986 */ /* 0x0001e4000c101118 */
[----:B0-----:R-:W-:-:S05]  /*13a940*/  PRMT R4, R26, 0x7772, RZ ;  /* 0x000077721a047816 */ /* 0x001fca00000000ff */
[----:B------:R0:W-:Y:S02]  /*13a950*/  @P1 STG.E.U8 desc[UR24][R8.64], R4 ;  /* 0x0000000408001986 */ /* 0x0001e4000c101118 */
[----:B0-----:R-:W-:-:S05]  /*13a960*/  PRMT R4, R26, 0x7773, RZ ;  /* 0x000077731a047816 */ /* 0x001fca00000000ff */
[----:B---3--:R0:W-:Y:S02]  /*13a970*/  @P2 STG.E.U8 desc[UR24][R14.64], R4 ;  /* 0x000000040e002986 */ /* 0x0081e4000c101118 */
[----:B0-----:R-:W-:-:S05]  /*13a980*/  PRMT R4, R17, 0x7770, RZ ;  /* 0x0000777011047816 */ /* 0x001fca00000000ff */
[----:B------:R0:W-:Y:S01]  /*13a990*/  @P3 STG.E.U8 desc[UR24][R24.64], R4 ;  /* 0x0000000418003986 */ /* 0x0001e2000c101118 */
[----:B------:R-:W-:Y:S02]  /*13a9a0*/  LOP3.LUT P0, RZ, R2, 0x4000000, RZ, 0xc0, !PT ;  /* 0x0400000002ff7812 */ /* 0x000fe4000780c0ff */
[----:B0-----:R-:W-:-:S05]  /*13a9b0*/  PRMT R4, R17, 0x7771, RZ ;  /* 0x0000777111047816 */ /* 0x001fca00000000ff */
[----:B------:R0:W-:Y:S02]  /*13a9c0*/  @P4 STG.E.U8 desc[UR24][R22.64], R4 ;  /* 0x0000000416004986 */ /* 0x0001e4000c101118 */
[----:B0-----:R-:W-:-:S05]  /*13a9d0*/  PRMT R4, R17, 0x7772, RZ ;  /* 0x0000777211047816 */ /* 0x001fca00000000ff */
[----:B------:R0:W-:Y:S02]  /*13a9e0*/  @P5 STG.E.U8 desc[UR24][R12.64], R4 ;  /* 0x000000040c005986 */ /* 0x0001e4000c101118 */
[----:B0-----:R-:W-:Y:S02]  /*13a9f0*/  PRMT R4, R17, 0x7773, RZ ;  /* 0x0000777311047816 */ /* 0x001fe400000000ff */
[----:B------:R-:W3:Y:S04]  /*13aa00*/  LDL.LU R17, [R1+0x54a8] ;  /* 0x0054a80001117983 */ /* 0x000ee80000300800 */
[----:B--2---:R0:W-:Y:S04]  /*13aa10*/  @P6 STG.E.U8 desc[UR24][R20.64], R4 ;  /* 0x0000000414006986 */ /* 0x0041e8000c101118 */
[----:B------:R-:W2:Y:S01]  /*13aa20*/  LDL.LU.64 R22, [R1+0xfb0] ;  /* 0x000fb00001167983 */ /* 0x000ea20000300a00 */
[----:B0-----:R-:W-:-:S05]  /*13aa30*/  PRMT R4, R27, 0x7770, RZ ;  /* 0x000077701b047816 */ /* 0x001fca00000000ff */
[----:B------:R0:W-:Y:S04]  /*13aa40*/  @P0 STG.E.U8 desc[UR24][R18.64], R4 ;  /* 0x0000000412000986 */ /* 0x0001e8000c101118 */
[----:B0-----:R-:W4:Y:S01]  /*13aa50*/  LDL.LU.64 R18, [R1+0xfa8] ;  /* 0x000fa80001127983 */ /* 0x001f220000300a00 */
[C---:B------:R-:W-:Y:S02]  /*13aa60*/  LOP3.LUT P4, RZ, R16.reuse, 0x20000, RZ, 0xc0, !PT ;  /* 0x0002000010ff7812 */ /* 0x040fe4000788c0ff */
[----:B------:R-:W-:Y:S02]  /*13aa70*/  LOP3.LUT P5, RZ, R16, 0x40000, RZ, 0xc0, !PT ;  /* 0x0004000010ff7812 */ /* 0x000fe400078ac0ff */
[C---:B------:R-:W-:Y:S01]  /*13aa80*/  PRMT R5, R27.reuse, 0x7771, RZ ;  /* 0x000077711b057816 */ /* 0x040fe200000000ff */
[----:B------:R-:W3:Y:S01]  /*13aa90*/  LDL.LU.64 R20, [R1+0xf98] ;  /* 0x000f980001147983 */ /* 0x000ee20000300a00 */
[----:B------:R-:W-:-:S03]  /*13aaa0*/  PRMT R6, R27, 0x7772, RZ ;  /* 0x000077721b067816 */ /* 0x000fc600000000ff */
[----:B------:R-:W3:Y:S04]  /*13aab0*/  LDL.LU.64 R12, [R1+0xf90] ;  /* 0x000f9000010c7983 */ /* 0x000ee80000300a00 */
[----:B------:R-:W3:Y:S04]  /*13aac0*/  LDL.LU.64 R24, [R1+0xf88] ;  /* 0x000f880001187983 */ /* 0x000ee80000300a00 */
[----:B------:R-:W3:Y:S04]  /*13aad0*/  LDL.LU R4, [R1+0x160] ;  /* 0x0001600001047983 */ /* 0x000ee80000300800 */
[----:B--2---:R0:W-:Y:S04]  /*13aae0*/  @P4 STG.E.U8 desc[UR24][R22.64], R5 ;  /* 0x0000000516004986 */ /* 0x0041e8000c101118 */
[----:B0-----:R-:W2:Y:S04]  /*13aaf0*/  LDL.LU.64 R22, [R1+0xf70] ;  /* 0x000f700001167983 */ /* 0x001ea80000300a00 */
[----:B------:R-:W2:Y:S04]  /*13ab00*/  LDL.LU R5, [R1+0x150] ;  /* 0x0001500001057983 */ /* 0x000ea80000300800 */
[----:B----4-:R0:W-:Y:S04]  /*13ab10*/  @P5 STG.E.U8 desc[UR24][R18.64], R6 ;  /* 0x0000000612005986 */ /* 0x0101e8000c101118 */
[----:B0-----:R-:W4:Y:S04]  /*13ab20*/  LDL.LU.64 R18, [R1+0xf68] ;  /* 0x000f680001127983 */ /* 0x001f280000300a00 */
[----:B------:R-:W3:Y:S04]  /*13ab30*/  LDL.LU.64 R28, [R1+0xf50] ;  /* 0x000f5000011c7983 */ /* 0x000ee80000300a00 */
[----:B---3--:R0:W-:Y:S04]  /*13ab40*/  STL.64 [R1+0x5498], R28 ;  /* 0x0054981c01007387 */ /* 0x0081e80000100a00 */
[----:B0-----:R-:W3:Y:S01]  /*13ab50*/  LDL.LU.64 R28, [R1+0xf58] ;  /* 0x000f5800011c7983 */ /* 0x001ee20000300a00 */
[----:B------:R-:W-:-:S02]  /*13ab60*/  LOP3.LUT P1, RZ, R16, 0x20000000, RZ, 0xc0, !PT ;  /* 0x2000000010ff7812 */ /* 0x000fc4000782c0ff */
        /* <DEDUP_REMOVED lines=15> */
[----:B------:R-:W-:Y:S01]  /*13ac60*/  LOP3.LUT R2, R2, 0xff7fffff, RZ, 0xc0, !PT ;  /* 0xff7fffff02027812 */ /* 0x000fe200078ec0ff */
[----:B---3--:R0:W-:Y:S04]  /*13ac70*/  STL.64 [R1+0x54a0], R28 ;  /* 0x0054a01c01007387 */ /* 0x0081e80000100a00 */
[----:B0-----:R-:W3:Y:S06]  /*13ac80*/  LDL.LU.64 R28, [R1+0xf60] ;  /* 0x000f6000011c7983 */ /* 0x001eec0000300a00 */
[----:B------:R-:W-:-:S02]  /*13ac90*/  @P1 LOP3.LUT R2, R2, 0x800000, RZ, 0xfc, !PT ;  /* 0x0080000002021812 */ /* 0x000fc400078efcff */
[----:B------:R-:W-:Y:S02]  /*13aca0*/  LOP3.LUT P1, RZ, R16, 0x800000, RZ, 0xc0, !PT ;  /* 0x0080000010ff7812 */ /* 0x000fe4000782c0ff */
[----:B------:R-:W-:Y:S02]  /*13acb0*/  LOP3.LUT R2, R2, 0xfeffffff, RZ, 0xc0, !PT ;  /* 0xfeffffff02027812 */ /* 0x000fe400078ec0ff */
[----:B------:R-:W-:-:S09]  /*13acc0*/  LOP3.LUT P6, RZ, R16, 0x80000, RZ, 0xc0, !PT ;  /* 0x0008000010ff7812 */ /* 0x000fd200078cc0ff */
[----:B------:R-:W-:Y:S02]  /*13acd0*/  @P1 LOP3.LUT R2, R2, 0x1000000, RZ, 0xfc, !PT ;  /* 0x0100000002021812 */ /* 0x000fe400078efcff */
[C---:B------:R-:W-:Y:S02]  /*13ace0*/  LOP3.LUT P1, RZ, R16.reuse, 0x400000, RZ, 0xc0, !PT ;  /* 0x0040000010ff7812 */ /* 0x040fe4000782c0ff */
[----:B------:R-:W-:Y:S02]  /*13acf0*/  LOP3.LUT P0, RZ, R16, 0x100000, RZ, 0xc0, !PT ;  /* 0x0010000010ff7812 */ /* 0x000fe4000780c0ff */
[----:B------:R-:W-:Y:S02]  /*13ad00*/  LOP3.LUT R2, R2, 0xfdffffff, RZ, 0xc0, !PT ;  /* 0xfdffffff02027812 */ /* 0x000fe400078ec0ff */
[----:B------:R-:W-:Y:S02]  /*13ad10*/  PRMT R6, R27, 0x7773, RZ ;  /* 0x000077731b067816 */ /* 0x000fe400000000ff */
[----:B------:R-:W-:-:S05]  /*13ad20*/  PRMT R8, R4, 0x7770, RZ ;  /* 0x0000777004087816 */ /* 0x000fca00000000ff */
[----:B------:R-:W-:Y:S02]  /*13ad30*/  @P1 LOP3.LUT R2, R2, 0x2000000, RZ, 0xfc, !PT ;  /* 0x0200000002021812 */ /* 0x000fe400078efcff */
[----:B------:R-:W-:Y:S01]  /*13ad40*/  LOP3.LUT P1, RZ, R16, 0x200000, RZ, 0xc0, !PT ;  /* 0x0020000010ff7812 */ /* 0x000fe2000782c0ff */
[----:B------:R0:W-:Y:S04]  /*13ad50*/  @P6 STG.E.U8 desc[UR24][R20.64], R6 ;  /* 0x0000000614006986 */ /* 0x0001e8000c101118 */
[----:B------:R1:W-:Y:S04]  /*13ad60*/  @P0 STG.E.U8 desc[UR24][R12.64], R8 ;  /* 0x000000080c000986 */ /* 0x0003e8000c101118 */
[----:B0-----:R-:W3:Y:S01]  /*13ad70*/  LDL.LU.64 R6, [R1+0xf40] ;  /* 0x000f400001067983 */ /* 0x001ee20000300a00 */
[----:B-1----:R-:W-:-:S03]  /*13ad80*/  PRMT R12, R4, 0x7771, RZ ;  /* 0x00007771040c7816 */ /* 0x002fc600000000ff */
[----:B------:R-:W3:Y:S04]  /*13ad90*/  LDL.LU R20, [R1+0x140] ;  /* 0x0001400001147983 */ /* 0x000ee80000300800 */
[----:B------:R-:W3:Y:S04]  /*13ada0*/  LDL.LU.64 R10, [R1+0xf38] ;  /* 0x000f3800010a7983 */ /* 0x000ee80000300a00 */
[----:B------:R-:W3:Y:S04]  /*13adb0*/  LDL.LU.64 R8, [R1+0xf30] ;  /* 0x000f300001087983 */ /* 0x000ee80000300a00 */
[----:B------:R0:W-:Y:S01]  /*13adc0*/  @P1 STG.E.U8 desc[UR24][R24.64], R12 ;  /* 0x0000000c18001986 */ /* 0x0001e2000c101118 */
[----:B------:R-:W-:-:S03]  /*13add0*/  LOP3.LUT P1, RZ, R2, 0x2000000, RZ, 0xc0, !PT ;  /* 0x0200000002ff7812 */ /* 0x000fc6000782c0ff */
[----:B------:R-:W3:Y:S04]  /*13ade0*/  LDL.LU R21, [R1+0x130] ;  /* 0x0001300001157983 */ /* 0x000ee80000300800 */
[----:B------:R-:W3:Y:S04]  /*13adf0*/  LDL.LU.64 R14, [R1+0xf18] ;  /* 0x000f1800010e7983 */ /* 0x000ee80000300a00 */
[----:B------:R-:W3:Y:S01]  /*13ae00*/  LDL.LU.64 R26, [R1+0xf10] ;  /* 0x000f1000011a7983 */ /* 0x000ee20000300a00 */
[----:B0-----:R-:W-:-:S03]  /*13ae10*/  PRMT R12, R4, 0x7772, RZ ;  /* 0x00007772040c7816 */ /* 0x001fc600000000ff */
[----:B------:R-:W3:Y:S04]  /*13ae20*/  LDL.LU.64 R24, [R1+0xf08] ;  /* 0x000f080001187983 */ /* 0x000ee80000300a00 */
[----:B--2---:R0:W-:Y:S01]  /*13ae30*/  @P1 STG.E.U8 desc[UR24][R22.64], R12 ;  /* 0x0000000c16001986 */ /* 0x0041e2000c101118 */
[----:B------:R-:W-:Y:S02]  /*13ae40*/  LOP3.LUT P1, RZ, R2, 0x1000000, RZ, 0xc0, !PT ;  /* 0x0100000002ff7812 */ /* 0x000fe4000782c0ff */
[----:B------:R-:W-:Y:S01]  /*13ae50*/  PRMT R4, R4, 0x7773, RZ ;  /* 0x0000777304047816 */ /* 0x000fe200000000ff */
[----:B0-----:R-:W2:Y:S10]  /*13ae60*/  LDL.LU.64 R22, [R1+0xf00] ;  /* 0x000f000001167983 */ /* 0x001eb40000300a00 */
[----:B----4-:R0:W-:Y:S01]  /*13ae70*/  @P1 STG.E.U8 desc[UR24][R18.64], R4 ;  /* 0x0000000412001986 */ /* 0x0101e2000c101118 */
[----:B------:R-:W-:-:S03]  /*13ae80*/  LOP3.LUT P1, RZ, R2, 0x800000, RZ, 0xc0, !PT ;  /* 0x0080000002ff7812 */ /* 0x000fc6000782c0ff */
[----:B------:R-:W4:Y:S01]  /*13ae90*/  LDL.LU.64 R12, [R1+0xef8] ;  /* 0x000ef800010c7983 */ /* 0x000f220000300a00 */
[----:B0-----:R-:W-:-:S03]  /*13aea0*/  PRMT R4, R5, 0x7770, RZ ;  /* 0x0000777005047816 */ /* 0x001fc600000000ff */
[----:B------:R-:W4:Y:S06]  /*13aeb0*/  LDL.LU.64 R18, [R1+0xee8] ;  /* 0x000ee80001127983 */ /* 0x000f2c0000300a00 */
[----:B---3--:R0:W-:Y:S04]  /*13aec0*/  @P1 STG.E.U8 desc[UR24][R28.64], R4 ;  /* 0x000000041c001986 */ /* 0x0081e8000c101118 */
[----:B0-----:R-:W3:Y:S01]  /*13aed0*/  LDL.LU.64 R28, [R1+0x54a0] ;  /* 0x0054a000011c7983 */ /* 0x001ee20000300a00 */
[----:B------:R-:W-:-:S02]  /*13aee0*/  LOP3.LUT P1, RZ, R2, 0x400000, RZ, 0xc0, !PT ;  /* 0x0040000002ff7812 */ /* 0x000fc4000782c0ff */
[----:B------:R-:W-:-:S11]  /*13aef0*/  PRMT R4, R5, 0x7771, RZ ;  /* 0x0000777105047816 */ /* 0x000fd600000000ff */
[----:B---3--:R0:W-:Y:S04]  /*13af00*/  @P1 STG.E.U8 desc[UR24][R28.64], R4 ;  /* 0x000000041c001986 */ /* 0x0081e8000c101118 */
[----:B0-----:R-:W3:Y:S01]  /*13af10*/  LDL.LU.64 R28, [R1+0x5498] ;  /* 0x00549800011c7983 */ /* 0x001ee20000300a00 */
[----:B------:R-:W-:Y:S02]  /*13af20*/  LOP3.LUT P1, RZ, R2, 0x200000, RZ, 0xc0, !PT ;  /* 0x0020000002ff7812 */ /* 0x000fe4000782c0ff */
[----:B------:R-:W-:Y:S02]  /*13af30*/  PRMT R4, R5, 0x7772, RZ ;  /* 0x0000777205047816 */ /* 0x000fe400000000ff */
[C---:B------:R-:W-:Y:S02]  /*13af40*/  LOP3.LUT P2, RZ, R16.reuse, 0x40000000, RZ, 0xc0, !PT ;  /* 0x4000000010ff7812 */ /* 0x040fe4000784c0ff */
[----:B------:R-:W-:-:S02]  /*13af50*/  LOP3.LUT P3, RZ, R16, 0x80000000, RZ, 0xc0, !PT ;  /* 0x8000000010ff7812 */ /* 0x000fc4000786c0ff */
[C---:B------:R-:W-:Y:S02]  /*13af60*/  LOP3.LUT P4, RZ, R17.reuse, 0x1, RZ, 0xc0, !PT ;  /* 0x0000000111ff7812 */ /* 0x040fe4000788c0ff */
[C---:B------:R-:W-:Y:S02]  /*13af70*/  LOP3.LUT P5, RZ, R17.reuse, 0x2, RZ, 0xc0, !PT ;  /* 0x0000000211ff7812 */ /* 0x040fe400078ac0ff */
[C---:B------:R-:W-:Y:S02]  /*13af80*/  LOP3.LUT P6, RZ, R17.reuse, 0x4, RZ, 0xc0, !PT ;  /* 0x0000000411ff7812 */ /* 0x040fe400078cc0ff */
[----:B------:R-:W-:Y:S01]  /*13af90*/  LOP3.LUT P0, RZ, R17, 0x8, RZ, 0xc0, !PT ;  /* 0x0000000811ff7812 */ /* 0x000fe2000780c0ff */
[----:B---3--:R0:W-:Y:S01]  /*13afa0*/  @P1 STG.E.U8 desc[UR24][R28.64], R4 ;  /* 0x000000041c001986 */ /* 0x0081e2000c101118 */
[----:B------:R-:W-:Y:S02]  /*13afb0*/  LOP3.LUT P1, RZ, R2, 0x100000, RZ, 0xc0, !PT ;  /* 0x0010000002ff7812 */ /* 0x000fe4000782c0ff */
[----:B0-----:R-:W-:-:S11]  /*13afc0*/  PRMT R4, R5, 0x7773, RZ ;  /* 0x0000777305047816 */ /* 0x001fd600000000ff */
[----:B------:R0:W-:Y:S01]  /*13afd0*/  @P1 STG.E.U8 desc[UR24][R6.64], R4 ;  /* 0x0000000406001986 */ /* 0x0001e2000c101118 */
        /* <DEDUP_REMOVED lines=9> */
[----:B------:R0:W-:Y:S02]  /*13b070*/  @P3 STG.E.U8 desc[UR24][R26.64], R4 ;  /* 0x000000041a003986 */ /* 0x0001e4000c101118 */
[----:B0-----:R-:W-:-:S05]  /*13b080*/  PRMT R4, R21, 0x7770, RZ ;  /* 0x0000777015047816 */ /* 0x001fca00000000ff */
[----:B------:R0:W-:Y:S02]  /*13b090*/  @P4 STG.E.U8 desc[UR24][R24.64], R4 ;  /* 0x0000000418004986 */ /* 0x0001e4000c101118 */
[----:B0-----:R-:W-:-:S05]  /*13b0a0*/  PRMT R4, R21, 0x7771, RZ ;  /* 0x0000777115047816 */ /* 0x001fca00000000ff */
[----:B--2---:R0:W-:Y:S02]  /*13b0b0*/  @P5 STG.E.U8 desc[UR24][R22.64], R4 ;  /* 0x0000000416005986 */ /* 0x0041e4000c101118 */
[----:B0-----:R-:W-:-:S05]  /*13b0c0*/  PRMT R4, R21, 0x7772, RZ ;  /* 0x0000777215047816 */ /* 0x001fca00000000ff */
[----:B----4-:R0:W-:Y:S02]  /*13b0d0*/  @P6 STG.E.U8 desc[UR24][R12.64], R4 ;  /* 0x000000040c006986 */ /* 0x0101e4000c101118 */
[----:B0-----:R-:W-:Y:S02]  /*13b0e0*/  PRMT R4, R21, 0x7773, RZ ;  /* 0x0000777315047816 */ /* 0x001fe400000000ff */
[----:B------:R-:W2:Y:S04]  /*13b0f0*/  LDL.LU.64 R20, [R1+0xee0] ;  /* 0x000ee00001147983 */ /* 0x000ea80000300a00 */
[----:B------:R0:W-:Y:S04]  /*13b100*/  @P0 STG.E.U8 desc[UR24][R18.64], R4 ;  /* 0x0000000412000986 */ /* 0x0001e8000c101118 */
[----:B------:R-:W3:Y:S04]  /*13b110*/  LDL.LU.64 R14, [R1+0xe28] ;  /* 0x000e2800010e7983 */ /* 0x000ee80000300a00 */
[----:B0-----:R-:W4:Y:S04]  /*13b120*/  LDL.LU.64 R18, [R1+0xc58] ;  /* 0x000c580001127983 */ /* 0x001f280000300a00 */
[----:B------:R-:W2:Y:S01]  /*13b130*/  LDL.LU R23, [R1+0x164] ;  /* 0x0001640001177983 */ /* 0x000ea20000300800 */
[----:B------:R-:W-:-:S02]  /*13b140*/  LOP3.LUT P4, RZ, R17, 0x10, RZ, 0xc0, !PT ;  /* 0x0000001011ff7812 */ /* 0x000fc4000788c0ff */
[C---:B------:R-:W-:Y:S02]  /*13b150*/  LOP3.LUT P5, RZ, R17.reuse, 0x20, RZ, 0xc0, !PT ;  /* 0x0000002011ff7812 */ /* 0x040fe400078ac0ff */
[----:B------:R-:W-:Y:S01]  /*13b160*/  LOP3.LUT P6, RZ, R17, 0x40, RZ, 0xc0, !PT ;  /* 0x0000004011ff7812 */ /* 0x000fe200078cc0ff */
[----:B------:R-:W4:Y:S04]  /*13b170*/  LDL.LU.64 R26, [R1+0xc50] ;  /* 0x000c5000011a7983 */ /* 0x000f280000300a00 */
[----:B------:R-:W4:Y:S04]  /*13b180*/  LDL.LU.64 R24, [R1+0xc48] ;  /* 0x000c480001187983 */ /* 0x000f280000300a00 */
[----:B------:R-:W4:Y:S04]  /*13b190*/  LDL.LU R5, [R1+0x154] ;  /* 0x0001540001057983 */ /* 0x000f280000300800 */
[----:B------:R-:W4:Y:S01]  /*13b1a0*/  LDL.LU.64 R12, [R1+0xc40] ;  /* 0x000c4000010c7983 */ /* 0x000f220000300a00 */
[----:B--2---:R-:W-:-:S05]  /*13b1b0*/  PRMT R4, R23, 0x7770, RZ ;  /* 0x0000777017047816 */ /* 0x004fca00000000ff */
[----:B------:R0:W-:Y:S02]  /*13b1c0*/  @P4 STG.E.U8 desc[UR24][R20.64], R4 ;  /* 0x0000000414004986 */ /* 0x0001e4000c101118 */
[C---:B0-----:R-:W-:Y:S02]  /*13b1d0*/  PRMT R4, R23.reuse, 0x7771, RZ ;  /* 0x0000777117047816 */ /* 0x041fe400000000ff */
[----:B------:R-:W2:Y:S04]  /*13b1e0*/  LDL.LU.64 R20, [R1+0xc28] ;  /* 0x000c280001147983 */ /* 0x000ea80000300a00 */
[----:B------:R-:W2:Y:S04]  /*13b1f0*/  LDL.LU R22, [R1+0x144] ;  /* 0x0001440001167983 */ /* 0x000ea80000300800 */
[----:B---3--:R0:W-:Y:S02]  /*13b200*/  @P5 STG.E.U8 desc[UR24][R14.64], R4 ;  /* 0x000000040e005986 */ /* 0x0081e4000c101118 */
[----:B0-----:R-:W-:-:S05]  /*13b210*/  PRMT R4, R23, 0x7772, RZ ;  /* 0x0000777217047816 */ /* 0x001fca00000000ff */
[----:B----4-:R0:W-:Y:S04]  /*13b220*/  @P6 STG.E.U8 desc[UR24][R18.64], R4 ;  /* 0x0000000412006986 */ /* 0x0101e8000c101118 */
[----:B0-----:R-:W3:Y:S04]  /*13b230*/  LDL.LU.64 R18, [R1+0xbf8] ;  /* 0x000bf80001127983 */ /* 0x001ee80000300a00 */
        /* <DEDUP_REMOVED lines=22> */
[C---:B------:R-:W-:Y:S02]  /*13b3a0*/  LOP3.LUT P1, RZ, R17.reuse, 0x400, RZ, 0xc0, !PT ;  /* 0x0000040011ff7812 */ /* 0x040fe4000782c0ff */
[----:B------:R-:W-:Y:S02]  /*13b3b0*/  LOP3.LUT P0, RZ, R17, 0x80, RZ, 0xc0, !PT ;  /* 0x0000008011ff7812 */ /* 0x000fe4000780c0ff */
[----:B------:R-:W-:Y:S02]  /*13b3c0*/  PRMT R4, R23, 0x7773, RZ ;  /* 0x0000777317047816 */ /* 0x000fe400000000ff */
[----:B------:R-:W-:Y:S01]  /*13b3d0*/  LOP3.LUT R2, R2, 0xfffeffff, RZ, 0xc0, !PT ;  /* 0xfffeffff02027812 */ /* 0x000fe200078ec0ff */
[----:B------:R-:W4:Y:S04]  /*13b3e0*/  LDL.LU.64 R28, [R1+0xbe8] ;  /* 0x000be800011c7983 */ /* 0x000f280000300a00 */
[----:B------:R-:W4:Y:S04]  /*13b3f0*/  LDL.LU.64 R6, [R1+0xbe0] ;  /* 0x000be00001067983 */ /* 0x000f280000300a00 */
[----:B------:R-:W4:Y:S04]  /*13b400*/  LDL.LU.64 R10, [R1+0xba8] ;  /* 0x000ba800010a7983 */ /* 0x000f280000300a00 */
[----:B------:R-:W4:Y:S04]  /*13b410*/  LDL.LU.64 R8, [R1+0xba0] ;  /* 0x000ba00001087983 */ /* 0x000f280000300a00 */
[----:B------:R-:W4:Y:S01]  /*13b420*/  LDL.LU.64 R14, [R1+0xac8] ;  /* 0x000ac800010e7983 */ /* 0x000f220000300a00 */
[----:B------:R-:W-:-:S02]  /*13b430*/  @P1 LOP3.LUT R2, R2, 0x10000, RZ, 0xfc, !PT ;  /* 0x0001000002021812 */ /* 0x000fc400078efcff */
[----:B------:R-:W-:Y:S02]  /*13b440*/  LOP3.LUT P1, RZ, R17, 0x200, RZ, 0xc0, !PT ;  /* 0x0000020011ff7812 */ /* 0x000fe4000782c0ff */
[----:B------:R-:W-:Y:S01]  /*13b450*/  LOP3.LUT R2, R2, 0xfffdffff, RZ, 0xc0, !PT ;  /* 0xfffdffff02027812 */ /* 0x000fe200078ec0ff */
[----:B------:R0:W-:Y:S10]  /*13b460*/  @P0 STG.E.U8 desc[UR24][R26.64], R4 ;  /* 0x000000041a000986 */ /* 0x0001f4000c101118 */
[----:B------:R-:W-:-:S02]  /*13b470*/  @P1 LOP3.LUT R2, R2, 0x20000, RZ, 0xfc, !PT ;  /* 0x0002000002021812 */ /* 0x000fc400078efcff */
[----:B------:R-:W-:Y:S02]  /*13b480*/  LOP3.LUT P1, RZ, R17, 0x100, RZ, 0xc0, !PT ;  /* 0x0000010011ff7812 */ /* 0x000fe4000782c0ff */
[----:B0-----:R-:W-:Y:S01]  /*13b490*/  PRMT R4, R5, 0x7770, RZ ;  /* 0x0000777005047816 */ /* 0x001fe200000000ff */
[----:B------:R-:W4:Y:S04]  /*13b4a0*/  LDL.LU.64 R26, [R1+0x9e8] ;  /* 0x0009e800011a7983 */ /* 0x000f280000300a00 */
[----:B------:R-:W4:Y:S06]  /*13b4b0*/  LDL.LU R23, [R1+0x168] ;  /* 0x0001680001177983 */ /* 0x000f2c0000300800 */
[----:B------:R0:W-:Y:S01]  /*13b4c0*/  @P1 STG.E.U8 desc[UR24][R24.64], R4 ;  /* 0x0000000418001986 */ /* 0x0001e2000c101118 */
[----:B------:R-:W-:-:S02]  /*13b4d0*/  LOP3.LUT P1, RZ, R2, 0x20000, RZ, 0xc0, !PT ;  /* 0x0002000002ff7812 */ /* 0x000fc4000782c0ff */
[----:B0-----:R-:W-:Y:S01]  /*13b4e0*/  PRMT R4, R5, 0x7771, RZ ;  /* 0x0000777105047816 */ /* 0x001fe200000000ff */
[----:B------:R-:W4:Y:S10]  /*13b4f0*/  LDL.LU.64 R24, [R1+0x9e0] ;  /* 0x0009e00001187983 */ /* 0x000f340000300a00 */
[----:B------:R0:W-:Y:S01]  /*13b500*/  @P1 STG.E.U8 desc[UR24][R12.64], R4 ;  /* 0x000000040c001986 */ /* 0x0001e2000c101118 */
[----:B------:R-:W-:-:S02]  /*13b510*/  LOP3.LUT P1, RZ, R2, 0x10000, RZ, 0xc0, !PT ;  /* 0x0001000002ff7812 */ /* 0x000fc4000782c0ff */
[----:B0-----:R-:W-:Y:S01]  /*13b520*/  PRMT R4, R5, 0x7772, RZ ;  /* 0x0000777205047816 */ /* 0x001fe200000000ff */
[----:B------:R-:W4:Y:S10]  /*13b530*/  LDL.LU.64 R12, [R1+0x908] ;  /* 0x00090800010c7983 */ /* 0x000f340000300a00 */
[----:B--2---:R0:W-:Y:S01]  /*13b540*/  @P1 STG.E.U8 desc[UR24][R20.64], R4 ;  /* 0x0000000414001986 */ /* 0x0041e2000c101118 */
[----:B------:R-:W-:-:S02]  /*13b550*/  LOP3.LUT P1, RZ, R2, 0x8000, RZ, 0xc0, !PT ;  /* 0x0000800002ff7812 */ /* 0x000fc4000782c0ff */
[----:B0-----:R-:W-:Y:S01]  /*13b560*/  PRMT R4, R5, 0x7773, RZ ;  /* 0x0000777305047816 */ /* 0x001fe200000000ff */
[----:B------:R-:W2:Y:S10]  /*13b570*/  LDL.LU.64 R20, [R1+0x828] ;  /* 0x0008280001147983 */ /* 0x000eb40000300a00 */
[----:B---3--:R0:W-:Y:S04]  /*13b580*/  @P1 STG.E.U8 desc[UR24][R18.64], R4 ;  /* 0x0000000412001986 */ /* 0x0081e8000c101118 */
[----:B0-----:R-:W3:Y:S01]  /*13b590*/  LDL.LU.64 R18, [R1+0x5490] ;  /* 0x0054900001127983 */ /* 0x001ee20000300a00 */
[----:B------:R-:W-:-:S02]  /*13b5a0*/  LOP3.LUT P1, RZ, R2, 0x4000, RZ, 0xc0, !PT ;  /* 0x0000400002ff7812 */ /* 0x000fc4000782c0ff */
[----:B------:R-:W-:-:S11]  /*13b5b0*/  PRMT R4, R22, 0x7770, RZ ;  /* 0x0000777016047816 */ /* 0x000fd600000000ff */
[----:B---3--:R0:W-:Y:S04]  /*13b5c0*/  @P1 STG.E.U8 desc[UR24][R18.64], R4 ;  /* 0x0000000412001986 */ /* 0x0081e8000c101118 */
[----:B0-----:R-:W3:Y:S01]  /*13b5d0*/  LDL.LU.64 R18, [R1+0x5488] ;  /* 0x0054880001127983 */ /* 0x001ee20000300a00 */
[----:B------:R-:W-:Y:S02]  /*13b5e0*/  LOP3.LUT P1, RZ, R2, 0x2000, RZ, 0xc0, !PT ;  /* 0x0000200002ff7812 */ /* 0x000fe4000782c0ff */
[----:B------:R-:W-:-:S11]  /*13b5f0*/  PRMT R4, R22, 0x7771, RZ ;  /* 0x0000777116047816 */ /* 0x000fd600000000ff */
[----:B---3--:R0:W-:Y:S04]  /*13b600*/  @P1 STG.E.U8 desc[UR24][R18.64], R4 ;  /* 0x0000000412001986 */ /* 0x0081e8000c101118 */
[----:B0-----:R-:W3:Y:S01]  /*13b610*/  LDL.LU.64 R18, [R1+0x5480] ;  /* 0x0054800001127983 */ /* 0x001ee20000300a00 */
[----:B------:R-:W-:Y:S02]  /*13b620*/  LOP3.LUT P1, RZ, R2, 0x1000, RZ, 0xc0, !PT ;  /* 0x0000100002ff7812 */ /* 0x000fe4000782c0ff */
[----:B------:R-:W-:-:S11]  /*13b630*/  PRMT R4, R22, 0x7772, RZ ;  /* 0x0000777216047816 */ /* 0x000fd600000000ff */
[----:B----4-:R0:W-:Y:S01]  /*13b640*/  @P1 STG.E.U8 desc[UR24][R28.64], R4 ;  /* 0x000000041c001986 */ /* 0x0101e2000c101118 */
[----:B------:R-:W-:Y:S02]  /*13b650*/  LOP3.LUT P1, RZ, R2, 0x800, RZ, 0xc0, !PT ;  /* 0x0000080002ff7812 */ /* 0x000fe4000782c0ff */
[----:B0-----:R-:W-:-:S11]  /*13b660*/  PRMT R4, R22, 0x7773, RZ ;  /* 0x0000777316047816 */ /* 0x001fd600000000ff */
[----:B------:R3:W-:Y:S01]  /*13b670*/  @P1 STG.E.U8 desc[UR24][R6.64], R4 ;  /* 0x0000000406001986 */ /* 0x0007e2000c101118 */
[----:B------:R-:W-:Y:S02]  /*13b680*/  LOP3.LUT P1, RZ, R2, 0x400, RZ, 0xc0, !PT ;  /* 0x0000040002ff7812 */ /* 0x000fe4000782c0ff */
[C---:B------:R-:W-:Y:S02]  /*13b690*/  LOP3.LUT P2, RZ, R17.reuse, 0x20000, RZ, 0xc0, !PT ;  /* 0x0002000011ff7812 */ /* 0x040fe4000784c0ff */
[C---:B------:R-:W-:Y:S02]  /*13b6a0*/  LOP3.LUT P3, RZ, R17.reuse, 0x40000, RZ, 0xc0, !PT ;  /* 0x0004000011ff7812 */ /* 0x040fe4000786c0ff */
[C---:B------:R-:W-:Y:S02]  /*13b6b0*/  LOP3.LUT P4, RZ, R17.reuse, 0x80000, RZ, 0xc0, !PT ;  /* 0x0008000011ff7812 */ /* 0x040fe4000788c0ff */
[C---:B------:R-:W-:Y:S02]  /*13b6c0*/  LOP3.LUT P5, RZ, R17.reuse, 0x100000, RZ, 0xc0, !PT ;  /* 0x0010000011ff7812 */ /* 0x040fe400078ac0ff */
[----:B------:R-:W-:-:S02]  /*13b6d0*/  LOP3.LUT P6, RZ, R17, 0x200000, RZ, 0xc0, !PT ;  /* 0x0020000011ff7812 */ /* 0x000fc400078cc0ff */
[----:B------:R-:W-:Y:S02]  /*13b6e0*/  LOP3.LUT P0, RZ, R17, 0x400000, RZ, 0xc0, !PT ;  /* 0x0040000011ff7812 */ /* 0x000fe4000780c0ff */
[----:B---3--:R-:W-:-:S05]  /*13b6f0*/  PRMT R4, R18, 0x7770, RZ ;  /* 0x0000777012047816 */ /* 0x008fca00000000ff */
[----:B------:R0:W-:Y:S02]  /*13b700*/  @P1 STG.E.U8 desc[UR24][R10.64], R4 ;  /* 0x000000040a001986 */ /* 0x0001e4000c101118 */
[----:B0-----:R-:W-:-:S05]  /*13b710*/  PRMT R4, R18, 0x7771, RZ ;  /* 0x0000777112047816 */ /* 0x001fca00000000ff */
[----:B------:R0:W-:Y:S02]  /*13b720*/  @P2 STG.E.U8 desc[UR24][R8.64], R4 ;  /* 0x0000000408002986 */ /* 0x0001e4000c101118 */
[----:B0-----:R-:W-:-:S05]  /*13b730*/  PRMT R4, R18, 0x7772, RZ ;  /* 0x0000777212047816 */ /* 0x001fca00000000ff */
[----:B------:R0:W-:Y:S02]  /*13b740*/  @P3 STG.E.U8 desc[UR24][R14.64], R4 ;  /* 0x000000040e003986 */ /* 0x0001e4000c101118 */
[----:B0-----:R-:W-:Y:S02]  /*13b750*/  PRMT R4, R18, 0x7773, RZ ;  /* 0x0000777312047816 */ /* 0x001fe400000000ff */
[----:B------:R-:W3:Y:S04]  /*13b760*/  LDL.LU R18, [R1+0x5478] ;  /* 0x0054780001127983 */ /* 0x000ee80000300800 */
[----:B------:R0:W-:Y:S02]  /*13b770*/  @P4 STG.E.U8 desc[UR24][R26.64], R4 ;  /* 0x000000041a004986 */ /* 0x0001e4000c101118 */
[----:B0-----:R-:W-:-:S05]  /*13b780*/  PRMT R4, R23, 0x7770, RZ ;  /* 0x0000777017047816 */ /* 0x001fca00000000ff */
[----:B------:R0:W-:Y:S02]  /*13b790*/  @P5 STG.E.U8 desc[UR24][R24.64], R4 ;  /* 0x0000000418005986 */ /* 0x0001e4000c101118 */
[----:B0-----:R-:W-:-:S05]  /*13b7a0*/  PRMT R4, R23, 0x7771, RZ ;  /* 0x0000777117047816 */ /* 0x001fca00000000ff */
[----:B------:R0:W-:Y:S02]  /*13b7b0*/  @P6 STG.E.U8 desc[UR24][R12.64], R4 ;  /* 0x000000040c006986 */ /* 0x0001e4000c101118 */
[----:B0-----:R-:W-:Y:S02]  /*13b7c0*/  PRMT R4, R23, 0x7772, RZ ;  /* 0x0000777217047816 */ /* 0x001fe400000000ff */
[----:B------:R-:W4:Y:S04]  /*13b7d0*/  LDL.LU.64 R12, [R1+0x820] ;  /* 0x00082000010c7983 */ /* 0x000f280000300a00 */
[----:B--2---:R0:W-:Y:S04]  /*13b7e0*/  @P0 STG.E.U8 desc[UR24][R20.64], R4 ;  /* 0x0000000414000986 */ /* 0x0041e8000c101118 */
[----:B0-----:R-:W2:Y:S04]  /*13b7f0*/  LDL.LU.64 R20, [R1+0x818] ;  /* 0x0008180001147983 */ /* 0x001ea80000300a00 */
[----:B------:R-:W2:Y:S04]  /*13b800*/  LDL.LU.64 R14, [R1+0x810] ;  /* 0x00081000010e7983 */ /* 0x000ea80000300a00 */
[----:B------:R-:W2:Y:S04]  /*13b810*/  LDL.LU.64 R26, [R1+0x808] ;  /* 0x00080800011a7983 */ /* 0x000ea80000300a00 */
[----:B------:R-:W2:Y:S01]  /*13b820*/  LDL.LU R22, [R1+0x158] ;  /* 0x0001580001167983 */ /* 0x000ea20000300800 */
[----:B------:R-:W-:-:S02]  /*13b830*/  LOP3.LUT R2, R2, 0xfffffffb, RZ, 0xc0, !PT ;  /* 0xfffffffb02027812 */ /* 0x000fc400078ec0ff */
[C---:B------:R-:W-:Y:S02]  /*13b840*/  LOP3.LUT P4, RZ, R17.reuse, 0x800000, RZ, 0xc0, !PT ;  /* 0x0080000011ff7812 */ /* 0x040fe4000788c0ff */
[C---:B------:R-:W-:Y:S02]  /*13b850*/  LOP3.LUT P5, RZ, R17.reuse, 0x1000000, RZ, 0xc0, !PT ;  /* 0x0100000011ff7812 */ /* 0x040fe400078ac0ff */
[C---:B------:R-:W-:Y:S02]  /*13b860*/  LOP3.LUT P6, RZ, R17.reuse, 0x2000000, RZ, 0xc0, !PT ;  /* 0x0200000011ff7812 */ /* 0x040fe400078cc0ff */
[----:B------:R-:W-:Y:S01]  /*13b870*/  LOP3.LUT P0, RZ, R17, 0x4000000, RZ, 0xc0, !PT ;  /* 0x0400000011ff7812 */ /* 0x000fe2000780c0ff */
[----:B------:R-:W2:Y:S01]  /*13b880*/  LDL.LU.64 R24, [R1+0x7f0] ;  /* 0x0007f00001187983 */ /* 0x000ea20000300a00 */
[----:B---3--:R-:W-:-:S13]  /*13b890*/  LOP3.LUT P1, RZ, R18, 0x8, RZ, 0xc0, !PT ;  /* 0x0000000812ff7812 */ /* 0x008fda000782c0ff */
        /* <DEDUP_REMOVED lines=23> */
[----:B------:R-:W-:-:S05]  /*13ba10*/  PRMT R17, R23, 0x7773, RZ ;  /* 0x0000777317117816 */ /* 0x000fca00000000ff */
[----:B----4-:R2:W-:Y:S02]  /*13ba20*/  @P4 STG.E.U8 desc[UR24][R12.64], R17 ;  /* 0x000000110c004986 */ /* 0x0105e4000c101118 */
[C---:B--2---:R-:W-:Y:S02]  /*13ba30*/  PRMT R17, R22.reuse, 0x7770, RZ ;  /* 0x0000777016117816 */ /* 0x044fe400000000ff */
[----:B------:R-:W2:Y:S04]  /*13ba40*/  LDL.LU.64 R12, [R1+0x7e8] ;  /* 0x0007e800010c7983 */ /* 0x000ea80000300a00 */
[----:B------:R0:W-:Y:S04]  /*13ba50*/  @P5 STG.E.U8 desc[UR24][R20.64], R17 ;  /* 0x0000001114005986 */ /* 0x0001e8000c101118 */
[----:B0-----:R-:W3:Y:S04]  /*13ba60*/  LDL.LU.64 R20, [R1+0x7e0] ;  /* 0x0007e00001147983 */ /* 0x001ee80000300a00 */
[----:B------:R-:W4:Y:S04]  /*13ba70*/  LDL.LU R23, [R1+0x138] ;  /* 0x0001380001177983 */ /* 0x000f280000300800 */
[----:B------:R-:W2:Y:S04]  /*13ba80*/  LDL.LU.64 R28, [R1+0x7b0] ;  /* 0x0007b000011c7983 */ /* 0x000ea80000300a00 */
[----:B--2---:R0:W-:Y:S04]  /*13ba90*/  STL.64 [R1+0x5460], R28 ;  /* 0x0054601c01007387 */ /* 0x0041e80000100a00 */
[----:B0-----:R-:W2:Y:S01]  /*13baa0*/  LDL.LU.64 R28, [R1+0x7b8] ;  /* 0x0007b800011c7983 */ /* 0x001ea20000300a00 */
[----:B------:R-:W-:-:S05]  /*13bab0*/  PRMT R17, R22, 0x7771, RZ ;  /* 0x0000777116117816 */ /* 0x000fca00000000ff */
[----:B------:R0:W-:Y:S02]  /*13bac0*/  @P6 STG.E.U8 desc[UR24][R14.64], R17 ;  /* 0x000000110e006986 */ /* 0x0001e4000c101118 */
[----:B0-----:R-:W-:-:S05]  /*13bad0*/  PRMT R17, R22, 0x7772, RZ ;  /* 0x0000777216117816 */ /* 0x001fca00000000ff */
[----:B------:R0:W-:Y:S02]  /*13bae0*/  @P0 STG.E.U8 desc[UR24][R26.64], R17 ;  /* 0x000000111a000986 */ /* 0x0001e4000c101118 */
[----:B0-----:R-:W-:-:S05]  /*13baf0*/  PRMT R17, R22, 0x7773, RZ ;  /* 0x0000777316117816 */ /* 0x001fca00000000ff */
[----:B------:R-:W-:Y:S04]  /*13bb00*/  @P1 STG.E.U8 desc[UR24][R24.64], R17 ;  /* 0x0000001118001986 */ /* 0x000fe8000c101118 */
[----:B--2---:R0:W-:Y:S04]  /*13bb10*/  STL.64 [R1+0x5470], R28 ;  /* 0x0054701c01007387 */ /* 0x0041e80000100a00 */
[----:B0-----:R-:W2:Y:S01]  /*13bb20*/  LDL.LU.64 R28, [R1+0x7c0] ;  /* 0x0007c000011c7983 */ /* 0x001ea20000300a00 */
[C---:B------:R-:W-:Y:S02]  /*13bb30*/  LOP3.LUT P1, RZ, R2.reuse, 0x200, RZ, 0xc0, !PT ;  /* 0x0000020002ff7812 */ /* 0x040fe4000782c0ff */
[----:B------:R-:W-:Y:S01]  /*13bb40*/  PRMT R17, R3, 0x7770, RZ ;  /* 0x0000777003117816 */ /* 0x000fe200000000ff */
[----:B------:R-:W4:Y:S04]  /*13bb50*/  LDL.LU.64 R6, [R1+0x7a8] ;  /* 0x0007a80001067983 */ /* 0x000f280000300a00 */
[----:B------:R-:W4:Y:S04]  /*13bb60*/  LDL.LU.64 R4, [R1+0x7a0] ;  /* 0x0007a00001047983 */ /* 0x000f280000300a00 */
[----:B------:R-:W4:Y:S04]  /*13bb70*/  LDL.LU.64 R10, [R1+0x790] ;  /* 0x00079000010a7983 */ /* 0x000f280000300a00 */
[----:B------:R-:W4:Y:S04]  /*13bb80*/  LDL.LU.64 R8, [R1+0x778] ;  /* 0x0007780001087983 */ /* 0x000f280000300a00 */
[----:B------:R-:W4:Y:S04]  /*13bb90*/  LDL.LU.64 R14, [R1+0x770] ;  /* 0x00077000010e7983 */ /* 0x000f280000300a00 */
[----:B------:R-:W4:Y:S04]  /*13bba0*/  LDL.LU.64 R26, [R1+0x748] ;  /* 0x00074800011a7983 */ /* 0x000f280000300a00 */
[----:B------:R-:W4:Y:S04]  /*13bbb0*/  LDL.LU R22, [R1+0x15c] ;  /* 0x00015c0001167983 */ /* 0x000f280000300800 */
[----:B------:R-:W4:Y:S04]  /*13bbc0*/  LDL.LU.64 R24, [R1+0x740] ;  /* 0x0007400001187983 */ /* 0x000f280000300a00 */
[----:B------:R0:W-:Y:S01]  /*13bbd0*/  @P1 STG.E.U8 desc[UR24][R12.64], R17 ;  /* 0x000000110c001986 */ /* 0x0001e2000c101118 */
[----:B------:R-:W-:-:S02]  /*13bbe0*/  LOP3.LUT P1, RZ, R2, 0x100, RZ, 0xc0, !PT ;  /* 0x0000010002ff7812 */ /* 0x000fc4000782c0ff */
[----:B0-----:R-:W-:Y:S01]  /*13bbf0*/  PRMT R17, R3, 0x7771, RZ ;  /* 0x0000777103117816 */ /* 0x001fe200000000ff */
[----:B------:R-:W4:Y:S10]  /*13bc00*/  LDL.LU.64 R12, [R1+0x738] ;  /* 0x00073800010c7983 */ /* 0x000f340000300a00 */
[----:B---3--:R0:W-:Y:S01]  /*13bc10*/  @P1 STG.E.U8 desc[UR24][R20.64], R17 ;  /* 0x0000001114001986 */ /* 0x0081e2000c101118 */
[----:B------:R-:W-:-:S02]  /*13bc20*/  LOP3.LUT P1, RZ, R2, 0x80, RZ, 0xc0, !PT ;  /* 0x0000008002ff7812 */ /* 0x000fc4000782c0ff */
[----:B0-----:R-:W-:Y:S01]  /*13bc30*/  PRMT R17, R3, 0x7772, RZ ;  /* 0x0000777203117816 */ /* 0x001fe200000000ff */
[----:B------:R-:W3:Y:S10]  /*13bc40*/  LDL.LU.64 R20, [R1+0x730] ;  /* 0x0007300001147983 */ /* 0x000ef40000300a00 */
[----:B--2---:R0:W-:Y:S04]  /*13bc50*/  @P1 STG.E.U8 desc[UR24][R28.64], R17 ;  /* 0x000000111c001986 */ /* 0x0041e8000c101118 */
[----:B0-----:R-:W2:Y:S01]  /*13bc60*/  LDL.LU.64 R28, [R1+0x5470] ;  /* 0x00547000011c7983 */ /* 0x001ea20000300a00 */
[----:B------:R-:W-:-:S02]  /*13bc70*/  LOP3.LUT P1, RZ, R2, 0x40, RZ, 0xc0, !PT ;  /* 0x0000004002ff7812 */ /* 0x000fc4000782c0ff */
[----:B------:R-:W-:Y:S02]  /*13bc80*/  PRMT R17, R3, 0x7773, RZ ;  /* 0x0000777303117816 */ /* 0x000fe400000000ff */
[----:B------:R-:W3:Y:S09]  /*13bc90*/  LDL.LU R3, [R1+0x5468] ;  /* 0x0054680001037983 */ /* 0x000ef20000300800 */
[----:B--2---:R0:W-:Y:S04]  /*13bca0*/  @P1 STG.E.U8 desc[UR24][R28.64], R17 ;  /* 0x000000111c001986 */ /* 0x0041e8000c101118 */
[----:B0-----:R-:W2:Y:S01]  /*13bcb0*/  LDL.LU.64 R28, [R1+0x5460] ;  /* 0x00546000011c7983 */ /* 0x001ea20000300a00 */
[----:B------:R-:W-:-:S02]  /*13bcc0*/  LOP3.LUT P1, RZ, R2, 0x20, RZ, 0xc0, !PT ;  /* 0x0000002002ff7812 */ /* 0x000fc4000782c0ff */
[----:B----4-:R-:W-:Y:S02]  /*13bcd0*/  PRMT R17, R23, 0x7770, RZ ;  /* 0x0000777017117816 */ /* 0x010fe400000000ff */
[C---:B------:R-:W-:Y:S02]  /*13bce0*/  LOP3.LUT P2, RZ, R18.reuse, 0x10, RZ, 0xc0, !PT ;  /* 0x0000001012ff7812 */ /* 0x040fe4000784c0ff */
[C---:B------:R-:W-:Y:S02]  /*13bcf0*/  LOP3.LUT P3, RZ, R18.reuse, 0x20, RZ, 0xc0, !PT ;  /* 0x0000002012ff7812 */ /* 0x040fe4000786c0ff */
[C---:B------:R-:W-:Y:S02]  /*13bd00*/  LOP3.LUT P4, RZ, R18.reuse, 0x40, RZ, 0xc0, !PT ;  /* 0x0000004012ff7812 */ /* 0x040fe4000788c0ff */
[C---:B------:R-:W-:Y:S02]  /*13bd10*/  LOP3.LUT P5, RZ, R18.reuse, 0x80, RZ, 0xc0, !PT ;  /* 0x0000008012ff7812 */ /* 0x040fe400078ac0ff */
[----:B------:R-:W-:-:S02]  /*13bd20*/  LOP3.LUT P6, RZ, R18, 0x100, RZ, 0xc0, !PT ;  /* 0x0000010012ff7812 */ /* 0x000fc400078cc0ff */
[----:B------:R-:W-:Y:S01]  /*13bd30*/  LOP3.LUT P0, RZ, R18, 0x200, RZ, 0xc0, !PT ;  /* 0x0000020012ff7812 */ /* 0x000fe2000780c0ff */
[----:B--2---:R0:W-:Y:S01]  /*13bd40*/  @P1 STG.E.U8 desc[UR24][R28.64], R17 ;  /* 0x000000111c001986 */ /* 0x0041e2000c101118 */
        /* <DEDUP_REMOVED lines=9> */
[----:B---3--:R-:W-:-:S05]  /*13bde0*/  PRMT R17, R3, 0x7770, RZ ;  /* 0x0000777003117816 */ /* 0x008fca00000000ff */
[----:B------:R0:W-:Y:S02]  /*13bdf0*/  @P2 STG.E.U8 desc[UR24][R8.64], R17 ;  /* 0x0000001108002986 */ /* 0x0001e4000c101118 */
[----:B0-----:R-:W-:-:S05]  /*13be00*/  PRMT R17, R3, 0x7771, RZ ;  /* 0x0000777103117816 */ /* 0x001fca00000000ff */
[----:B------:R0:W-:Y:S02]  /*13be10*/  @P3 STG.E.U8 desc[UR24][R14.64], R17 ;  /* 0x000000110e003986 */ /* 0x0001e4000c101118 */
[----:B0-----:R-:W-:-:S05]  /*13be20*/  PRMT R17, R3, 0x7772, RZ ;  /* 0x0000777203117816 */ /* 0x001fca00000000ff */
[----:B------:R0:W-:Y:S02]  /*13be30*/  @P4 STG.E.U8 desc[UR24][R26.64], R17 ;  /* 0x000000111a004986 */ /* 0x0001e4000c101118 */
[----:B0-----:R-:W-:Y:S02]  /*13be40*/  PRMT R17, R3, 0x7773, RZ ;  /* 0x0000777303117816 */ /* 0x001fe400000000ff */
[----:B------:R-:W2:Y:S04]  /*13be50*/  LDL.LU R3, [R1+0x5458] ;  /* 0x0054580001037983 */ /* 0x000ea80000300800 */
[----:B------:R0:W-:Y:S04]  /*13be60*/  @P5 STG.E.U8 desc[UR24][R24.64], R17 ;  /* 0x0000001118005986 */ /* 0x0001e8000c101118 */
[----:B------:R-:W3:Y:S01]  /*13be70*/  LDL.LU.64 R8, [R1+0x768] ;  /* 0x0007680001087983 */ /* 0x000ee20000300a00 */
[----:B0-----:R-:W-:-:S05]  /*13be80*/  PRMT R17, R22, 0x7770, RZ ;  /* 0x0000777016117816 */ /* 0x001fca00000000ff */
[----:B------:R0:W-:Y:S02]  /*13be90*/  @P6 STG.E.U8 desc[UR24][R12.64], R17 ;  /* 0x000000110c006986 */ /* 0x0001e4000c101118 */
[----:B0-----:R-:W-:-:S05]  /*13bea0*/  PRMT R17, R22, 0x7771, RZ ;  /* 0x0000777116117816 */ /* 0x001fca00000000ff */
[----:B------:R0:W-:Y:S04]  /*13beb0*/  @P0 STG.E.U8 desc[UR24][R20.64], R17 ;  /* 0x0000001114000986 */ /* 0x0001e8000c101118 */
[----:B0-----:R-:W4:Y:S01]  /*13bec0*/  LDL.LU.64 R20, [R1+0x728] ;  /* 0x0007280001147983 */ /* 0x001f220000300a00 */
[C---:B------:R-:W-:Y:S02]  /*13bed0*/  LOP3.LUT P4, RZ, R18.reuse, 0x400, RZ, 0xc0, !PT ;  /* 0x0000040012ff7812 */ /* 0x040fe4000788c0ff */
[----:B------:R-:W-:Y:S02]  /*13bee0*/  LOP3.LUT P5, RZ, R18, 0x800, RZ, 0xc0, !PT ;  /* 0x0000080012ff7812 */ /* 0x000fe400078ac0ff */
[C---:B------:R-:W-:Y:S01]  /*13bef0*/  PRMT R17, R22.reuse, 0x7772, RZ ;  /* 0x0000777216117816 */ /* 0x040fe200000000ff */
[----:B------:R-:W2:Y:S04]  /*13bf00*/  LDL.LU.64 R14, [R1+0x720] ;  /* 0x00072000010e7983 */ /* 0x000ea80000300a00 */
[----:B------:R-:W2:Y:S04]  /*13bf10*/  LDL.LU.64 R26, [R1+0x718] ;  /* 0x00071800011a7983 */ /* 0x000ea80000300a00 */
[----:B------:R-:W2:Y:S04]  /*13bf20*/  LDL.LU.64 R24, [R1+0x700] ;  /* 0x0007000001187983 */ /* 0x000ea80000300a00 */
[----:B------:R-:W2:Y:S04]  /*13bf30*/  LDL.LU R23, [R1+0x14c] ;  /* 0x00014c0001177983 */ /* 0x000ea80000300800 */
[----:B------:R-:W2:Y:S04]  /*13bf40*/  LDL.LU.64 R12, [R1+0x6f8] ;  /* 0x0006f800010c7983 */ /* 0x000ea80000300a00 */
[----:B---3--:R0:W-:Y:S02]  /*13bf50*/  @P4 STG.E.U8 desc[UR24][R8.64], R17 ;  /* 0x0000001108004986 */ /* 0x0081e4000c101118 */
[----:B0-----:R-:W-:-:S05]  /*13bf60*/  PRMT R17, R22, 0x7773, RZ ;  /* 0x0000777316117816 */ /* 0x001fca00000000ff */
[----:B----4-:R0:W-:Y:S04]  /*13bf70*/  @P5 STG.E.U8 desc[UR24][R20.64], R17 ;  /* 0x0000001114005986 */ /* 0x0101e8000c101118 */
[----:B0-----:R-:W3:Y:S04]  /*13bf80*/  LDL.LU.64 R20, [R1+0x6f0] ;  /* 0x0006f00001147983 */ /* 0x001ee80000300a00 */
[----:B------:R-:W4:Y:S01]  /*13bf90*/  LDL.LU.64 R28, [R1+0x6c0] ;  /* 0x0006c000011c7983 */ /* 0x000f220000300a00 */
[----:B------:R-:W-:Y:S02]  /*13bfa0*/  LOP3.LUT P1, RZ, R18, 0x400000, RZ, 0xc0, !PT ;  /* 0x0040000012ff7812 */ /* 0x000fe4000782c0ff */
[----:B--2---:R-:W-:-:S11]  /*13bfb0*/  LOP3.LUT R3, R3, 0xfbffffff, RZ, 0xc0, !PT ;  /* 0xfbffffff03037812 */ /* 0x004fd600078ec0ff */
        /* <DEDUP_REMOVED lines=12> */
[----:B----4-:R0:W-:Y:S04]  /*13c080*/  STL.64 [R1+0x5448], R28 ;  /* 0x0054481c01007387 */ /* 0x0101e80000100a00 */
[----:B0-----:R-:W2:Y:S06]  /*13c090*/  LDL.LU.64 R28, [R1+0x6d0] ;  /* 0x0006d000011c7983 */ /* 0x001eac0000300a00 */
[----:B------:R-:W-:-:S02]  /*13c0a0*/  @P1 LOP3.LUT R3, R3, 0x40000000, RZ, 0xfc, !PT ;  /* 0x4000000003031812 */ /* 0x000fc400078efcff */
[----:B------:R-:W-:Y:S02]  /*13c0b0*/  LOP3.LUT P1, RZ, R18, 0x20000, RZ, 0xc0, !PT ;  /* 0x0002000012ff7812 */ /* 0x000fe4000782c0ff */
[----:B------:R-:W-:-:S11]  /*13c0c0*/  LOP3.LUT R3, R3, 0x7fffffff, RZ, 0xc0, !PT ;  /* 0x7fffffff03037812 */ /* 0x000fd600078ec0ff */
[----:B------:R-:W-:Y:S02]  /*13c0d0*/  @P1 LOP3.LUT R3, R3, 0x80000000, RZ, 0xfc, !PT ;  /* 0x8000000003031812 */ /* 0x000fe400078efcff */
[----:B------:R-:W-:Y:S02]  /*13c0e0*/  LOP3.LUT P1, RZ, R18, 0x10000, RZ, 0xc0, !PT ;  /* 0x0001000012ff7812 */ /* 0x000fe4000782c0ff */
[----:B------:R-:W-:Y:S02]  /*13c0f0*/  LOP3.LUT R2, R2, 0xfffffffe, RZ, 0xc0, !PT ;  /* 0xfffffffe02027812 */ /* 0x000fe400078ec0ff */
[C---:B------:R-:W-:Y:S02]  /*13c100*/  LOP3.LUT P6, RZ, R18.reuse, 0x1000, RZ, 0xc0, !PT ;  /* 0x0000100012ff7812 */ /* 0x040fe400078cc0ff */
[----:B------:R-:W-:-:S07]  /*13c110*/  LOP3.LUT P0, RZ, R18, 0x2000, RZ, 0xc0, !PT ;  /* 0x0000200012ff7812 */ /* 0x000fce000780c0ff */
[----:B------:R-:W-:Y:S02]  /*13c120*/  @P1 LOP3.LUT R2, R2, 0x1, RZ, 0xfc, !PT ;  /* 0x0000000102021812 */ /* 0x000fe400078efcff */
[----:B------:R-:W-:Y:S02]  /*13c130*/  LOP3.LUT P1, RZ, R18, 0x8000, RZ, 0xc0, !PT ;  /* 0x0000800012ff7812 */ /* 0x000fe4000782c0ff */
[----:B------:R-:W-:Y:S02]  /*13c140*/  PRMT R17, R23, 0x7770, RZ ;  /* 0x0000777017117816 */ /* 0x000fe400000000ff */
[----:B------:R-:W-:-:S03]  /*13c150*/  LOP3.LUT R2, R2, 0xfffffffd, RZ, 0xc0, !PT ;  /* 0xfffffffd02027812 */ /* 0x000fc600078ec0ff */
[----:B------:R0:W-:Y:S06]  /*13c160*/  @P6 STG.E.U8 desc[UR24][R14.64], R17 ;  /* 0x000000110e006986 */ /* 0x0001ec000c101118 */
[----:B------:R-:W-:Y:S02]  /*13c170*/  @P1 LOP3.LUT R2, R2, 0x2, RZ, 0xfc, !PT ;  /* 0x0000000202021812 */ /* 0x000fe400078efcff */
[----:B------:R-:W-:Y:S02]  /*13c180*/  LOP3.LUT P1, RZ, R18, 0x4000, RZ, 0xc0, !PT ;  /* 0x0000400012ff7812 */ /* 0x000fe4000782c0ff */
[----:B0-----:R-:W-:-:S05]  /*13c190*/  PRMT R17, R23, 0x7771, RZ ;  /* 0x0000777117117816 */ /* 0x001fca00000000ff */
[----:B------:R0:W-:Y:S02]  /*13c1a0*/  @P0 STG.E.U8 desc[UR24][R26.64], R17 ;  /* 0x000000111a000986 */ /* 0x0001e4000c101118 */
[----:B0-----:R-:W-:-:S05]  /*13c1b0*/  PRMT R17, R23, 0x7772, RZ ;  /* 0x0000777217117816 */ /* 0x001fca00000000ff */
[----:B------:R0:W-:Y:S01]  /*13c1c0*/  @P1 STG.E.U8 desc[UR24][R24.64], R17 ;  /* 0x0000001118001986 */ /* 0x0001e2000c101118 */
[----:B------:R-:W-:Y:S02]  /*13c1d0*/  LOP3.LUT P1, RZ, R2, 0x2, RZ, 0xc0, !PT ;  /* 0x0000000202ff7812 */ /* 0x000fe4000782c0ff */
[----:B0-----:R-:W-:-:S11]  /*13c1e0*/  PRMT R17, R23, 0x7773, RZ ;  /* 0x0000777317117816 */ /* 0x001fd600000000ff */
[----:B------:R-:W-:Y:S04]  /*13c1f0*/  @P1 STG.E.U8 desc[UR24][R12.64], R17 ;  /* 0x000000110c001986 */ /* 0x000fe8000c101118 */
[----:B--2---:R0:W-:Y:S04]  /*13c200*/  STL.64 [R1+0x5450], R28 ;  /* 0x0054501c01007387 */ /* 0x0041e80000100a00 */
[----:B0-----:R-:W2:Y:S04]  /*13c210*/  LDL.LU.64 R28, [R1+0x6d8] ;  /* 0x0006d800011c7983 */ /* 0x001ea80000300a00 */
[----:B------:R-:W4:Y:S04]  /*13c220*/  LDL.LU R8, [R1+0x120] ;  /* 0x0001200001087983 */ /* 0x000f280000300800 */
[----:B------:R-:W4:Y:S04]  /*13c230*/  LDL.LU.64 R6, [R1+0x6b8] ;  /* 0x0006b80001067983 */ /* 0x000f280000300a00 */
[----:B------:R-:W4:Y:S04]  /*13c240*/  LDL.LU.64 R4, [R1+0x6b0] ;  /* 0x0006b00001047983 */ /* 0x000f280000300a00 */
[----:B------:R-:W4:Y:S04]  /*13c250*/  LDL.LU.64 R10, [R1+0x668] ;  /* 0x00066800010a7983 */ /* 0x000f280000300a00 */
[----:B------:R-:W4:Y:S04]  /*13c260*/  LDL.LU.64 R14, [R1+0x660] ;  /* 0x00066000010e7983 */ /* 0x000f280000300a00 */
[----:B------:R-:W3:Y:S01]  /*13c270*/  LDL.LU R17, [R1+0x13c] ;  /* 0x00013c0001117983 */ /* 0x000ee20000300800 */
[----:B------:R-:W-:-:S03]  /*13c280*/  LOP3.LUT P1, RZ, R2, 0x1, RZ, 0xc0, !PT ;  /* 0x0000000102ff7812 */ /* 0x000fc6000782c0ff */
[----:B------:R-:W4:Y:S04]  /*13c290*/  LDL.LU.64 R26, [R1+0x658] ;  /* 0x00065800011a7983 */ /* 0x000f280000300a00 */
[----:B------:R-:W4:Y:S04]  /*13c2a0*/  LDL.LU.64 R24, [R1+0x650] ;  /* 0x0006500001187983 */ /* 0x000f280000300a00 */
[----:B------:R-:W4:Y:S04]  /*13c2b0*/  LDL.LU.64 R22, [R1+0x648] ;  /* 0x0006480001167983 */ /* 0x000f280000300a00 */
[----:B------:R-:W4:Y:S04]  /*13c2c0*/  LDL.LU.64 R12, [R1+0x628] ;  /* 0x00062800010c7983 */ /* 0x000f280000300a00 */
[----:B------:R-:W4:Y:S04]  /*13c2d0*/  LDL.LU R9, [R1+0x100] ;  /* 0x0001000001097983 */ /* 0x000f280000300800 */
[----:B------:R-:W-:Y:S01]  /*13c2e0*/  STL [R1+0x52d0], R16 ;  /* 0x0052d01001007387 */ /* 0x000fe20000100800 */
[----:B---3--:R-:W-:-:S05]  /*13c2f0*/  PRMT R2, R17, 0x7770, RZ ;  /* 0x0000777011027816 */ /* 0x008fca00000000ff */
[----:B------:R0:W-:Y:S01]  /*13c300*/  @P1 STG.E.U8 desc[UR24][R20.64], R2 ;  /* 0x0000000214001986 */ /* 0x0001e2000c101118 */
[----:B------:R-:W-:Y:S02]  /*13c310*/  LOP3.LUT P1, RZ, R3, 0x80000000, RZ, 0xc0, !PT ;  /* 0x8000000003ff7812 */ /* 0x000fe4000782c0ff */
[----:B0-----:R-:W-:Y:S01]  /*13c320*/  PRMT R2, R17, 0x7771, RZ ;  /* 0x0000777111027816 */ /* 0x001fe200000000ff */
[----:B------:R-:W3:Y:S10]  /*13c330*/  LDL.LU.64 R20, [R1+0x620] ;  /* 0x0006200001147983 */ /* 0x000ef40000300a00 */
[----:B--2---:R0:W-:Y:S04]  /*13c340*/  @P1 STG.E.U8 desc[UR24][R28.64], R2 ;  /* 0x000000021c001986 */ /* 0x0041e8000c101118 */
[----:B0-----:R-:W2:Y:S01]  /*13c350*/  LDL.LU.64 R28, [R1+0x5450] ;  /* 0x00545000011c7983 */ /* 0x001ea20000300a00 */
[----:B------:R-:W-:-:S02]  /*13c360*/  LOP3.LUT P1, RZ, R3, 0x40000000, RZ, 0xc0, !PT ;  /* 0x4000000003ff7812 */ /* 0x000fc4000782c0ff */
[----:B------:R-:W-:-:S11]  /*13c370*/  PRMT R2, R17, 0x7772, RZ ;  /* 0x0000777211027816 */ /* 0x000fd600000000ff */
[----:B--2---:R0:W-:Y:S04]  /*13c380*/  @P1 STG.E.U8 desc[UR24][R28.64], R2 ;  /* 0x000000021c001986 */ /* 0x0041e8000c101118 */
[----:B0-----:R-:W2:Y:S01]  /*13c390*/  LDL.LU.64 R28, [R1+0x5448] ;  /* 0x00544800011c7983 */ /* 0x001ea20000300a00 */
        /* <DEDUP_REMOVED lines=8> */
[----:B--2---:R4:W-:Y:S01]  /*13c420*/  @P1 STG.E.U8 desc[UR24][R28.64], R2 ;  /* 0x000000021c001986 */ /* 0x0049e2000c101118 */
[----:B------:R-:W-:Y:S02]  /*13c430*/  LOP3.LUT P1, RZ, R3, 0x10000000, RZ, 0xc0, !PT ;  /* 0x1000000003ff7812 */ /* 0x000fe4000782c0ff */
[----:B----4-:R-:W-:-:S11]  /*13c440*/  PRMT R2, R8, 0x7770, RZ ;  /* 0x0000777008027816 */ /* 0x010fd600000000ff */
        /* <DEDUP_REMOVED lines=14> */
[----:B------:R0:W-:Y:S02]  /*13c530*/  @P5 STG.E.U8 desc[UR24][R22.64], R2 ;  /* 0x0000000216005986 */ /* 0x0001e4000c101118 */
[----:B0-----:R-:W-:Y:S02]  /*13c540*/  PRMT R2, R19, 0x7773, RZ ;  /* 0x0000777313027816 */ /* 0x001fe400000000ff */
[----:B------:R-:W2:Y:S04]  /*13c550*/  LDL.LU R19, [R1+0x5440] ;  /* 0x0054400001137983 */ /* 0x000ea80000300800 */
[----:B------:R0:W-:Y:S02]  /*13c560*/  @P6 STG.E.U8 desc[UR24][R12.64], R2 ;  /* 0x000000020c006986 */ /* 0x0001e4000c101118 */
[----:B0-----:R-:W-:-:S02]  /*13c570*/  PRMT R2, R9, 0x7770, RZ ;  /* 0x0000777009027816 */ /* 0x001fc400000000ff */
[----:B------:R-:W4:Y:S04]  /*13c580*/  LDL.LU.64 R12, [R1+0x618] ;  /* 0x00061800010c7983 */ /* 0x000f280000300a00 */
[----:B---3--:R0:W-:Y:S04]  /*13c590*/  @P0 STG.E.U8 desc[UR24][R20.64], R2 ;  /* 0x0000000214000986 */ /* 0x0081e8000c101118 */
[----:B0-----:R-:W3:Y:S01]  /*13c5a0*/  LDL.LU.64 R20, [R1+0x608] ;  /* 0x0006080001147983 */ /* 0x001ee20000300a00 */
[C---:B------:R-:W-:Y:S02]  /*13c5b0*/  LOP3.LUT P4, RZ, R18.reuse, 0x20000000, RZ, 0xc0, !PT ;  /* 0x2000000012ff7812 */ /* 0x040fe4000788c0ff */
[----:B------:R-:W-:-:S02]  /*13c5c0*/  LOP3.LUT P5, RZ, R18, 0x40000000, RZ, 0xc0, !PT ;  /* 0x4000000012ff7812 */ /* 0x000fc400078ac0ff */
[----:B------:R-:W-:Y:S01]  /*13c5d0*/  PRMT R2, R9, 0x7771, RZ ;  /* 0x0000777109027816 */ /* 0x000fe200000000ff */
[----:B------:R-:W2:Y:S04]  /*13c5e0*/  LDL.LU.64 R14, [R1+0x600] ;  /* 0x00060000010e7983 */ /* 0x000ea80000300a00 */
[----:B------:R-:W2:Y:S04]  /*13c5f0*/  LDL.LU.64 R26, [R1+0x5e8] ;  /* 0x0005e800011a7983 */ /* 0x000ea80000300a00 */
[----:B------:R-:W2:Y:S04]  /*13c600*/  LDL.LU.64 R24, [R1+0x5e0] ;  /* 0x0005e00001187983 */ /* 0x000ea80000300a00 */
[----:B------:R-:W2:Y:S01]  /*13c610*/  LDL.LU.64 R22, [R1+0x5d8] ;  /* 0x0005d80001167983 */ /* 0x000ea20000300a00 */
[----:B------:R-:W-:-:S03]  /*13c620*/  LOP3.LUT P6, RZ, R18, 0x80000000, RZ, 0xc0, !PT ;  /* 0x8000000012ff7812 */ /* 0x000fc600078cc0ff */
[----:B------:R-:W2:Y:S04]  /*13c630*/  LDL.LU R18, [R1+0xf0] ;  /* 0x0000f00001127983 */ /* 0x000ea80000300800 */
[----:B----4-:R0:W-:Y:S02]  /*13c640*/  @P4 STG.E.U8 desc[UR24][R12.64], R2 ;  /* 0x000000020c004986 */ /* 0x0101e4000c101118 */
[----:B0-----:R-:W-:Y:S02]  /*13c650*/  PRMT R2, R9, 0x7772, RZ ;  /* 0x0000777209027816 */ /* 0x001fe400000000ff */
[----:B------:R-:W4:Y:S04]  /*13c660*/  LDL.LU.64 R12, [R1+0x5c8] ;  /* 0x0005c800010c7983 */ /* 0x000f280000300a00 */
[----:B------:R-:W4:Y:S04]  /*13c670*/  LDL.LU R8, [R1+0x124] ;  /* 0x0001240001087983 */ /* 0x000f280000300800 */
[----:B---3--:R0:W-:Y:S04]  /*13c680*/  @P5 STG.E.U8 desc[UR24][R20.64], R2 ;  /* 0x0000000214005986 */ /* 0x0081e8000c101118 */
[----:B0-----:R-:W3:Y:S01]  /*13c690*/  LDL.LU.64 R20, [R1+0x5b8] ;  /* 0x0005b80001147983 */ /* 0x001ee20000300a00 */
[----:B--2---:R-:W-:-:S02]  /*13c6a0*/  LOP3.LUT P1, RZ, R19, 0x200, RZ, 0xc0, !PT ;  /* 0x0000020013ff7812 */ /* 0x004fc4000782c0ff */
        /* <DEDUP_REMOVED lines=17> */
[----:B0-----:R-:W2:Y:S06]  /*13c7c0*/  LDL.LU.64 R20, [R1+0x5c0] ;  /* 0x0005c00001147983 */ /* 0x001eac0000300a00 */
[----:B------:R-:W-:-:S02]  /*13c7d0*/  @P1 LOP3.LUT R3, R3, 0x800000, RZ, 0xfc, !PT ;  /* 0x0080000003031812 */ /* 0x000fc400078efcff */
[C---:B------:R-:W-:Y:S02]  /*13c7e0*/  LOP3.LUT P1, RZ, R19.reuse, 0x8, RZ, 0xc0, !PT ;  /* 0x0000000813ff7812 */ /* 0x040fe4000782c0ff */
[----:B------:R-:W-:Y:S02]  /*13c7f0*/  LOP3.LUT P0, RZ, R19, 0x1, RZ, 0xc0, !PT ;  /* 0x0000000113ff7812 */ /* 0x000fe4000780c0ff */
[----:B------:R-:W-:Y:S02]  /*13c800*/  PRMT R2, R9, 0x7773, RZ ;  /* 0x0000777309027816 */ /* 0x000fe400000000ff */
[----:B------:R-:W-:Y:S01]  /*13c810*/  LOP3.LUT R3, R3, 0xfeffffff, RZ, 0xc0, !PT ;  /* 0xfeffffff03037812 */ /* 0x000fe200078ec0ff */
[----:B------:R-:W3:Y:S04]  /*13c820*/  LDL.LU.64 R16, [R1+0x590] ;  /* 0x0005900001107983 */ /* 0x000ee80000300a00 */
[----:B------:R0:W-:Y:S04]  /*13c830*/  @P6 STG.E.U8 desc[UR24][R14.64], R2 ;  /* 0x000000020e006986 */ /* 0x0001e8000c101118 */
[----:B------:R-:W3:Y:S04]  /*13c840*/  LDL.LU.64 R28, [R1+0x588] ;  /* 0x00058800011c7983 */ /* 0x000ee80000300a00 */
[----:B------:R-:W3:Y:S04]  /*13c850*/  LDL.LU R9, [R1+0x114] ;  /* 0x0001140001097983 */ /* 0x000ee80000300800 */
[----:B------:R-:W3:Y:S04]  /*13c860*/  LDL.LU.64 R6, [R1+0x580] ;  /* 0x0005800001067983 */ /* 0x000ee80000300a00 */
[----:B------:R-:W3:Y:S04]  /*13c870*/  LDL.LU.64 R4, [R1+0x578] ;  /* 0x0005780001047983 */ /* 0x000ee80000300a00 */
[----:B------:R-:W3:Y:S01]  /*13c880*/  LDL.LU.64 R10, [R1+0x570] ;  /* 0x00057000010a7983 */ /* 0x000ee20000300a00 */
[----:B------:R-:W-:-:S02]  /*13c890*/  @P1 LOP3.LUT R3, R3, 0x1000000, RZ, 0xfc, !PT ;  /* 0x0100000003031812 */ /* 0x000fc400078efcff */
[----:B------:R-:W-:Y:S02]  /*13c8a0*/  LOP3.LUT P1, RZ, R19, 0x4, RZ, 0xc0, !PT ;  /* 0x0000000413ff7812 */ /* 0x000fe4000782c0ff */
[----:B------:R-:W-:Y:S02]  /*13c8b0*/  LOP3.LUT R3, R3, 0xfdffffff, RZ, 0xc0, !PT ;  /* 0xfdffffff03037812 */ /* 0x000fe400078ec0ff */
[----:B0-----:R-:W-:Y:S01]  /*13c8c0*/  PRMT R2, R18, 0x7770, RZ ;  /* 0x0000777012027816 */ /* 0x001fe200000000ff */
[----:B------:R-:W3:Y:S08]  /*13c8d0*/  LDL.LU.64 R14, [R1+0x560] ;  /* 0x00056000010e7983 */ /* 0x000ef00000300a00 */
[----:B------:R-:W-:-:S02]  /*13c8e0*/  @P1 LOP3.LUT R3, R3, 0x2000000, RZ, 0xfc, !PT ;  /* 0x0200000003031812 */ /* 0x000fc400078efcff */
[----:B------:R-:W-:Y:S01]  /*13c8f0*/  LOP3.LUT P1, RZ, R19, 0x2, RZ, 0xc0, !PT ;  /* 0x0000000213ff7812 */ /* 0x000fe2000782c0ff */
[----:B------:R0:W-:Y:S02]  /*13c900*/  @P0 STG.E.U8 desc[UR24][R26.64], R2 ;  /* 0x000000021a000986 */ /* 0x0001e4000c101118 */
[----:B0-----:R-:W-:Y:S02]  /*13c910*/  PRMT R2, R18, 0x7771, RZ ;  /* 0x0000777112027816 */ /* 0x001fe400000000ff */
[----:B------:R-:W3:Y:S08]  /*13c920*/  LDL.LU.64 R26, [R1+0x558] ;  /* 0x00055800011a7983 */ /* 0x000ef00000300a00 */
[----:B------:R0:W-:Y:S01]  /*13c930*/  @P1 STG.E.U8 desc[UR24][R24.64], R2 ;  /* 0x0000000218001986 */ /* 0x0001e2000c101118 */
[----:B------:R-:W-:-:S02]  /*13c940*/  LOP3.LUT P1, RZ, R3, 0x2000000, RZ, 0xc0, !PT ;  /* 0x0200000003ff7812 */ /* 0x000fc4000782c0ff */
[----:B0-----:R-:W-:Y:S01]  /*13c950*/  PRMT R2, R18, 0x7772, RZ ;  /* 0x0000777212027816 */ /* 0x001fe200000000ff */
[----:B------:R-:W3:Y:S10]  /*13c960*/  LDL.LU.64 R24, [R1+0x550] ;  /* 0x0005500001187983 */ /* 0x000ef40000300a00 */
[----:B------:R0:W-:Y:S01]  /*13c970*/  @P1 STG.E.U8 desc[UR24][R22.64], R2 ;  /* 0x0000000216001986 */ /* 0x0001e2000c101118 */
[----:B------:R-:W-:-:S02]  /*13c980*/  LOP3.LUT P1, RZ, R3, 0x1000000, RZ, 0xc0, !PT ;  /* 0x0100000003ff7812 */ /* 0x000fc4000782c0ff */
[----:B0-----:R-:W-:Y:S01]  /*13c990*/  PRMT R2, R18, 0x7773, RZ ;  /* 0x0000777312027816 */ /* 0x001fe200000000ff */
[----:B------:R-:W3:Y:S10]  /*13c9a0*/  LDL.LU.64 R22, [R1+0x4e8] ;  /* 0x0004e80001167983 */ /* 0x000ef40000300a00 */
[----:B----4-:R0:W-:Y:S01]  /*13c9b0*/  @P1 STG.E.U8 desc[UR24][R12.64], R2 ;  /* 0x000000020c001986 */ /* 0x0101e2000c101118 */
[----:B------:R-:W-:-:S02]  /*13c9c0*/  LOP3.LUT P1, RZ, R3, 0x800000, RZ, 0xc0, !PT ;  /* 0x0080000003ff7812 */ /* 0x000fc4000782c0ff */
[----:B0-----:R-:W-:Y:S01]  /*13c9d0*/  PRMT R2, R8, 0x7770, RZ ;  /* 0x0000777008027816 */ /* 0x001fe200000000ff */
[----:B------:R-:W4:Y:S10]  /*13c9e0*/  LDL.LU.64 R12, [R1+0x4e0] ;  /* 0x0004e000010c7983 */ /* 0x000f340000300a00 */
[----:B--2---:R0:W-:Y:S04]  /*13c9f0*/  @P1 STG.E.U8 desc[UR24][R20.64], R2 ;  /* 0x0000000214001986 */ /* 0x0041e8000c101118 */
[----:B0-----:R-:W2:Y:S01]  /*13ca00*/  LDL.LU.64 R20, [R1+0x5438] ;  /* 0x0054380001147983 */ /* 0x001ea20000300a00 */
[----:B------:R-:W-:-:S02]  /*13ca10*/  LOP3.LUT P1, RZ, R3, 0x400000, RZ, 0xc0, !PT ;  /* 0x0040000003ff7812 */ /* 0x000fc4000782c0ff */
[----:B------:R-:W-:Y:S02]  /*13ca20*/  PRMT R2, R8, 0x7771, RZ ;  /* 0x0000777108027816 */ /* 0x000fe400000000ff */
[C---:B------:R-:W-:Y:S02]  /*13ca30*/  LOP3.LUT P2, RZ, R19.reuse, 0x400, RZ, 0xc0, !PT ;  /* 0x0000040013ff7812 */ /* 0x040fe4000784c0ff */
[C---:B------:R-:W-:Y:S02]  /*13ca40*/  LOP3.LUT P3, RZ, R19.reuse, 0x800, RZ, 0xc0, !PT ;  /* 0x0000080013ff7812 */ /* 0x040fe4000786c0ff */
[----:B------:R-:W-:-:S05]  /*13ca50*/  LOP3.LUT P4, RZ, R19, 0x1000, RZ, 0xc0, !PT ;  /* 0x0000100013ff7812 */ /* 0x000fca000788c0ff */
[----:B--2---:R0:W-:Y:S04]  /*13ca60*/  @P1 STG.E.U8 desc[UR24][R20.64], R2 ;  /* 0x0000000214001986 */ /* 0x0041e8000c101118 */
[----:B0-----:R-:W2:Y:S01]  /*13ca70*/  LDL.LU.64 R20, [R1+0x5430] ;  /* 0x0054300001147983 */ /* 0x001ea20000300a00 */
[----:B------:R-:W-:Y:S02]  /*13ca80*/  LOP3.LUT P1, RZ, R3, 0x200000, RZ, 0xc0, !PT ;  /* 0x0020000003ff7812 */ /* 0x000fe4000782c0ff */
[----:B------:R-:W-:-:S11]  /*13ca90*/  PRMT R2, R8, 0x7772, RZ ;  /* 0x0000777208027816 */ /* 0x000fd600000000ff */
        /* <DEDUP_REMOVED lines=9> */
[----:B------:R0:W-:Y:S01]  /*13cb30*/  @P1 STG.E.U8 desc[UR24][R4.64], R2 ;  /* 0x0000000204001986 */ /* 0x0001e2000c101118 */
[----:B------:R-:W-:Y:S02]  /*13cb40*/  LOP3.LUT P5, RZ, R19, 0x2000, RZ, 0xc0, !PT ;  /* 0x0000200013ff7812 */ /* 0x000fe400078ac0ff */
[----:B0-----:R-:W-:-:S05]  /*13cb50*/  PRMT R2, R9, 0x7772, RZ ;  /* 0x0000777209027816 */ /* 0x001fca00000000ff */
[----:B------:R0:W-:Y:S01]  /*13cb60*/  @P2 STG.E.U8 desc[UR24][R10.64], R2 ;  /* 0x000000020a002986 */ /* 0x0001e2000c101118 */
[----:B------:R-:W-:Y:S02]  /*13cb70*/  LOP3.LUT P6, RZ, R19, 0x4000, RZ, 0xc0, !PT ;  /* 0x0000400013ff7812 */ /* 0x000fe400078cc0ff */
[----:B0-----:R-:W-:-:S05]  /*13cb80*/  PRMT R2, R9, 0x7773, RZ ;  /* 0x0000777309027816 */ /* 0x001fca00000000ff */
[----:B------:R2:W-:Y:S01]  /*13cb90*/  @P3 STG.E.U8 desc[UR24][R14.64], R2 ;  /* 0x000000020e003986 */ /* 0x0005e2000c101118 */
[----:B------:R-:W-:Y:S02]  /*13cba0*/  LOP3.LUT P0, RZ, R19, 0x8000, RZ, 0xc0, !PT ;  /* 0x0000800013ff7812 */ /* 0x000fe4000780c0ff */
[----:B--2---:R-:W-:-:S05]  /*13cbb0*/  PRMT R2, R20, 0x7770, RZ ;  /* 0x0000777014027816 */ /* 0x004fca00000000ff */
[----:B------:R0:W-:Y:S02]  /*13cbc0*/  @P4 STG.E.U8 desc[UR24][R26.64], R2 ;  /* 0x000000021a004986 */ /* 0x0001e4000c101118 */
[----:B0-----:R-:W-:-:S05]  /*13cbd0*/  PRMT R2, R20, 0x7771, RZ ;  /* 0x0000777114027816 */ /* 0x001fca00000000ff */
[----:B------:R0:W-:Y:S02]  /*13cbe0*/  @P5 STG.E.U8 desc[UR24][R24.64], R2 ;  /* 0x0000000218005986 */ /* 0x0001e4000c101118 */
[----:B0-----:R-:W-:-:S05]  /*13cbf0*/  PRMT R2, R20, 0x7772, RZ ;  /* 0x0000777214027816 */ /* 0x001fca00000000ff */
[----:B------:R0:W-:Y:S02]  /*13cc00*/  @P6 STG.E.U8 desc[UR24][R22.64], R2 ;  /* 0x0000000216006986 */ /* 0x0001e4000c101118 */
[----:B0-----:R-:W-:Y:S02]  /*13cc10*/  PRMT R2, R20, 0x7773, RZ ;  /* 0x0000777314027816 */ /* 0x001fe400000000ff */
[----:B------:R-:W2:Y:S04]  /*13cc20*/  LDL.LU R20, [R1+0x5428] ;  /* 0x0054280001147983 */ /* 0x000ea80000300800 */
[----:B----4-:R0:W-:Y:S04]  /*13cc30*/  @P0 STG.E.U8 desc[UR24][R12.64], R2 ;  /* 0x000000020c000986 */ /* 0x0101e8000c101118 */
[----:B------:R-:W3:Y:S04]  /*13cc40*/  LDL.LU.64 R22, [R1+0x4d8] ;  /* 0x0004d80001167983 */ /* 0x000ee80000300a00 */
[----:B0-----:R-:W4:Y:S04]  /*13cc50*/  LDL.LU.64 R12, [R1+0x4d0] ;  /* 0x0004d000010c7983 */ /* 0x001f280000300a00 */
[----:B------:R-:W2:Y:S04]  /*13cc60*/  LDL.LU.64 R10, [R1+0x4c8] ;  /* 0x0004c800010a7983 */ /* 0x000ea80000300a00 */
[----:B------:R-:W3:Y:S01]  /*13cc70*/  LDL.LU R15, [R1+0xf4] ;  /* 0x0000f400010f7983 */ /* 0x000ee20000300800 */
[----:B------:R-:W-:-:S02]  /*13cc80*/  LOP3.LUT P1, RZ, R19, 0x10000000, RZ, 0xc0, !PT ;  /* 0x1000000013ff7812 */ /* 0x000fc4000782c0ff */
[----:B------:R-:W-:Y:S02]  /*13cc90*/  LOP3.LUT R3, R3, 0xfffffbff, RZ, 0xc0, !PT ;  /* 0xfffffbff03037812 */ /* 0x000fe400078ec0ff */
[C---:B------:R-:W-:Y:S02]  /*13cca0*/  LOP3.LUT P4, RZ, R19.reuse, 0x10000, RZ, 0xc0, !PT ;  /* 0x0001000013ff7812 */ /* 0x040fe4000788c0ff */
[----:B------:R-:W-:Y:S01]  /*13ccb0*/  LOP3.LUT P5, RZ, R19, 0x20000, RZ, 0xc0, !PT ;  /* 0x0002000013ff7812 */ /* 0x000fe200078ac0ff */
[----:B------:R-:W2:Y:S04]  /*13ccc0*/  LDL.LU.64 R26, [R1+0x4b8] ;  /* 0x0004b800011a7983 */ /* 0x000ea80000300a00 */
[----:B------:R-:W2:Y:S04]  /*13ccd0*/  LDL.LU.64 R24, [R1+0x4b0] ;  /* 0x0004b00001187983 */ /* 0x000ea80000300a00 */
[----:B------:R-:W2:Y:S01]  /*13cce0*/  LDL.LU R9, [R1+0x128] ;  /* 0x0001280001097983 */ /* 0x000ea20000300800 */
[----:B------:R-:W-:-:S02]  /*13ccf0*/  @P1 LOP3.LUT R3, R3, 0x400, RZ, 0xfc, !PT ;  /* 0x0000040003031812 */ /* 0x000fc400078efcff */
        /* <DEDUP_REMOVED lines=19> */
[----:B------:R-:W-:Y:S02]  /*13ce30*/  LOP3.LUT R3, R3, 0xfffdffff, RZ, 0xc0, !PT ;  /* 0xfffdffff03037812 */ /* 0x000fe400078ec0ff */
[C---:B------:R-:W-:Y:S02]  /*13ce40*/  LOP3.LUT P6, RZ, R19.reuse, 0x40000, RZ, 0xc0, !PT ;  /* 0x0004000013ff7812 */ /* 0x040fe400078cc0ff */
[C---:B------:R-:W-:Y:S02]  /*13ce50*/  LOP3.LUT P0, RZ, R19.reuse, 0x80000, RZ, 0xc0, !PT ;  /* 0x0008000013ff7812 */ /* 0x040fe4000780c0ff */
[----:B------:R-:W-:-:S02]  /*13ce60*/  LOP3.LUT P2, RZ, R19, 0x20000000, RZ, 0xc0, !PT ;  /* 0x2000000013ff7812 */ /* 0x000fc4000784c0ff */
[----:B------:R-:W-:-:S03]  /*13ce70*/  LOP3.LUT P3, RZ, R19, 0x40000000, RZ, 0xc0, !PT ;  /* 0x4000000013ff7812 */ /* 0x000fc6000786c0ff */
[----:B------:R-:W-:Y:S02]  /*13ce80*/  @P1 LOP3.LUT R3, R3, 0x20000, RZ, 0xfc, !PT ;  /* 0x0002000003031812 */ /* 0x000fe400078efcff */
[----:B------:R-:W-:Y:S02]  /*13ce90*/  LOP3.LUT P1, RZ, R19, 0x100000, RZ, 0xc0, !PT ;  /* 0x0010000013ff7812 */ /* 0x000fe4000782c0ff */
[----:B---3--:R-:W-:-:S05]  /*13cea0*/  PRMT R2, R15, 0x7770, RZ ;  /* 0x000077700f027816 */ /* 0x008fca00000000ff */
[----:B------:R0:W-:Y:S01]  /*13ceb0*/  @P4 STG.E.U8 desc[UR24][R22.64], R2 ;  /* 0x0000000216004986 */ /* 0x0001e2000c101118 */
[----:B------:R-:W-:Y:S02]  /*13cec0*/  LOP3.LUT P4, RZ, R19, 0x80000000, RZ, 0xc0, !PT ;  /* 0x8000000013ff7812 */ /* 0x000fe4000788c0ff */
[C---:B0-----:R-:W-:Y:S01]  /*13ced0*/  PRMT R2, R15.reuse, 0x7771, RZ ;  /* 0x000077710f027816 */ /* 0x041fe200000000ff */
[----:B------:R-:W3:Y:S04]  /*13cee0*/  LDL.LU.64 R22, [R1+0x4a8] ;  /* 0x0004a80001167983 */ /* 0x000ee80000300a00 */
[----:B----4-:R0:W-:Y:S04]  /*13cef0*/  @P5 STG.E.U8 desc[UR24][R12.64], R2 ;  /* 0x000000020c005986 */ /* 0x0101e8000c101118 */
[----:B0-----:R-:W4:Y:S04]  /*13cf00*/  LDL.LU.64 R12, [R1+0x488] ;  /* 0x00048800010c7983 */ /* 0x001f280000300a00 */
        /* <DEDUP_REMOVED lines=12> */
[----:B------:R-:W-:Y:S02]  /*13cfd0*/  LOP3.LUT P1, RZ, R3, 0x20000, RZ, 0xc0, !PT ;  /* 0x0002000003ff7812 */ /* 0x000fe4000782c0ff */
[----:B------:R-:W-:Y:S01]  /*13cfe0*/  PRMT R2, R9, 0x7771, RZ ;  /* 0x0000777109027816 */ /* 0x000fe200000000ff */
[----:B------:R-:W2:Y:S04]  /*13cff0*/  LDL.LU.64 R16, [R1+0x468] ;  /* 0x0004680001107983 */ /* 0x000ea80000300a00 */
[----:B------:R-:W2:Y:S04]  /*13d000*/  LDL.LU.64 R28, [R1+0x428] ;  /* 0x00042800011c7983 */ /* 0x000ea80000300a00 */
[----:B------:R-:W2:Y:S04]  /*13d010*/  LDL.LU R15, [R1+0x108] ;  /* 0x00010800010f7983 */ /* 0x000ea80000300800 */
[----:B------:R-:W2:Y:S04]  /*13d020*/  LDL.LU.64 R6, [R1+0x420] ;  /* 0x0004200001067983 */ /* 0x000ea80000300a00 */
[----:B------:R-:W2:Y:S04]  /*13d030*/  LDL.LU.64 R4, [R1+0x418] ;  /* 0x0004180001047983 */ /* 0x000ea80000300a00 */
[----:B------:R-:W2:Y:S04]  /*13d040*/  LDL.LU.64 R10, [R1+0x410] ;  /* 0x00041000010a7983 */ /* 0x000ea80000300a00 */
[----:B------:R-:W2:Y:S04]  /*13d050*/  LDL.LU.64 R26, [R1+0x460] ;  /* 0x00046000011a7983 */ /* 0x000ea80000300a00 */
[----:B------:R-:W2:Y:S04]  /*13d060*/  LDL.LU R8, [R1+0xf8] ;  /* 0x0000f80001087983 */ /* 0x000ea80000300800 */
[----:B------:R-:W2:Y:S04]  /*13d070*/  LDL.LU.64 R24, [R1+0x4a0] ;  /* 0x0004a00001187983 */ /* 0x000ea80000300a00 */
[----:B---3--:R0:W-:Y:S01]  /*13d080*/  @P1 STG.E.U8 desc[UR24][R22.64], R2 ;  /* 0x0000000216001986 */ /* 0x0081e2000c101118 */
        /* <DEDUP_REMOVED lines=17> */
[----:B------:R-:W-:-:S05]  /*13d1a0*/  LOP3.LUT P0, RZ, R20, 0x4, RZ, 0xc0, !PT ;  /* 0x0000000414ff7812 */ /* 0x000fca000780c0ff */
        /* <DEDUP_REMOVED lines=18> */
[C---:B0-----:R-:W-:Y:S02]  /*13d2d0*/  PRMT R2, R8.reuse, 0x7771, RZ ;  /* 0x0000777108027816 */ /* 0x041fe400000000ff */
[----:B------:R-:W2:Y:S04]  /*13d2e0*/  LDL.LU.64 R24, [R1+0x530] ;  /* 0x0005300001187983 */ /* 0x000ea80000300a00 */
[----:B---3--:R0:W-:Y:S02]  /*13d2f0*/  @P6 STG.E.U8 desc[UR24][R22.64], R2 ;  /* 0x0000000216006986 */ /* 0x0081e4000c101118 */
[----:B0-----:R-:W-:-:S05]  /*13d300*/  PRMT R2, R8, 0x7772, RZ ;  /* 0x0000777208027816 */ /* 0x001fca00000000ff */
[----:B----4-:R0:W-:Y:S04]  /*13d310*/  @P0 STG.E.U8 desc[UR24][R12.64], R2 ;  /* 0x000000020c000986 */ /* 0x0101e8000c101118 */
[----:B0-----:R-:W3:Y:S04]  /*13d320*/  LDL.LU.64 R12, [R1+0x568] ;  /* 0x00056800010c7983 */ /* 0x001ee80000300a00 */
[----:B------:R-:W4:Y:S04]  /*13d330*/  LDL.LU.64 R22, [R1+0x5b0] ;  /* 0x0005b00001167983 */ /* 0x000f280000300a00 */
[----:B------:R-:W4:Y:S04]  /*13d340*/  LDL.LU.64 R10, [R1+0x598] ;  /* 0x00059800010a7983 */ /* 0x000f280000300a00 */
[----:B------:R-:W3:Y:S01]  /*13d350*/  LDL.LU R9, [R1+0x12c] ;  /* 0x00012c0001097983 */ /* 0x000ee20000300800 */
[----:B------:R-:W-:-:S02]  /*13d360*/  LOP3.LUT P4, RZ, R20, 0x8, RZ, 0xc0, !PT ;  /* 0x0000000814ff7812 */ /* 0x000fc4000788c0ff */
[----:B------:R-:W-:Y:S02]  /*13d370*/  LOP3.LUT P5, RZ, R20, 0x10, RZ, 0xc0, !PT ;  /* 0x0000001014ff7812 */ /* 0x000fe400078ac0ff */
[----:B------:R-:W-:Y:S01]  /*13d380*/  PRMT R2, R8, 0x7773, RZ ;  /* 0x0000777308027816 */ /* 0x000fe200000000ff */
[----:B------:R-:W4:Y:S04]  /*13d390*/  LDL.LU.64 R14, [R1+0x5d0] ;  /* 0x0005d000010e7983 */ /* 0x000f280000300a00 */
[----:B------:R-:W4:Y:S04]  /*13d3a0*/  LDL.LU.64 R26, [R1+0x610] ;  /* 0x00061000011a7983 */ /* 0x000f280000300a00 */
[----:B------:R-:W4:Y:S04]  /*13d3b0*/  LDL.LU R4, [R1+0x11c] ;  /* 0x00011c0001047983 */ /* 0x000f280000300800 */
[----:B--2---:R0:W-:Y:S04]  /*13d3c0*/  @P4 STG.E.U8 desc[UR24][R24.64], R2 ;  /* 0x0000000218004986 */ /* 0x0041e8000c101118 */
[----:B0-----:R-:W2:Y:S01]  /*13d3d0*/  LDL.LU.64 R24, [R1+0x640] ;  /* 0x0006400001187983 */ /* 0x001ea20000300a00 */
[----:B---3--:R-:W-:-:S05]  /*13d3e0*/  PRMT R2, R9, 0x7770, RZ ;  /* 0x0000777009027816 */ /* 0x008fca00000000ff */
[----:B------:R0:W-:Y:S04]  /*13d3f0*/  @P5 STG.E.U8 desc[UR24][R12.64], R2 ;  /* 0x000000020c005986 */ /* 0x0001e8000c101118 */
[----:B0-----:R-:W3:Y:S01]  /*13d400*/  LDL.LU.64 R12, [R1+0x690] ;  /* 0x00069000010c7983 */ /* 0x001ee20000300a00 */
        /* <DEDUP_REMOVED lines=21> */
[----:B------:R-:W-:Y:S02]  /*13d560*/  LOP3.LUT R3, R3, 0xfffffeff, RZ, 0xc0, !PT ;  /* 0xfffffeff03037812 */ /* 0x000fe400078ec0ff */
[----:B------:R-:W-:-:S09]  /*13d570*/  LOP3.LUT P6, RZ, R20, 0x20, RZ, 0xc0, !PT ;  /* 0x0000002014ff7812 */ /* 0x000fd200078cc0ff */
[----:B------:R-:W-:Y:S02]  /*13d580*/  @P1 LOP3.LUT R3, R3, 0x100, RZ, 0xfc, !PT ;  /* 0x0000010003031812 */ /* 0x000fe400078efcff */
[C---:B------:R-:W-:Y:S02]  /*13d590*/  LOP3.LUT P1, RZ, R20.reuse, 0x100, RZ, 0xc0, !PT ;  /* 0x0000010014ff7812 */ /* 0x040fe4000782c0ff */
[----:B------:R-:W-:Y:S02]  /*13d5a0*/  LOP3.LUT P0, RZ, R20, 0x40, RZ, 0xc0, !PT ;  /* 0x0000004014ff7812 */ /* 0x000fe4000780c0ff */
[----:B------:R-:W-:Y:S02]  /*13d5b0*/  PRMT R2, R9, 0x7771, RZ ;  /* 0x0000777109027816 */ /* 0x000fe400000000ff */
[----:B------:R-:W-:-:S03]  /*13d5c0*/  LOP3.LUT R3, R3, 0xfffffdff, RZ, 0xc0, !PT ;  /* 0xfffffdff03037812 */ /* 0x000fc600078ec0ff */
[----:B----4-:R0:W-:Y:S04]  /*13d5d0*/  @P6 STG.E.U8 desc[UR24][R22.64], R2 ;  /* 0x0000000216006986 */ /* 0x0101e8000c101118 */
[----:B------:R-:W-:Y:S02]  /*13d5e0*/  @P1 LOP3.LUT R3, R3, 0x200, RZ, 0xfc, !PT ;  /* 0x0000020003031812 */ /* 0x000fe400078efcff */
[----:B------:R-:W-:Y:S02]  /*13d5f0*/  LOP3.LUT P1, RZ, R20, 0x80, RZ, 0xc0, !PT ;  /* 0x0000008014ff7812 */ /* 0x000fe4000782c0ff */
[C---:B0-----:R-:W-:Y:S01]  /*13d600*/  PRMT R2, R9.reuse, 0x7772, RZ ;  /* 0x0000777209027816 */ /* 0x041fe200000000ff */
[----:B------:R-:W4:Y:S04]  /*13d610*/  LDL.LU.64 R22, [R1+0x6c8] ;  /* 0x0006c80001167983 */ /* 0x000f280000300a00 */
[----:B------:R-:W4:Y:S04]  /*13d620*/  LDL.LU.64 R18, [R1+0x710] ;  /* 0x0007100001127983 */ /* 0x000f280000300a00 */
[----:B------:R-:W4:Y:S04]  /*13d630*/  LDL.LU.64 R16, [R1+0x708] ;  /* 0x0007080001107983 */ /* 0x000f280000300a00 */
[----:B------:R-:W4:Y:S04]  /*13d640*/  LDL.LU.64 R28, [R1+0x760] ;  /* 0x00076000011c7983 */ /* 0x000f280000300a00 */
[----:B------:R0:W-:Y:S04]  /*13d650*/  @P0 STG.E.U8 desc[UR24][R10.64], R2 ;  /* 0x000000020a000986 */ /* 0x0001e8000c101118 */
[----:B------:R-:W4:Y:S01]  /*13d660*/  LDL.LU.64 R6, [R1+0x798] ;  /* 0x0007980001067983 */ /* 0x000f220000300a00 */
[----:B0-----:R-:W-:-:S03]  /*13d670*/  PRMT R2, R9, 0x7773, RZ ;  /* 0x0000777309027816 */ /* 0x001fc600000000ff */
[----:B------:R-:W4:Y:S04]  /*13d680*/  LDL.LU.64 R10, [R1+0x7c8] ;  /* 0x0007c800010a7983 */ /* 0x000f280000300a00 */
[----:B------:R-:W4:Y:S04]  /*13d690*/  LDL.LU.64 R8, [R1+0x800] ;  /* 0x0008000001087983 */ /* 0x000f280000300a00 */
[----:B------:R-:W4:Y:S04]  /*13d6a0*/  LDL.LU R5, [R1+0xe0] ;  /* 0x0000e00001057983 */ /* 0x000f280000300800 */
        /* <DEDUP_REMOVED lines=19> */
[C---:B------:R-:W-:Y:S02]  /*13d7e0*/  LOP3.LUT P2, RZ, R20.reuse, 0x10000, RZ, 0xc0, !PT ;  /* 0x0001000014ff7812 */ /* 0x040fe4000784c0ff */
[C---:B------:R-:W-:Y:S02]  /*13d7f0*/  LOP3.LUT P3, RZ, R20.reuse, 0x20000, RZ, 0xc0, !PT ;  /* 0x0002000014ff7812 */ /* 0x040fe4000786c0ff */
[----:B------:R-:W-:-:S02]  /*13d800*/  LOP3.LUT P4, RZ, R20, 0x40000, RZ, 0xc0, !PT ;  /* 0x0004000014ff7812 */ /* 0x000fc4000788c0ff */
[C---:B------:R-:W-:Y:S02]  /*13d810*/  LOP3.LUT P5, RZ, R20.reuse, 0x80000, RZ, 0xc0, !PT ;  /* 0x0008000014ff7812 */ /* 0x040fe400078ac0ff */
[C---:B------:R-:W-:Y:S02]  /*13d820*/  LOP3.LUT P6, RZ, R20.reuse, 0x100000, RZ, 0xc0, !PT ;  /* 0x0010000014ff7812 */ /* 0x040fe400078cc0ff */
[----:B------:R-:W-:Y:S02]  /*13d830*/  LOP3.LUT P0, RZ, R20, 0x200000, RZ, 0xc0, !PT ;  /* 0x0020000014ff7812 */ /* 0x000fe4000780c0ff */
[----:B---3--:R-:W-:-:S05]  /*13d840*/  PRMT R2, R12, 0x7770, RZ ;  /* 0x000077700c027816 */ /* 0x008fca00000000ff */
[----:B----4-:R0:W-:Y:S04]  /*13d850*/  @P1 STG.E.U8 desc[UR24][R22.64], R2 ;  /* 0x0000000216001986 */ /* 0x0101e8000c101118 */
[----:B0-----:R-:W3:Y:S01]  /*13d860*/  LDL.LU R22, [R1+0x5400] ;  /* 0x0054000001167983 */ /* 0x001ee20000300800 */
[----:B------:R-:W-:Y:S02]  /*13d870*/  LOP3.LUT P1, RZ, R3, 0x10, RZ, 0xc0, !PT ;  /* 0x0000001003ff7812 */ /* 0x000fe4000782c0ff */
[----:B------:R-:W-:-:S11]  /*13d880*/  PRMT R2, R12, 0x7771, RZ ;  /* 0x000077710c027816 */ /* 0x000fd600000000ff */
[----:B------:R0:W-:Y:S01]  /*13d890*/  @P1 STG.E.U8 desc[UR24][R18.64], R2 ;  /* 0x0000000212001986 */ /* 0x0001e2000c101118 */
[----:B------:R-:W-:Y:S02]  /*13d8a0*/  LOP3.LUT P1, RZ, R3, 0x8, RZ, 0xc0, !PT ;  /* 0x0000000803ff7812 */ /* 0x000fe4000782c0ff */
[----:B0-----:R-:W-:-:S11]  /*13d8b0*/  PRMT R2, R12, 0x7772, RZ ;  /* 0x000077720c027816 */ /* 0x001fd600000000ff */
[----:B------:R0:W-:Y:S01]  /*13d8c0*/  @P1 STG.E.U8 desc[UR24][R16.64], R2 ;  /* 0x0000000210001986 */ /* 0x0001e2000c101118 */
[----:B------:R-:W-:Y:S02]  /*13d8d0*/  LOP3.LUT P1, RZ, R3, 0x4, RZ, 0xc0, !PT ;  /* 0x0000000403ff7812 */ /* 0x000fe4000782c0ff */
[----:B0-----:R-:W-:Y:S02]  /*13d8e0*/  PRMT R2, R12, 0x7773, RZ ;  /* 0x000077730c027816 */ /* 0x001fe400000000ff */
[----:B------:R-:W4:Y:S09]  /*13d8f0*/  LDL.LU R12, [R1+0x53fc] ;  /* 0x0053fc00010c7983 */ /* 0x000f320000300800 */
        /* <DEDUP_REMOVED lines=8> */
[----:B------:R-:W4:Y:S04]  /*13d980*/  LDL.LU R21, [R1+0x53f8] ;  /* 0x0053f80001157983 */ /* 0x000f280000300800 */
[----:B------:R0:W-:Y:S02]  /*13d990*/  @P5 STG.E.U8 desc[UR24][R14.64], R2 ;  /* 0x000000020e005986 */ /* 0x0001e4000c101118 */
[----:B0-----:R-:W-:-:S02]  /*13d9a0*/  PRMT R2, R5, 0x7770, RZ ;  /* 0x0000777005027816 */ /* 0x001fc400000000ff */
[----:B------:R-:W4:Y:S04]  /*13d9b0*/  LDL.LU.64 R14, [R1+0xbf0] ;  /* 0x000bf000010e7983 */ /* 0x000f280000300a00 */
[----:B------:R0:W-:Y:S02]  /*13d9c0*/  @P6 STG.E.U8 desc[UR24][R26.64], R2 ;  /* 0x000000021a006986 */ /* 0x0001e4000c101118 */
[----:B0-----:R-:W-:Y:S02]  /*13d9d0*/  PRMT R2, R5, 0x7771, RZ ;  /* 0x0000777105027816 */ /* 0x001fe400000000ff */
[----:B------:R-:W4:Y:S04]  /*13d9e0*/  LDL.LU.64 R26, [R1+0xc20] ;  /* 0x000c2000011a7983 */ /* 0x000f280000300a00 */
[----:B------:R-:W4:Y:S04]  /*13d9f0*/  LDL.LU.64 R8, [R1+0xe20] ;  /* 0x000e200001087983 */ /* 0x000f280000300a00 */
[----:B--2---:R3:W-:Y:S02]  /*13da00*/  @P0 STG.E.U8 desc[UR24][R24.64], R2 ;  /* 0x0000000218000986 */ /* 0x0047e4000c101118 */
[----:B---3--:R-:W-:-:S02]  /*13da10*/  IMAD.MOV.U32 R25, RZ, RZ, R22 ;  /* 0x000000ffff197224 */ /* 0x008fc400078e0016 */
[----:B------:R-:W2:Y:S04]  /*13da20*/  LDL.LU.64 R22, [R1+0xef0] ;  /* 0x000ef00001167983 */ /* 0x000ea80000300a00 */
[----:B------:R-:W3:Y:S04]  /*13da30*/  LDL.LU.64 R10, [R1+0xf28] ;  /* 0x000f2800010a7983 */ /* 0x000ee80000300a00 */
[----:B------:R-:W2:Y:S01]  /*13da40*/  LDL.LU R24, [R1+0xd0] ;  /* 0x0000d00001187983 */ /* 0x000ea20000300800 */
[----:B----4-:R-:W-:Y:S02]  /*13da50*/  LOP3.LUT R12, R12, 0xfbffffff, RZ, 0xc0, !PT ;  /* 0xfbffffff0c0c7812 */ /* 0x010fe400078ec0ff */
[----:B------:R-:W-:-:S13]  /*13da60*/  LOP3.LUT P1, RZ, R21, 0x4, RZ, 0xc0, !PT ;  /* 0x0000000415ff7812 */ /* 0x000fda000782c0ff */
        /* <DEDUP_REMOVED lines=18> */
[C---:B------:R-:W-:Y:S02]  /*13db90*/  LOP3.LUT P1, RZ, R20.reuse, 0x10000000, RZ, 0xc0, !PT ;  /* 0x1000000014ff7812 */ /* 0x040fe4000782c0ff */
[----:B------:R-:W-:Y:S02]  /*13dba0*/  PRMT R2, R5, 0x7772, RZ ;  /* 0x0000777205027816 */ /* 0x000fe400000000ff */
[----:B------:R-:W-:Y:S02]  /*13dbb0*/  LOP3.LUT R3, R3, 0xfffffffe, RZ, 0xc0, !PT ;  /* 0xfffffffe03037812 */ /* 0x000fe400078ec0ff */
[C---:B------:R-:W-:Y:S01]  /*13dbc0*/  LOP3.LUT P6, RZ, R20.reuse, 0x1000000, RZ, 0xc0, !PT ;  /* 0x0100000014ff7812 */ /* 0x040fe200078cc0ff */
[----:B------:R0:W-:Y:S01]  /*13dbd0*/  @P4 STG.E.U8 desc[UR24][R14.64], R2 ;  /* 0x000000020e004986 */ /* 0x0001e2000c101118 */
[----:B------:R-:W-:-:S05]  /*13dbe0*/  LOP3.LUT P0, RZ, R20, 0x2000000, RZ, 0xc0, !PT ;  /* 0x0200000014ff7812 */ /* 0x000fca000780c0ff */
[----:B------:R-:W-:Y:S02]  /*13dbf0*/  @P1 LOP3.LUT R3, R3, 0x1, RZ, 0xfc, !PT ;  /* 0x0000000103031812 */ /* 0x000fe400078efcff */
[----:B------:R-:W-:Y:S02]  /*13dc00*/  LOP3.LUT P1, RZ, R20, 0x8000000, RZ, 0xc0, !PT ;  /* 0x0800000014ff7812 */ /* 0x000fe4000782c0ff */
[----:B0-----:R-:W-:Y:S02]  /*13dc10*/  PRMT R2, R5, 0x7773, RZ ;  /* 0x0000777305027816 */ /* 0x001fe400000000ff */
[----:B------:R-:W-:Y:S01]  /*13dc20*/  LOP3.LUT R3, R3, 0xfffffffd, RZ, 0xc0, !PT ;  /* 0xfffffffd03037812 */ /* 0x000fe200078ec0ff */
[----:B------:R-:W4:Y:S04]  /*13dc30*/  LDL.LU.64 R14, [R1+0xf20] ;  /* 0x000f2000010e7983 */ /* 0x000f280000300a00 */
[----:B------:R0:W-:Y:S04]  /*13dc40*/  @P5 STG.E.U8 desc[UR24][R26.64], R2 ;  /* 0x000000021a005986 */ /* 0x0001e8000c101118 */
[----:B------:R-:W-:-:S02]  /*13dc50*/  @P1 LOP3.LUT R3, R3, 0x2, RZ, 0xfc, !PT ;  /* 0x0000000203031812 */ /* 0x000fc400078efcff */
[----:B------:R-:W-:Y:S02]  /*13dc60*/  LOP3.LUT P1, RZ, R20, 0x4000000, RZ, 0xc0, !PT ;  /* 0x0400000014ff7812 */ /* 0x000fe4000782c0ff */
[----:B------:R-:W4:Y:S04]  /*13dc70*/  LDL.LU R20, [R1+0xc0] ;  /* 0x0000c00001147983 */ /* 0x000f280000300800 */
[----:B0-----:R-:W4:Y:S01]  /*13dc80*/  LDL.LU.64 R26, [R1+0xf48] ;  /* 0x000f4800011a7983 */ /* 0x001f220000300a00 */
[----:B--2---:R-:W-:-:S05]  /*13dc90*/  PRMT R2, R24, 0x7770, RZ ;  /* 0x0000777018027816 */ /* 0x004fca00000000ff */
[----:B------:R0:W-:Y:S02]  /*13dca0*/  @P6 STG.E.U8 desc[UR24][R8.64], R2 ;  /* 0x0000000208006986 */ /* 0x0001e4000c101118 */
[C---:B0-----:R-:W-:Y:S02]  /*13dcb0*/  PRMT R2, R24.reuse, 0x7771, RZ ;  /* 0x0000777118027816 */ /* 0x041fe400000000ff */
[----:B------:R-:W2:Y:S04]  /*13dcc0*/  LDL.LU R8, [R1+0xb0] ;  /* 0x0000b00001087983 */ /* 0x000ea80000300800 */
[----:B------:R0:W-:Y:S04]  /*13dcd0*/  @P0 STG.E.U8 desc[UR24][R22.64], R2 ;  /* 0x0000000216000986 */ /* 0x0001e8000c101118 */
[----:B0-----:R-:W3:Y:S04]  /*13dce0*/  LDL.LU.64 R22, [R1+0xfd0] ;  /* 0x000fd00001167983 */ /* 0x001ee80000300a00 */
[----:B---3--:R0:W-:Y:S04]  /*13dcf0*/  STL.64 [R1+0x53e0], R22 ;  /* 0x0053e01601007387 */ /* 0x0081e80000100a00 */
[----:B0-----:R-:W3:Y:S04]  /*13dd00*/  LDL.LU.64 R22, [R1+0xfa0] ;  /* 0x000fa00001167983 */ /* 0x001ee80000300a00 */
[----:B---3--:R0:W-:Y:S04]  /*13dd10*/  STL.64 [R1+0x53e8], R22 ;  /* 0x0053e81601007387 */ /* 0x0081e80000100a00 */
[----:B0-----:R-:W3:Y:S01]  /*13dd20*/  LDL.LU.64 R22, [R1+0xf78] ;  /* 0x000f780001167983 */ /* 0x001ee20000300a00 */
[----:B------:R-:W-:-:S05]  /*13dd30*/  PRMT R2, R24, 0x7772, RZ ;  /* 0x0000777218027816 */ /* 0x000fca00000000ff */
[----:B------:R0:W-:Y:S01]  /*13dd40*/  @P1 STG.E.U8 desc[UR24][R10.64], R2 ;  /* 0x000000020a001986 */ /* 0x0001e2000c101118 */
[----:B------:R-:W-:Y:S02]  /*13dd50*/  LOP3.LUT P1, RZ, R3, 0x2, RZ, 0xc0, !PT ;  /* 0x0000000203ff7812 */ /* 0x000fe4000782c0ff */
[----:B0-----:R-:W-:-:S11]  /*13dd60*/  PRMT R2, R24, 0x7773, RZ ;  /* 0x0000777318027816 */ /* 0x001fd600000000ff */
[----:B----4-:R-:W-:Y:S01]  /*13dd70*/  @P1 STG.E.U8 desc[UR24][R14.64], R2 ;  /* 0x000000020e001986 */ /* 0x010fe2000c101118 */
[----:B------:R-:W-:-:S03]  /*13dd80*/  LOP3.LUT P1, RZ, R3, 0x1, RZ, 0xc0, !PT ;  /* 0x0000000103ff7812 */ /* 0x000fc6000782c0ff */
[----:B---3--:R0:W-:Y:S04]  /*13dd90*/  STL.64 [R1+0x53f0], R22 ;  /* 0x0053f01601007387 */ /* 0x0081e80000100a00 */
[----:B0-----:R-:W3:Y:S01]  /*13dda0*/  LDL.LU.64 R22, [R1+0xf80] ;  /* 0x000f800001167983 */ /* 0x001ee20000300a00 */
[----:B------:R-:W-:-:S03]  /*13ddb0*/  PRMT R2, R20, 0x7770, RZ ;  /* 0x0000777014027816 */ /* 0x000fc600000000ff */
[----:B------:R-:W4:Y:S04]  /*13ddc0*/  LDL.LU.64 R18, [R1+0xff0] ;  /* 0x000ff00001127983 */ /* 0x000f280000300a00 */
[----:B------:R-:W4:Y:S04]  /*13ddd0*/  LDL.LU.64 R16, [R1+0x1038] ;  /* 0x0010380001107983 */ /* 0x000f280000300a00 */
[----:B------:R-:W4:Y:S04]  /*13dde0*/  LDL.LU R9, [R1+0xe4] ;  /* 0x0000e40001097983 */ /* 0x000f280000300800 */
[----:B------:R0:W-:Y:S01]  /*13ddf0*/  @P1 STG.E.U8 desc[UR24][R26.64], R2 ;  /* 0x000000021a001986 */ /* 0x0001e2000c101118 */
[----:B------:R-:W-:-:S03]  /*13de00*/  LOP3.LUT P1, RZ, R12, 0x80000000, RZ, 0xc0, !PT ;  /* 0x800000000cff7812 */ /* 0x000fc6000782c0ff */
[----:B------:R-:W4:Y:S04]  /*13de10*/  LDL.LU.64 R28, [R1+0x1030] ;  /* 0x00103000011c7983 */ /* 0x000f280000300a00 */
[----:B------:R-:W4:Y:S04]  /*13de20*/  LDL.LU.64 R6, [R1+0x1488] ;  /* 0x0014880001067983 */ /* 0x000f280000300a00 */
[----:B------:R-:W4:Y:S04]  /*13de30*/  LDL.LU.64 R4, [R1+0x14c0] ;  /* 0x0014c00001047983 */ /* 0x000f280000300a00 */
[----:B------:R-:W4:Y:S04]  /*13de40*/  LDL.LU.64 R10, [R1+0x14b8] ;  /* 0x0014b800010a7983 */ /* 0x000f280000300a00 */
[----:B------:R-:W4:Y:S04]  /*13de50*/  LDL.LU.64 R14, [R1+0x14e0] ;  /* 0x0014e000010e7983 */ /* 0x000f280000300a00 */
[----:B------:R-:W4:Y:S01]  /*13de60*/  LDL.LU R24, [R1+0xd4] ;  /* 0x0000d40001187983 */ /* 0x000f220000300800 */
[----:B0-----:R-:W-:-:S03]  /*13de70*/  PRMT R2, R20, 0x7771, RZ ;  /* 0x0000777114027816 */ /* 0x001fc600000000ff */
[----:B------:R-:W4:Y:S04]  /*13de80*/  LDL.LU.64 R26, [R1+0x1510] ;  /* 0x00151000011a7983 */ /* 0x000f280000300a00 */
        /* <DEDUP_REMOVED lines=11> */
[----:B--2---:R-:W-:Y:S02]  /*13df40*/  PRMT R2, R8, 0x7770, RZ ;  /* 0x0000777008027816 */ /* 0x004fe400000000ff */
        /* <DEDUP_REMOVED lines=8> */
[----:B0-----:R-:W-:Y:S01]  /*13dfd0*/  PRMT R2, R8, 0x7771, RZ ;  /* 0x0000777108027816 */ /* 0x001fe200000000ff */
[----:B------:R-:W2:Y:S10]  /*13dfe0*/  LDL.LU.64 R22, [R1+0x53d8] ;  /* 0x0053d80001167983 */ /* 0x000eb40000300a00 */
[----:B----4-:R0:W-:Y:S01]  /*13dff0*/  @P1 STG.E.U8 desc[UR24][R18.64], R2 ;  /* 0x0000000212001986 */ /* 0x0101e2000c101118 */
[----:B------:R-:W-:-:S02]  /*13e000*/  LOP3.LUT P1, RZ, R12, 0x4000000, RZ, 0xc0, !PT ;  /* 0x040000000cff7812 */ /* 0x000fc4000782c0ff */
        /* <DEDUP_REMOVED lines=11> */
[----:B------:R-:W3:Y:S04]  /*13e0c0*/  LDL.LU.64 R8, [R1+0x1530] ;  /* 0x0015300001087983 */ /* 0x000ee80000300a00 */
        /* <DEDUP_REMOVED lines=11> */
[----:B---3--:R0:W-:Y:S02]  /*13e180*/  @P4 STG.E.U8 desc[UR24][R8.64], R2 ;  /* 0x0000000208004986 */ /* 0x0081e4000c101118 */
[----:B0-----:R-:W-:-:S02]  /*13e190*/  PRMT R2, R24, 0x7772, RZ ;  /* 0x0000777218027816 */ /* 0x001fc400000000ff */
[----:B------:R-:W3:Y:S04]  /*13e1a0*/  LDL.LU.64 R8, [R1+0x18e0] ;  /* 0x0018e00001087983 */ /* 0x000ee80000300a00 */
[----:B----4-:R0:W-:Y:S04]  /*13e1b0*/  @P5 STG.E.U8 desc[UR24][R26.64], R2 ;  /* 0x000000021a005986 */ /* 0x0101e8000c101118 */
[----:B0-----:R-:W4:Y:S04]  /*13e1c0*/  LDL.LU.64 R26, [R1+0x1908] ;  /* 0x00190800011a7983 */ /* 0x001f280000300a00 */
[----:B------:R-:W2:Y:S04]  /*13e1d0*/  LDL.LU.64 R18, [R1+0x1988] ;  /* 0x0019880001127983 */ /* 0x000ea80000300a00 */
[----:B--2---:R0:W-:Y:S04]  /*13e1e0*/  STL.64 [R1+0x53c0], R18 ;  /* 0x0053c01201007387 */ /* 0x0041e80000100a00 */
[----:B0-----:R-:W2:Y:S04]  /*13e1f0*/  LDL.LU.64 R18, [R1+0x1990] ;  /* 0x0019900001127983 */ /* 0x001ea80000300a00 */
[----:B--2---:R0:W-:Y:S04]  /*13e200*/  STL.64 [R1+0x53c8], R18 ;  /* 0x0053c81201007387 */ /* 0x0041e80000100a00 */
[----:B0-----:R-:W2:Y:S01]  /*13e210*/  LDL.LU.64 R18, [R1+0x1958] ;  /* 0x0019580001127983 */ /* 0x001ea20000300a00 */
        /* <DEDUP_REMOVED lines=17> */
[----:B--2---:R0:W-:Y:S04]  /*13e330*/  STL.64 [R1+0x53d0], R18 ;  /* 0x0053d01201007387 */ /* 0x0041e80000100a00 */
[----:B0-----:R-:W2:Y:S06]  /*13e340*/  LDL.LU.64 R18, [R1+0x1938] ;  /* 0x0019380001127983 */ /* 0x001eac0000300a00 */
        /* <DEDUP_REMOVED lines=8> */
[----:B------:R-:W-:Y:S01]  /*13e3d0*/  LOP3.LUT R12, R12, 0xfdffffff, RZ, 0xc0, !PT ;  /* 0xfdffffff0c0c7812 */ /* 0x000fe200078ec0ff */
[----:B------:R-:W2:Y:S04]  /*13e3e0*/  LDL.LU R24, [R1+0xe8] ;  /* 0x0000e80001187983 */ /* 0x000ea80000300800 */
[----:B------:R0:W-:Y:S04]  /*13e3f0*/  @P6 STG.E.U8 desc[UR24][R6.64], R2 ;  /* 0x0000000206006986 */ /* 0x0001e8000c101118 */
[----:B------:R-:W2:Y:S04]  /*13e400*/  LDL.LU.64 R16, [R1+0x19b0] ;  /* 0x0019b00001107983 */ /* 0x000ea80000300a00 */
[----:B------:R-:W2:Y:S01]  /*13e410*/  LDL.LU.64 R28, [R1+0x19e8] ;  /* 0x0019e800011c7983 */ /* 0x000ea20000300a00 */
[----:B------:R-:W-:-:S02]  /*13e420*/  @P1 LOP3.LUT R12, R12, 0x2000000, RZ, 0xfc, !PT ;  /* 0x020000000c0c1812 */ /* 0x000fc400078efcff */
[----:B------:R-:W-:Y:S02]  /*13e430*/  LOP3.LUT P1, RZ, R21, 0x2000, RZ, 0xc0, !PT ;  /* 0x0000200015ff7812 */ /* 0x000fe4000782c0ff */
[C---:B0-----:R-:W-:Y:S01]  /*13e440*/  PRMT R2, R15.reuse, 0x7770, RZ ;  /* 0x000077700f027816 */ /* 0x041fe200000000ff */
[----:B------:R-:W2:Y:S04]  /*13e450*/  LDL.LU.64 R6, [R1+0x19e0] ;  /* 0x0019e00001067983 */ /* 0x000ea80000300a00 */
[----:B------:R0:W-:Y:S02]  /*13e460*/  @P0 STG.E.U8 desc[UR24][R4.64], R2 ;  /* 0x0000000204000986 */ /* 0x0001e4000c101118 */
[----:B0-----:R-:W-:Y:S02]  /*13e470*/  PRMT R2, R15, 0x7771, RZ ;  /* 0x000077710f027816 */ /* 0x001fe400000000ff */
[----:B------:R-:W2:Y:S04]  /*13e480*/  LDL.LU.64 R4, [R1+0x1a08] ;  /* 0x001a080001047983 */ /* 0x000ea80000300a00 */
[----:B------:R0:W-:Y:S01]  /*13e490*/  @P1 STG.E.U8 desc[UR24][R10.64], R2 ;  /* 0x000000020a001986 */ /* 0x0001e2000c101118 */
[----:B------:R-:W-:-:S02]  /*13e4a0*/  LOP3.LUT P1, RZ, R12, 0x2000000, RZ, 0xc0, !PT ;  /* 0x020000000cff7812 */ /* 0x000fc4000782c0ff */
[----:B0-----:R-:W-:Y:S01]  /*13e4b0*/  PRMT R2, R15, 0x7772, RZ ;  /* 0x000077720f027816 */ /* 0x001fe200000000ff */
[----:B------:R-:W2:Y:S10]  /*13e4c0*/  LDL.LU.64 R10, [R1+0x1a38] ;  /* 0x001a3800010a7983 */ /* 0x000eb40000300a00 */
[----:B---3--:R0:W-:Y:S01]  /*13e4d0*/  @P1 STG.E.U8 desc[UR24][R8.64], R2 ;  /* 0x0000000208001986 */ /* 0x0081e2000c101118 */
[----:B------:R-:W-:-:S02]  /*13e4e0*/  LOP3.LUT P1, RZ, R12, 0x1000000, RZ, 0xc0, !PT ;  /* 0x010000000cff7812 */ /* 0x000fc4000782c0ff */
[----:B0-----:R-:W-:Y:S01]  /*13e4f0*/  PRMT R2, R15, 0x7773, RZ ;  /* 0x000077730f027816 */ /* 0x001fe200000000ff */
[----:B------:R-:W3:Y:S04]  /*13e500*/  LDL.LU.64 R8, [R1+0x1a58] ;  /* 0x001a580001087983 */ /* 0x000ee80000300a00 */
[----:B------:R-:W3:Y:S06]  /*13e510*/  LDL.LU.64 R14, [R1+0x1a90] ;  /* 0x001a9000010e7983 */ /* 0x000eec0000300a00 */
        /* <DEDUP_REMOVED lines=11> */
[----:B------:R-:W-:-:S11]  /*13e5d0*/  PRMT R2, R22, 0x7772, RZ ;  /* 0x0000777216027816 */ /* 0x000fd600000000ff */
[----:B--2---:R0:W-:Y:S04]  /*13e5e0*/  @P1 STG.E.U8 desc[UR24][R18.64], R2 ;  /* 0x0000000212001986 */ /* 0x0041e8000c101118 */
[----:B0-----:R-:W2:Y:S01]  /*13e5f0*/  LDL.LU.64 R18, [R1+0x53c0] ;  /* 0x0053c00001127983 */ /* 0x001ea20000300a00 */
[----:B------:R-:W-:-:S03]  /*13e600*/  PRMT R2, R22, 0x7773, RZ ;  /* 0x0000777316027816 */ /* 0x000fc600000000ff */
[----:B------:R-:W3:Y:S01]  /*13e610*/  LDL.LU R22, [R1+0x53b8] ;  /* 0x0053b80001167983 */ /* 0x000ee20000300800 */
[----:B------:R-:W-:Y:S02]  /*13e620*/  LOP3.LUT P1, RZ, R12, 0x100000, RZ, 0xc0, !PT ;  /* 0x001000000cff7812 */ /* 0x000fe4000782c0ff */
        /* <DEDUP_REMOVED lines=31> */
[----:B------:R-:W-:Y:S01]  /*13e820*/  LOP3.LUT P5, RZ, R21, 0x20000000, RZ, 0xc0, !PT ;  /* 0x2000000015ff7812 */ /* 0x000fe200078ac0ff */
[----:B------:R-:W2:Y:S04]  /*13e830*/  LDL.LU.64 R10, [R1+0x1b08] ;  /* 0x001b0800010a7983 */ /* 0x000ea80000300a00 */
[----:B------:R-:W2:Y:S04]  /*13e840*/  LDL.LU.64 R8, [R1+0x1b38] ;  /* 0x001b380001087983 */ /* 0x000ea80000300a00 */
[----:B------:R-:W2:Y:S01]  /*13e850*/  LDL.LU R3, [R1+0xb8] ;  /* 0x0000b80001037983 */ /* 0x000ea20000300800 */
[----:B---3--:R-:W-:-:S05]  /*13e860*/  PRMT R2, R24, 0x7770, RZ ;  /* 0x0000777018027816 */ /* 0x008fca00000000ff */
[----:B------:R0:W-:Y:S02]  /*13e870*/  @P4 STG.E.U8 desc[UR24][R14.64], R2 ;  /* 0x000000020e004986 */ /* 0x0001e4000c101118 */
[----:B0-----:R-:W-:Y:S02]  /*13e880*/  PRMT R2, R24, 0x7771, RZ ;  /* 0x0000777118027816 */ /* 0x001fe400000000ff */
[----:B------:R-:W3:Y:S04]  /*13e890*/  LDL.LU.64 R14, [R1+0x1b58] ;  /* 0x001b5800010e7983 */ /* 0x000ee80000300a00 */
[----:B----4-:R0:W-:Y:S04]  /*13e8a0*/  @P5 STG.E.U8 desc[UR24][R26.64], R2 ;  /* 0x000000021a005986 */ /* 0x0101e8000c101118 */
[----:B0-----:R-:W4:Y:S04]  /*13e8b0*/  LDL.LU.64 R26, [R1+0x1b90] ;  /* 0x001b9000011a7983 */ /* 0x001f280000300a00 */
[----:B------:R-:W2:Y:S01]  /*13e8c0*/  LDL.LU R18, [R1+0xec] ;  /* 0x0000ec0001127983 */ /* 0x000ea20000300800 */
[----:B------:R-:W-:-:S02]  /*13e8d0*/  LOP3.LUT P6, RZ, R21, 0x40000000, RZ, 0xc0, !PT ;  /* 0x4000000015ff7812 */ /* 0x000fc400078cc0ff */
[----:B------:R-:W-:Y:S01]  /*13e8e0*/  LOP3.LUT P0, RZ, R21, 0x80000000, RZ, 0xc0, !PT ;  /* 0x8000000015ff7812 */ /* 0x000fe2000780c0ff */
[----:B--2---:R0:W-:Y:S04]  /*13e8f0*/  STL [R1+0x53b0], R18 ;  /* 0x0053b01201007387 */ /* 0x0041e80000100800 */
[----:B0-----:R-:W2:Y:S04]  /*13e900*/  LDL.LU.64 R18, [R1+0x1b88] ;  /* 0x001b880001127983 */ /* 0x001ea80000300a00 */
[----:B------:R-:W3:Y:S01]  /*13e910*/  LDL.LU.64 R20, [R1+0x1be0] ;  /* 0x001be00001147983 */ /* 0x000ee20000300a00 */
        /* <DEDUP_REMOVED lines=21> */
[----:B------:R-:W-:-:S11]  /*13ea70*/  LOP3.LUT R12, R12, 0xfffeffff, RZ, 0xc0, !PT ;  /* 0xfffeffff0c0c7812 */ /* 0x000fd600078ec0ff */
        /* <DEDUP_REMOVED lines=13> */
[----:B------:R0:W-:Y:S01]  /*13eb50*/  @P1 STG.E.U8 desc[UR24][R14.64], R2 ;  /* 0x000000020e001986 */ /* 0x0001e2000c101118 */
[----:B------:R-:W-:Y:S02]  /*13eb60*/  LOP3.LUT P1, RZ, R12, 0x10000, RZ, 0xc0, !PT ;  /* 0x000100000cff7812 */ /* 0x000fe4000782c0ff */
[----:B0-----:R-:W-:-:S11]  /*13eb70*/  PRMT R2, R3, 0x7772, RZ ;  /* 0x0000777203027816 */ /* 0x001fd600000000ff */
[----:B----4-:R0:W-:Y:S01]  /*13eb80*/  @P1 STG.E.U8 desc[UR24][R26.64], R2 ;  /* 0x000000021a001986 */ /* 0x0101e2000c101118 */
[----:B------:R-:W-:Y:S02]  /*13eb90*/  LOP3.LUT P1, RZ, R12, 0x8000, RZ, 0xc0, !PT ;  /* 0x000080000cff7812 */ /* 0x000fe4000782c0ff */
[----:B0-----:R-:W-:-:S11]  /*13eba0*/  PRMT R2, R3, 0x7773, RZ ;  /* 0x0000777303027816 */ /* 0x001fd600000000ff */
[----:B--2---:R-:W-:Y:S04]  /*13ebb0*/  @P1 STG.E.U8 desc[UR24][R18.64], R2 ;  /* 0x0000000212001986 */ /* 0x004fe8000c101118 */
[----:B---3--:R0:W-:Y:S04]  /*13ebc0*/  STL.64 [R1+0x53a8], R20 ;  /* 0x0053a81401007387 */ /* 0x0081e80000100a00 */
[----:B0-----:R-:W2:Y:S04]  /*13ebd0*/  LDL.LU.64 R20, [R1+0x1bb0] ;  /* 0x001bb00001147983 */ /* 0x001ea80000300a00 */
[----:B------:R-:W3:Y:S04]  /*13ebe0*/  LDL.LU.64 R16, [R1+0x1c08] ;  /* 0x001c080001107983 */ /* 0x000ee80000300a00 */
[----:B------:R-:W4:Y:S04]  /*13ebf0*/  LDL.LU R24, [R1+0xdc] ;  /* 0x0000dc0001187983 */ /* 0x000f280000300800 */
[----:B------:R-:W4:Y:S04]  /*13ec00*/  LDL.LU.64 R28, [R1+0x1c40] ;  /* 0x001c4000011c7983 */ /* 0x000f280000300a00 */
[----:B------:R-:W4:Y:S04]  /*13ec10*/  LDL.LU.64 R6, [R1+0x1c68] ;  /* 0x001c680001067983 */ /* 0x000f280000300a00 */
[----:B------:R-:W4:Y:S04]  /*13ec20*/  LDL.LU.64 R4, [R1+0x1ca0] ;  /* 0x001ca00001047983 */ /* 0x000f280000300a00 */
[----:B------:R-:W4:Y:S04]  /*13ec30*/  LDL.LU.64 R10, [R1+0x1c98] ;  /* 0x001c9800010a7983 */ /* 0x000f280000300a00 */
[----:B------:R-:W4:Y:S04]  /*13ec40*/  LDL.LU.64 R8, [R1+0x1cc0] ;  /* 0x001cc00001087983 */ /* 0x000f280000300a00 */
[----:B------:R-:W4:Y:S04]  /*13ec50*/  LDL.LU.64 R14, [R1+0x1cf8] ;  /* 0x001cf800010e7983 */ /* 0x000f280000300a00 */
[----:B------:R-:W4:Y:S04]  /*13ec60*/  LDL.LU.64 R26, [R1+0x1cf0] ;  /* 0x001cf000011a7983 */ /* 0x000f280000300a00 */
[----:B------:R-:W2:Y:S01]  /*13ec70*/  LDL.LU R18, [R1+0x53b0] ;  /* 0x0053b00001127983 */ /* 0x000ea20000300800 */
[----:B------:R-:W-:-:S02]  /*13ec80*/  LOP3.LUT P1, RZ, R12, 0x4000, RZ, 0xc0, !PT ;  /* 0x000040000cff7812 */ /* 0x000fc4000782c0ff */
[----:B--2---:R-:W-:-:S11]  /*13ec90*/  PRMT R2, R18, 0x7770, RZ ;  /* 0x0000777012027816 */ /* 0x004fd600000000ff */
[----:B------:R0:W-:Y:S04]  /*13eca0*/  @P1 STG.E.U8 desc[UR24][R20.64], R2 ;  /* 0x0000000214001986 */ /* 0x0001e8000c101118 */
[----:B0-----:R-:W2:Y:S01]  /*13ecb0*/  LDL.LU.64 R20, [R1+0x53a8] ;  /* 0x0053a80001147983 */ /* 0x001ea20000300a00 */
[----:B------:R-:W-:Y:S02]  /*13ecc0*/  LOP3.LUT P1, RZ, R12, 0x2000, RZ, 0xc0, !PT ;  /* 0x000020000cff7812 */ /* 0x000fe4000782c0ff */
        /* <DEDUP_REMOVED lines=13> */
[----:B0-----:R-:W-:-:S11]  /*13eda0*/  PRMT R2, R18, 0x7773, RZ ;  /* 0x0000777312027816 */ /* 0x001fd600000000ff */
[----:B---3--:R4:W-:Y:S01]  /*13edb0*/  @P1 STG.E.U8 desc[UR24][R16.64], R2 ;  /* 0x0000000210001986 */ /* 0x0089e2000c101118 */
[----:B------:R-:W-:Y:S02]  /*13edc0*/  LOP3.LUT P1, RZ, R12, 0x400, RZ, 0xc0, !PT ;  /* 0x000004000cff7812 */ /* 0x000fe4000782c0ff */
[----:B----4-:R-:W-:-:S11]  /*13edd0*/  PRMT R2, R24, 0x7770, RZ ;  /* 0x0000777018027816 */ /* 0x010fd600000000ff */
        /* <DEDUP_REMOVED lines=12> */
[----:B------:R-:W2:Y:S04]  /*13eea0*/  LDL.LU.64 R14, [R1+0x1d18] ;  /* 0x001d1800010e7983 */ /* 0x000ea80000300a00 */
[----:B------:R0:W-:Y:S04]  /*13eeb0*/  @P0 STG.E.U8 desc[UR24][R26.64], R2 ;  /* 0x000000021a000986 */ /* 0x0001e8000c101118 */
        /* <DEDUP_REMOVED lines=8> */
[----:B------:R-:W4:Y:S04]  /*13ef40*/  LDL.LU R6, [R1+0xa0] ;  /* 0x0000a00001067983 */ /* 0x000f280000300800 */
[----:B------:R-:W4:Y:S04]  /*13ef50*/  LDL.LU R23, [R1+0x5398] ;  /* 0x0053980001177983 */ /* 0x000f280000300800 */
[----:B--2---:R0:W-:Y:S04]  /*13ef60*/  @P4 STG.E.U8 desc[UR24][R14.64], R2 ;  /* 0x000000020e004986 */ /* 0x0041e8000c101118 */
[----:B0-----:R-:W2:Y:S01]  /*13ef70*/  LDL.LU.64 R14, [R1+0x1dc0] ;  /* 0x001dc000010e7983 */ /* 0x001ea20000300a00 */
[----:B---3--:R-:W-:-:S05]  /*13ef80*/  PRMT R2, R11, 0x7770, RZ ;  /* 0x000077700b027816 */ /* 0x008fca00000000ff */
[----:B------:R0:W-:Y:S04]  /*13ef90*/  @P5 STG.E.U8 desc[UR24][R26.64], R2 ;  /* 0x000000021a005986 */ /* 0x0001e8000c101118 */
[----:B0-----:R-:W3:Y:S04]  /*13efa0*/  LDL.LU.64 R26, [R1+0x1df8] ;  /* 0x001df800011a7983 */ /* 0x001ee80000300a00 */
[----:B------:R-:W3:Y:S04]  /*13efb0*/  LDL.LU R24, [R1+0x90] ;  /* 0x0000900001187983 */ /* 0x000ee80000300800 */
[----:B------:R-:W4:Y:S04]  /*13efc0*/  LDL.LU.64 R20, [R1+0x1e68] ;  /* 0x001e680001147983 */ /* 0x000f280000300a00 */
[----:B----4-:R0:W-:Y:S04]  /*13efd0*/  STL.64 [R1+0x5380], R20 ;  /* 0x0053801401007387 */ /* 0x0101e80000100a00 */
[----:B0-----:R-:W4:Y:S04]  /*13efe0*/  LDL.LU.64 R20, [R1+0x1e48] ;  /* 0x001e480001147983 */ /* 0x001f280000300a00 */
[----:B----4-:R0:W-:Y:S04]  /*13eff0*/  STL.64 [R1+0x5388], R20 ;  /* 0x0053881401007387 */ /* 0x0101e80000100a00 */
[----:B0-----:R-:W4:Y:S01]  /*13f000*/  LDL.LU.64 R20, [R1+0x1e18] ;  /* 0x001e180001147983 */ /* 0x001f220000300a00 */
        /* <DEDUP_REMOVED lines=18> */
[----:B0-----:R-:W4:Y:S06]  /*13f130*/  LDL.LU.64 R20, [R1+0x1df0] ;  /* 0x001df00001147983 */ /* 0x001f2c0000300a00 */
[----:B------:R-:W-:-:S02]  /*13f140*/  @P1 LOP3.LUT R12, R12, 0x80, RZ, 0xfc, !PT ;  /* 0x000000800c0c1812 */ /* 0x000fc400078efcff */
[C---:B------:R-:W-:Y:S02]  /*13f150*/  LOP3.LUT P1, RZ, R22.reuse, 0x200000, RZ, 0xc0, !PT ;  /* 0x0020000016ff7812 */ /* 0x040fe4000782c0ff */
[C---:B------:R-:W-:Y:S02]  /*13f160*/  LOP3.LUT P6, RZ, R22.reuse, 0x20000, RZ, 0xc0, !PT ;  /* 0x0002000016ff7812 */ /* 0x040fe400078cc0ff */
[----:B------:R-:W-:Y:S02]  /*13f170*/  LOP3.LUT P0, RZ, R22, 0x40000, RZ, 0xc0, !PT ;  /* 0x0004000016ff7812 */ /* 0x000fe4000780c0ff */
[----:B------:R-:W-:Y:S02]  /*13f180*/  LOP3.LUT R12, R12, 0xfffffeff, RZ, 0xc0, !PT ;  /* 0xfffffeff0c0c7812 */ /* 0x000fe400078ec0ff */
[----:B------:R-:W-:Y:S01]  /*13f190*/  PRMT R2, R11, 0x7771, RZ ;  /* 0x000077710b027816 */ /* 0x000fe200000000ff */
        /* <DEDUP_REMOVED lines=8> */
[C---:B0-----:R-:W-:Y:S01]  /*13f220*/  PRMT R2, R11.reuse, 0x7772, RZ ;  /* 0x000077720b027816 */ /* 0x041fe200000000ff */
[----:B------:R-:W4:Y:S04]  /*13f230*/  LDL.LU.64 R28, [R1+0x1ec0] ;  /* 0x001ec000011c7983 */ /* 0x000f280000300a00 */
[----:B------:R0:W-:Y:S02]  /*13f240*/  @P0 STG.E.U8 desc[UR24][R4.64], R2 ;  /* 0x0000000204000986 */ /* 0x0001e4000c101118 */
[----:B0-----:R-:W-:Y:S02]  /*13f250*/  PRMT R2, R11, 0x7773, RZ ;  /* 0x000077730b027816 */ /* 0x001fe400000000ff */
[----:B------:R-:W4:Y:S04]  /*13f260*/  LDL.LU.64 R4, [R1+0x1ef8] ;  /* 0x001ef80001047983 */ /* 0x000f280000300a00 */
[----:B------:R-:W4:Y:S04]  /*13f270*/  LDL.LU R7, [R1+0x70] ;  /* 0x0000700001077983 */ /* 0x000f280000300800 */
[----:B------:R-:W4:Y:S04]  /*13f280*/  LDL.LU.64 R10, [R1+0x1ef0] ;  /* 0x001ef000010a7983 */ /* 0x000f280000300a00 */
        /* <DEDUP_REMOVED lines=8> */
[----:B---3--:R0:W-:Y:S01]  /*13f310*/  @P1 STG.E.U8 desc[UR24][R26.64], R2 ;  /* 0x000000021a001986 */ /* 0x0081e2000c101118 */
[----:B------:R-:W-:-:S02]  /*13f320*/  LOP3.LUT P1, RZ, R12, 0x80, RZ, 0xc0, !PT ;  /* 0x000000800cff7812 */ /* 0x000fc4000782c0ff */
[----:B0-----:R-:W-:Y:S01]  /*13f330*/  PRMT R2, R6, 0x7772, RZ ;  /* 0x0000777206027816 */ /* 0x001fe200000000ff */
[----:B------:R-:W3:Y:S10]  /*13f340*/  LDL.LU.64 R26, [R1+0x1f68] ;  /* 0x001f6800011a7983 */ /* 0x000ef40000300a00 */
[----:B----4-:R0:W-:Y:S04]  /*13f350*/  @P1 STG.E.U8 desc[UR24][R20.64], R2 ;  /* 0x0000000214001986 */ /* 0x0101e8000c101118 */
[----:B0-----:R-:W4:Y:S01]  /*13f360*/  LDL.LU.64 R20, [R1+0x5390] ;  /* 0x0053900001147983 */ /* 0x001f220000300a00 */
[----:B------:R-:W-:-:S02]  /*13f370*/  LOP3.LUT P1, RZ, R12, 0x40, RZ, 0xc0, !PT ;  /* 0x000000400cff7812 */ /* 0x000fc4000782c0ff */
[----:B------:R-:W-:-:S11]  /*13f380*/  PRMT R2, R6, 0x7773, RZ ;  /* 0x0000777306027816 */ /* 0x000fd600000000ff */
        /* <DEDUP_REMOVED lines=11> */
[----:B------:R-:W-:Y:S02]  /*13f440*/  LOP3.LUT P5, RZ, R22, 0x80000000, RZ, 0xc0, !PT ;  /* 0x8000000016ff7812 */ /* 0x000fe400078ac0ff */
        /* <DEDUP_REMOVED lines=19> */
[----:B--2---:R0:W-:Y:S04]  /*13f580*/  @P6 STG.E.U8 desc[UR24][R14.64], R2 ;  /* 0x000000020e006986 */ /* 0x0041e8000c101118 */
[----:B0-----:R-:W2:Y:S01]  /*13f590*/  LDL.LU.64 R14, [R1+0x1f80] ;  /* 0x001f8000010e7983 */ /* 0x001ea20000300a00 */
[C---:B------:R-:W-:Y:S02]  /*13f5a0*/  LOP3.LUT P0, RZ, R23.reuse, 0x2, RZ, 0xc0, !PT ;  /* 0x0000000217ff7812 */ /* 0x040fe4000780c0ff */
[----:B------:R-:W-:-:S02]  /*13f5b0*/  LOP3.LUT P4, RZ, R23, 0x4, RZ, 0xc0, !PT ;  /* 0x0000000417ff7812 */ /* 0x000fc4000788c0ff */
[----:B------:R-:W-:Y:S02]  /*13f5c0*/  PRMT R2, R7, 0x7771, RZ ;  /* 0x0000777107027816 */ /* 0x000fe400000000ff */
[----:B------:R-:W-:Y:S01]  /*13f5d0*/  LOP3.LUT P5, RZ, R23, 0x8, RZ, 0xc0, !PT ;  /* 0x0000000817ff7812 */ /* 0x000fe200078ac0ff */
[----:B------:R-:W2:Y:S06]  /*13f5e0*/  LDL.LU.64 R4, [R1+0x1f90] ;  /* 0x001f900001047983 */ /* 0x000eac0000300a00 */
[----:B---3--:R0:W-:Y:S02]  /*13f5f0*/  @P0 STG.E.U8 desc[UR24][R26.64], R2 ;  /* 0x000000021a000986 */ /* 0x0081e4000c101118 */
[----:B0-----:R-:W-:Y:S01]  /*13f600*/  PRMT R2, R7, 0x7772, RZ ;  /* 0x0000777207027816 */ /* 0x001fe200000000ff */
[----:B------:R-:W-:-:S02]  /*13f610*/  IMAD.MOV.U32 R27, RZ, RZ, R25 ;  /* 0x000000ffff1b7224 */ /* 0x000fc400078e0019 */
[----:B------:R-:W3:Y:S04]  /*13f620*/  LDL.LU.64 R24, [R1+0x1fb0] ;  /* 0x001fb00001187983 */ /* 0x000ee80000300a00 */
[----:B------:R-:W3:Y:S04]  /*13f630*/  LDL.LU.64 R10, [R1+0x1fa8] ;  /* 0x001fa800010a7983 */ /* 0x000ee80000300a00 */
[----:B------:R-:W3:Y:S04]  /*13f640*/  LDL.LU R26, [R1+0xa4] ;  /* 0x0000a400011a7983 */ /* 0x000ee80000300800 */
[----:B----4-:R0:W-:Y:S02]  /*13f650*/  @P4 STG.E.U8 desc[UR24][R8.64], R2 ;  /* 0x0000000208004986 */ /* 0x0101e4000c101118 */
[----:B0-----:R-:W-:-:S02]  /*13f660*/  PRMT R2, R7, 0x7773, RZ ;  /* 0x0000777307027816 */ /* 0x001fc400000000ff */
[----:B------:R-:W4:Y:S04]  /*13f670*/  LDL.LU.64 R8, [R1+0x1fe8] ;  /* 0x001fe80001087983 */ /* 0x000f280000300a00 */
[----:B------:R-:W4:Y:S04]  /*13f680*/  LDL.LU R3, [R1+0x94] ;  /* 0x0000940001037983 */ /* 0x000f280000300800 */
[----:B--2---:R0:W-:Y:S04]  /*13f690*/  @P5 STG.E.U8 desc[UR24][R14.64], R2 ;  /* 0x000000020e005986 */ /* 0x0041e8000c101118 */
[----:B0-----:R-:W2:Y:S04]  /*13f6a0*/  LDL.LU.64 R14, [R1+0x2000] ;  /* 0x00200000010e7983 */ /* 0x001ea80000300a00 */
[----:B------:R-:W3:Y:S04]  /*13f6b0*/  LDL.LU R17, [R1+0x84] ;  /* 0x0000840001117983 */ /* 0x000ee80000300800 */
[----:B---3--:R0:W-:Y:S04]  /*13f6c0*/  STL [R1+0x5360], R17 ;  /* 0x0053601101007387 */ /* 0x0081e80000100800 */
        /* <DEDUP_REMOVED lines=36> */
[----:B0-----:R-:W-:Y:S02]  /*13f910*/  PRMT R2, R26, 0x7772, RZ ;  /* 0x000077721a027816 */ /* 0x001fe400000000ff */
[----:B------:R-:W3:Y:S04]  /*13f920*/  LDL.LU.64 R24, [R1+0x2078] ;  /* 0x0020780001187983 */ /* 0x000ee80000300a00 */
[----:B------:R-:W3:Y:S04]  /*13f930*/  LDL.LU.64 R20, [R1+0x2090] ;  /* 0x0020900001147983 */ /* 0x000ee80000300a00 */
[----:B------:R-:W3:Y:S04]  /*13f940*/  LDL.LU.64 R18, [R1+0x2088] ;  /* 0x0020880001127983 */ /* 0x000ee80000300a00 */
[----:B------:R-:W3:Y:S04]  /*13f950*/  LDL.LU.64 R28, [R1+0x20a8] ;  /* 0x0020a800011c7983 */ /* 0x000ee80000300a00 */
[----:B------:R0:W-:Y:S01]  /*13f960*/  @P1 STG.E.U8 desc[UR24][R10.64], R2 ;  /* 0x000000020a001986 */ /* 0x0001e2000c101118 */
[----:B------:R-:W-:-:S03]  /*13f970*/  LOP3.LUT P1, RZ, R12, 0x2, RZ, 0xc0, !PT ;  /* 0x000000020cff7812 */ /* 0x000fc6000782c0ff */
[----:B------:R-:W3:Y:S04]  /*13f980*/  LDL.LU.64 R6, [R1+0x20b8] ;  /* 0x0020b80001067983 */ /* 0x000ee80000300a00 */
[----:B------:R-:W3:Y:S01]  /*13f990*/  LDL.LU.64 R4, [R1+0x21c0] ;  /* 0x0021c00001047983 */ /* 0x000ee20000300a00 */
[----:B0-----:R-:W-:-:S03]  /*13f9a0*/  PRMT R2, R26, 0x7773, RZ ;  /* 0x000077731a027816 */ /* 0x001fc600000000ff */
[----:B------:R-:W3:Y:S04]  /*13f9b0*/  LDL.LU.64 R10, [R1+0x21d0] ;  /* 0x0021d000010a7983 */ /* 0x000ee80000300a00 */
[----:B----4-:R0:W-:Y:S01]  /*13f9c0*/  @P1 STG.E.U8 desc[UR24][R8.64], R2 ;  /* 0x0000000208001986 */ /* 0x0101e2000c101118 */
[----:B------:R-:W-:Y:S02]  /*13f9d0*/  LOP3.LUT P1, RZ, R12, 0x1, RZ, 0xc0, !PT ;  /* 0x000000010cff7812 */ /* 0x000fe4000782c0ff */
[----:B0-----:R-:W-:Y:S01]  /*13f9e0*/  PRMT R2, R3, 0x7770, RZ ;  /* 0x0000777003027816 */ /* 0x001fe200000000ff */
[----:B------:R-:W4:Y:S04]  /*13f9f0*/  LDL.LU.64 R8, [R1+0x21c8] ;  /* 0x0021c80001087983 */ /* 0x000f280000300a00 */
[----:B------:R-:W4:Y:S06]  /*13fa00*/  LDL.LU R26, [R1+0xa8] ;  /* 0x0000a800011a7983 */ /* 0x000f2c0000300800 */
        /* <DEDUP_REMOVED lines=13> */
[----:B0-----:R-:W3:Y:S01]  /*13fae0*/  LDL.LU R17, [R1+0x5360] ;  /* 0x0053600001117983 */ /* 0x001ee20000300800 */
[----:B------:R-:W-:Y:S02]  /*13faf0*/  LOP3.LUT P1, RZ, R13, 0x10000000, RZ, 0xc0, !PT ;  /* 0x100000000dff7812 */ /* 0x000fe4000782c0ff */
[----:B------:R-:W-:Y:S02]  /*13fb00*/  LOP3.LUT P2, RZ, R23, 0x8000, RZ, 0xc0, !PT ;  /* 0x0000800017ff7812 */ /* 0x000fe4000784c0ff */
[----:B---3--:R-:W-:-:S09]  /*13fb10*/  PRMT R2, R17, 0x7770, RZ ;  /* 0x0000777011027816 */ /* 0x008fd200000000ff */
[----:B------:R0:W-:Y:S04]  /*13fb20*/  @P1 STG.E.U8 desc[UR24][R24.64], R2 ;  /* 0x0000000218001986 */ /* 0x0001e8000c101118 */
[----:B0-----:R-:W3:Y:S01]  /*13fb30*/  LDL.LU.64 R24, [R1+0x5358] ;  /* 0x0053580001187983 */ /* 0x001ee20000300a00 */
[----:B------:R-:W-:Y:S02]  /*13fb40*/  LOP3.LUT P1, RZ, R13, 0x8000000, RZ, 0xc0, !PT ;  /* 0x080000000dff7812 */ /* 0x000fe4000782c0ff */
[----:B------:R-:W-:-:S11]  /*13fb50*/  PRMT R2, R17, 0x7771, RZ ;  /* 0x0000777111027816 */ /* 0x000fd600000000ff */
[----:B------:R0:W-:Y:S01]  /*13fb60*/  @P1 STG.E.U8 desc[UR24][R20.64], R2 ;  /* 0x0000000214001986 */ /* 0x0001e2000c101118 */
[----:B------:R-:W-:Y:S02]  /*13fb70*/  LOP3.LUT P1, RZ, R13, 0x4000000, RZ, 0xc0, !PT ;  /* 0x040000000dff7812 */ /* 0x000fe4000782c0ff */
[----:B------:R-:W-:Y:S02]  /*13fb80*/  LOP3.LUT P3, RZ, R23, 0x10000, RZ, 0xc0, !PT ;  /* 0x0001000017ff7812 */ /* 0x000fe4000786c0ff */
[----:B0-----:R-:W-:-:S09]  /*13fb90*/  PRMT R2, R17, 0x7772, RZ ;  /* 0x0000777211027816 */ /* 0x001fd200000000ff */
[----:B------:R0:W-:Y:S01]  /*13fba0*/  @P1 STG.E.U8 desc[UR24][R18.64], R2 ;  /* 0x0000000212001986 */ /* 0x0001e2000c101118 */
[C---:B------:R-:W-:Y:S02]  /*13fbb0*/  LOP3.LUT P4, RZ, R23.reuse, 0x20000, RZ, 0xc0, !PT ;  /* 0x0002000017ff7812 */ /* 0x040fe4000788c0ff */
[----:B------:R-:W-:Y:S02]  /*13fbc0*/  LOP3.LUT P5, RZ, R23, 0x40000, RZ, 0xc0, !PT ;  /* 0x0004000017ff7812 */ /* 0x000fe400078ac0ff */
[----:B0-----:R-:W-:-:S05]  /*13fbd0*/  PRMT R2, R17, 0x7773, RZ ;  /* 0x0000777311027816 */ /* 0x001fca00000000ff */
[----:B------:R3:W-:Y:S01]  /*13fbe0*/  @P2 STG.E.U8 desc[UR24][R28.64], R2 ;  /* 0x000000021c002986 */ /* 0x0007e2000c101118 */
[C---:B------:R-:W-:Y:S02]  /*13fbf0*/  LOP3.LUT P6, RZ, R23.reuse, 0x80000, RZ, 0xc0, !PT ;  /* 0x0008000017ff7812 */ /* 0x040fe400078cc0ff */
        /* <DEDUP_REMOVED lines=9> */
[----:B----4-:R0:W-:Y:S04]  /*13fc90*/  @P6 STG.E.U8 desc[UR24][R8.64], R2 ;  /* 0x0000000208006986 */ /* 0x0101e8000c101118 */
[----:B------:R-:W4:Y:S01]  /*13fca0*/  LDL.LU.64 R10, [R1+0x21e8] ;  /* 0x0021e800010a7983 */ /* 0x000f220000300a00 */
[----:B0-----:R-:W-:-:S05]  /*13fcb0*/  PRMT R2, R26, 0x7770, RZ ;  /* 0x000077701a027816 */ /* 0x001fca00000000ff */
[----:B--2---:R0:W-:Y:S04]  /*13fcc0*/  @P0 STG.E.U8 desc[UR24][R14.64], R2 ;  /* 0x000000020e000986 */ /* 0x0041e8000c101118 */
[----:B0-----:R-:W2:Y:S01]  /*13fcd0*/  LDL.LU.64 R14, [R1+0x21e0] ;  /* 0x0021e000010e7983 */ /* 0x001ea20000300a00 */
[----:B------:R-:W-:Y:S02]  /*13fce0*/  LOP3.LUT R13, R13, 0xfffbffff, RZ, 0xc0, !PT ;  /* 0xfffbffff0d0d7812 */ /* 0x000fe400078ec0ff */
[C---:B------:R-:W-:Y:S02]  /*13fcf0*/  LOP3.LUT P4, RZ, R23.reuse, 0x200000, RZ, 0xc0, !PT ;  /* 0x0020000017ff7812 */ /* 0x040fe4000788c0ff */
[C---:B------:R-:W-:Y:S02]  /*13fd00*/  LOP3.LUT P5, RZ, R23.reuse, 0x400000, RZ, 0xc0, !PT ;  /* 0x0040000017ff7812 */ /* 0x040fe400078ac0ff */
[----:B------:R-:W-:Y:S01]  /*13fd10*/  PRMT R2, R26, 0x7771, RZ ;  /* 0x000077711a027816 */ /* 0x000fe200000000ff */
[----:B------:R-:W2:Y:S04]  /*13fd20*/  LDL.LU.64 R16, [R1+0x21f0] ;  /* 0x0021f00001107983 */ /* 0x000ea80000300a00 */
[----:B------:R-:W2:Y:S04]  /*13fd30*/  LDL.LU.64 R6, [R1+0x21f8] ;  /* 0x0021f80001067983 */ /* 0x000ea80000300a00 */
[----:B------:R-:W2:Y:S04]  /*13fd40*/  LDL.LU.64 R4, [R1+0x2200] ;  /* 0x0022000001047983 */ /* 0x000ea80000300a00 */
[----:B------:R-:W2:Y:S01]  /*13fd50*/  LDL.LU R9, [R1+0x98] ;  /* 0x0000980001097983 */ /* 0x000ea20000300800 */
[----:B------:R-:W-:-:S02]  /*13fd60*/  LOP3.LUT P6, RZ, R23, 0x800000, RZ, 0xc0, !PT ;  /* 0x0080000017ff7812 */ /* 0x000fc400078cc0ff */
[----:B------:R-:W-:Y:S02]  /*13fd70*/  LOP3.LUT P0, RZ, R23, 0x1000000, RZ, 0xc0, !PT ;  /* 0x0100000017ff7812 */ /* 0x000fe4000780c0ff */
        /* <DEDUP_REMOVED lines=19> */
[----:B----4-:R0:W-:Y:S10]  /*13feb0*/  @P4 STG.E.U8 desc[UR24][R10.64], R2 ;  /* 0x000000020a004986 */ /* 0x0101f4000c101118 */
[----:B------:R-:W-:-:S02]  /*13fec0*/  @P1 LOP3.LUT R13, R13, 0x1000000, RZ, 0xfc, !PT ;  /* 0x010000000d0d1812 */ /* 0x000fc400078efcff */
[----:B------:R-:W-:Y:S02]  /*13fed0*/  LOP3.LUT P1, RZ, R23, 0x4000000, RZ, 0xc0, !PT ;  /* 0x0400000017ff7812 */ /* 0x000fe4000782c0ff */
[----:B0-----:R-:W-:Y:S02]  /*13fee0*/  PRMT R2, R26, 0x7772, RZ ;  /* 0x000077721a027816 */ /* 0x001fe400000000ff */
[----:B------:R-:W-:Y:S01]  /*13fef0*/  LOP3.LUT R13, R13, 0xfdffffff, RZ, 0xc0, !PT ;  /* 0xfdffffff0d0d7812 */ /* 0x000fe200078ec0ff */
[----:B------:R-:W3:Y:S04]  /*13ff00*/  LDL.LU.64 R10, [R1+0x2210] ;  /* 0x00221000010a7983 */ /* 0x000ee80000300a00 */
[----:B------:R-:W4:Y:S04]  /*13ff10*/  LDL.LU R28, [R1+0x88] ;  /* 0x00008800011c7983 */ /* 0x000f280000300800 */
[----:B--2---:R0:W-:Y:S01]  /*13ff20*/  @P5 STG.E.U8 desc[UR24][R14.64], R2 ;  /* 0x000000020e005986 */ /* 0x0041e2000c101118 */
[----:B------:R-:W-:-:S02]  /*13ff30*/  @P1 LOP3.LUT R13, R13, 0x2000000, RZ, 0xfc, !PT ;  /* 0x020000000d0d1812 */ /* 0x000fc400078efcff */
[----:B------:R-:W-:Y:S01]  /*13ff40*/  LOP3.LUT P1, RZ, R23, 0x2000000, RZ, 0xc0, !PT ;  /* 0x0200000017ff7812 */ /* 0x000fe2000782c0ff */
[----:B0-----:R-:W2:Y:S04]  /*13ff50*/  LDL.LU.64 R14, [R1+0x2208] ;  /* 0x00220800010e7983 */ /* 0x001ea80000300a00 */
[----:B------:R-:W4:Y:S04]  /*13ff60*/  LDL.LU R29, [R1+0x78] ;  /* 0x00007800011d7983 */ /* 0x000f280000300800 */
[----:B------:R-:W3:Y:S04]  /*13ff70*/  LDL.LU.64 R22, [R1+0x2230] ;  /* 0x0022300001167983 */ /* 0x000ee80000300a00 */
[----:B---3--:R0:W-:Y:S04]  /*13ff80*/  STL.64 [R1+0x5338], R22 ;  /* 0x0053381601007387 */ /* 0x0081e80000100a00 */
[----:B0-----:R-:W3:Y:S04]  /*13ff90*/  LDL.LU.64 R22, [R1+0x2220] ;  /* 0x0022200001167983 */ /* 0x001ee80000300a00 */
[----:B---3--:R0:W-:Y:S04]  /*13ffa0*/  STL.64 [R1+0x5340], R22 ;  /* 0x0053401601007387 */ /* 0x0081e80000100a00 */
[----:B0-----:R-:W3:Y:S01]  /*13ffb0*/  LDL.LU.64 R22, [R1+0x2228] ;  /* 0x0022280001167983 */ /* 0x001ee20000300a00 */
[----:B------:R-:W-:-:S05]  /*13ffc0*/  PRMT R2, R26, 0x7773, RZ ;  /* 0x000077731a027816 */ /* 0x000fca00000000ff */
[----:B------:R0:W-:Y:S02]  /*13ffd0*/  @P6 STG.E.U8 desc[UR24][R16.64], R2 ;  /* 0x0000000210006986 */ /* 0x0001e4000c101118 */
[----:B0-----:R-:W-:-:S05]  /*13ffe0*/  PRMT R2, R9, 0x7770, RZ ;  /* 0x0000777009027816 */ /* 0x001fca00000000ff */
[----:B------:R0:W-:Y:S02]  /*13fff0*/  @P0 STG.E.U8 desc[UR24][R6.64], R2 ;  /* 0x0000000206000986 */ /* 0x0001e4000c101118 */
[----:B0-----:R-:W-:-:S05]  /*140000*/  PRMT R2, R9, 0x7771, RZ ;  /* 0x0000777109027816 */ /* 0x001fca00000000ff */
[----:B------:R-:W-:Y:S04]  /*140010*/  @P1 STG.E.U8 desc[UR24][R4.64], R2 ;  /* 0x0000000204001986 */ /* 0x000fe8000c101118 */
[----:B---3--:R0:W-:Y:S04]  /*140020*/  STL.64 [R1+0x5348], R22 ;  /* 0x0053481601007387 */ /* 0x0081e80000100a00 */
[----:B0-----:R-:W3:Y:S01]  /*140030*/  LDL.LU.64 R22, [R1+0x2218] ;  /* 0x0022180001167983 */ /* 0x001ee20000300a00 */
[----:B------:R-:W-:Y:S02]  /*140040*/  LOP3.LUT P1, RZ, R13, 0x2000000, RZ, 0xc0, !PT ;  /* 0x020000000dff7812 */ /* 0x000fe4000782c0ff */
[----:B------:R-:W-:Y:S01]  /*140050*/  PRMT R2, R9, 0x7772, RZ ;  /* 0x0000777209027816 */ /* 0x000fe200000000ff */
[----:B------:R-:W3:Y:S04]  /*140060*/  LDL.LU.64 R20, [R1+0x2238] ;  /* 0x0022380001147983 */ /* 0x000ee80000300a00 */
[----:B------:R-:W3:Y:S04]  /*140070*/  LDL.LU.64 R18, [R1+0x2240] ;  /* 0x0022400001127983 */ /* 0x000ee80000300a00 */
[----:B------:R-:W3:Y:S04]  /*140080*/  LDL.LU.64 R16, [R1+0x2250] ;  /* 0x0022500001107983 */ /* 0x000ee80000300a00 */
[----:B------:R-:W3:Y:S04]  /*140090*/  LDL.LU.64 R6, [R1+0x2248] ;  /* 0x0022480001067983 */ /* 0x000ee80000300a00 */
[----:B------:R-:W3:Y:S04]  /*1400a0*/  LDL.LU R26, [R1+0xac] ;  /* 0x0000ac00011a7983 */ /* 0x000ee80000300800 */
[----:B------:R-:W3:Y:S04]  /*1400b0*/  LDL.LU.64 R4, [R1+0x2258] ;  /* 0x0022580001047983 */ /* 0x000ee80000300a00 */
[----:B------:R0:W-:Y:S01]  /*1400c0*/  @P1 STG.E.U8 desc[UR24][R10.64], R2 ;  /* 0x000000020a001986 */ /* 0x0001e2000c101118 */
[----:B------:R-:W-:-:S02]  /*1400d0*/  LOP3.LUT P1, RZ, R13, 0x1000000, RZ, 0xc0, !PT ;  /* 0x010000000dff7812 */ /* 0x000fc4000782c0ff */
[----:B0-----:R-:W-:Y:S01]  /*1400e0*/  PRMT R2, R9, 0x7773, RZ ;  /* 0x0000777309027816 */ /* 0x001fe200000000ff */
[----:B------:R-:W3:Y:S04]  /*1400f0*/  LDL.LU.64 R10, [R1+0x2268] ;  /* 0x00226800010a7983 */ /* 0x000ee80000300a00 */
[----:B------:R-:W3:Y:S06]  /*140100*/  LDL.LU.64 R8, [R1+0x2260] ;  /* 0x0022600001087983 */ /* 0x000eec0000300a00 */
[----:B--2---:R4:W-:Y:S01]  /*140110*/  @P1 STG.E.U8 desc[UR24][R14.64], R2 ;  /* 0x000000020e001986 */ /* 0x0049e2000c101118 */
[----:B------:R-:W-:-:S02]  /*140120*/  LOP3.LUT P1, RZ, R13, 0x800000, RZ, 0xc0, !PT ;  /* 0x008000000dff7812 */ /* 0x000fc4000782c0ff */
[----:B----4-:R-:W-:Y:S01]  /*140130*/  PRMT R2, R28, 0x7770, RZ ;  /* 0x000077701c027816 */ /* 0x010fe200000000ff */
        /* <DEDUP_REMOVED lines=35> */
[----:B------:R-:W3:Y:S04]  /*140370*/  LDL.LU.64 R10, [R1+0x2278] ;  /* 0x00227800010a7983 */ /* 0x000ee80000300a00 */
[----:B------:R0:W-:Y:S02]  /*140380*/  @P6 STG.E.U8 desc[UR24][R8.64], R2 ;  /* 0x0000000208006986 */ /* 0x0001e4000c101118 */
[----:B0-----:R-:W-:-:S02]  /*140390*/  PRMT R2, R26, 0x7773, RZ ;  /* 0x000077731a027816 */ /* 0x001fc400000000ff */
[----:B------:R-:W4:Y:S04]  /*1403a0*/  LDL.LU.64 R8, [R1+0x2280] ;  /* 0x0022800001087983 */ /* 0x000f280000300a00 */
[----:B------:R-:W4:Y:S04]  /*1403b0*/  LDL.LU.64 R28, [R1+0x2290] ;  /* 0x00229000011c7983 */ /* 0x000f280000300a00 */
[----:B--2---:R0:W-:Y:S04]  /*1403c0*/  @P0 STG.E.U8 desc[UR24][R14.64], R2 ;  /* 0x000000020e000986 */ /* 0x0041e8000c101118 */
[----:B0-----:R-:W2:Y:S01]  /*1403d0*/  LDL.LU R14, [R1+0x9c] ;  /* 0x00009c00010e7983 */ /* 0x001ea20000300800 */
[----:B------:R-:W-:-:S02]  /*1403e0*/  LOP3.LUT P4, RZ, R24, 0x100, RZ, 0xc0, !PT ;  /* 0x0000010018ff7812 */ /* 0x000fc4000788c0ff */
[----:B------:R-:W-:Y:S01]  /*1403f0*/  LOP3.LUT P5, RZ, R24, 0x200, RZ, 0xc0, !PT ;  /* 0x0000020018ff7812 */ /* 0x000fe200078ac0ff */
[----:B------:R-:W4:Y:S04]  /*140400*/  LDL.LU.64 R6, [R1+0x2288] ;  /* 0x0022880001067983 */ /* 0x000f280000300a00 */
[----:B------:R-:W4:Y:S04]  /*140410*/  LDL.LU.64 R4, [R1+0x2298] ;  /* 0x0022980001047983 */ /* 0x000f280000300a00 */
[----:B------:R-:W4:Y:S01]  /*140420*/  LDL.LU R15, [R1+0x8c] ;  /* 0x00008c00010f7983 */ /* 0x000f220000300800 */
[----:B--2---:R-:W-:-:S05]  /*140430*/  PRMT R2, R14, 0x7770, RZ ;  /* 0x000077700e027816 */ /* 0x004fca00000000ff */
[----:B---3--:R0:W-:Y:S02]  /*140440*/  @P4 STG.E.U8 desc[UR24][R10.64], R2 ;  /* 0x000000020a004986 */ /* 0x0081e4000c101118 */
[----:B0-----:R-:W-:Y:S02]  /*140450*/  PRMT R2, R14, 0x7771, RZ ;  /* 0x000077710e027816 */ /* 0x001fe400000000ff */
[----:B------:R-:W2:Y:S04]  /*140460*/  LDL.LU.64 R10, [R1+0x22a8] ;  /* 0x0022a800010a7983 */ /* 0x000ea80000300a00 */
[----:B----4-:R0:W-:Y:S04]  /*140470*/  @P5 STG.E.U8 desc[UR24][R8.64], R2 ;  /* 0x0000000208005986 */ /* 0x0101e8000c101118 */
[----:B0-----:R-:W3:Y:S04]  /*140480*/  LDL.LU.64 R8, [R1+0x22a0] ;  /* 0x0022a00001087983 */ /* 0x001ee80000300a00 */
[----:B------:R-:W4:Y:S04]  /*140490*/  LDL.LU R26, [R1+0x7c] ;  /* 0x00007c00011a7983 */ /* 0x000f280000300800 */
        /* <DEDUP_REMOVED lines=26> */
[C---:B------:R-:W-:Y:S02]  /*140640*/  LOP3.LUT P6, RZ, R24.reuse, 0x400, RZ, 0xc0, !PT ;  /* 0x0000040018ff7812 */ /* 0x040fe400078cc0ff */
[----:B------:R-:W-:Y:S02]  /*140650*/  LOP3.LUT P0, RZ, R24, 0x800, RZ, 0xc0, !PT ;  /* 0x0000080018ff7812 */ /* 0x000fe4000780c0ff */
[----:B------:R-:W-:Y:S02]  /*140660*/  LOP3.LUT R13, R13, 0xfffeffff, RZ, 0xc0, !PT ;  /* 0xfffeffff0d0d7812 */ /* 0x000fe400078ec0ff */
[----:B------:R-:W-:Y:S01]  /*140670*/  PRMT R2, R14, 0x7772, RZ ;  /* 0x000077720e027816 */ /* 0x000fe200000000ff */
        /* <DEDUP_REMOVED lines=11> */
[----:B------:R-:W4:Y:S04]  /*140730*/  LDL.LU R14, [R1+0x50] ;  /* 0x00005000010e7983 */ /* 0x000f280000300800 */
[----:B------:R0:W-:Y:S02]  /*140740*/  @P0 STG.E.U8 desc[UR24][R6.64], R2 ;  /* 0x0000000206000986 */ /* 0x0001e4000c101118 */
[----:B0-----:R-:W-:-:S02]  /*140750*/  PRMT R2, R15, 0x7770, RZ ;  /* 0x000077700f027816 */ /* 0x001fc400000000ff */
[----:B------:R-:W4:Y:S04]  /*140760*/  LDL.LU.64 R6, [R1+0x22f0] ;  /* 0x0022f00001067983 */ /* 0x000f280000300a00 */
[----:B------:R0:W-:Y:S01]  /*140770*/  @P1 STG.E.U8 desc[UR24][R4.64], R2 ;  /* 0x0000000204001986 */ /* 0x0001e2000c101118 */
[----:B------:R-:W-:Y:S02]  /*140780*/  LOP3.LUT P1, RZ, R13, 0x20000, RZ, 0xc0, !PT ;  /* 0x000200000dff7812 */ /* 0x000fe4000782c0ff */
[----:B0-----:R-:W-:Y:S01]  /*140790*/  PRMT R2, R15, 0x7771, RZ ;  /* 0x000077710f027816 */ /* 0x001fe200000000ff */
[----:B------:R-:W4:Y:S10]  /*1407a0*/  LDL.LU.64 R4, [R1+0x22f8] ;  /* 0x0022f80001047983 */ /* 0x000f340000300a00 */
        /* <DEDUP_REMOVED lines=11> */
[----:B----4-:R-:W-:-:S11]  /*140860*/  PRMT R2, R26, 0x7770, RZ ;  /* 0x000077701a027816 */ /* 0x010fd600000000ff */
[----:B--2---:R0:W-:Y:S04]  /*140870*/  @P1 STG.E.U8 desc[UR24][R22.64], R2 ;  /* 0x0000000216001986 */ /* 0x0041e8000c101118 */
        /* <DEDUP_REMOVED lines=13> */
[----:B------:R-:W-:Y:S01]  /*140950*/  IMAD.MOV.U32 R15, RZ, RZ, R27 ;  /* 0x000000ffff0f7224 */ /* 0x000fe200078e001b */
        /* <DEDUP_REMOVED lines=14> */
[----:B0-----:R-:W-:-:S05]  /*140a40*/  PRMT R2, R14, 0x7770, RZ ;  /* 0x000077700e027816 */ /* 0x001fca00000000ff */
[----:B------:R0:W-:Y:S02]  /*140a50*/  @P5 STG.E.U8 desc[UR24][R4.64], R2 ;  /* 0x0000000204005986 */ /* 0x0001e4000c101118 */
[----:B0-----:R-:W-:-:S05]  /*140a60*/  PRMT R2, R14, 0x7771, RZ ;  /* 0x000077710e027816 */ /* 0x001fca00000000ff */
[----:B------:R0:W-:Y:S02]  /*140a70*/  @P6 STG.E.U8 desc[UR24][R10.64], R2 ;  /* 0x000000020a006986 */ /* 0x0001e4000c101118 */
[----:B0-----:R-:W-:Y:S02]  /*140a80*/  PRMT R2, R14, 0x7772, RZ ;  /* 0x000077720e027816 */ /* 0x001fe400000000ff */
[----:B------:R-:W4:Y:S04]  /*140a90*/  LDL.LU.64 R10, [R1+0x2308] ;  /* 0x00230800010a7983 */ /* 0x000f280000300a00 */
[----:B---3--:R0:W-:Y:S04]  /*140aa0*/  @P0 STG.E.U8 desc[UR24][R8.64], R2 ;  /* 0x0000000208000986 */ /* 0x0081e8000c101118 */
[----:B0-----:R-:W3:Y:S04]  /*140ab0*/  LDL.LU.64 R8, [R1+0x2318] ;  /* 0x0023180001087983 */ /* 0x001ee80000300a00 */
[----:B------:R-:W2:Y:S04]  /*140ac0*/  LDL.LU.64 R26, [R1+0x2328] ;  /* 0x00232800011a7983 */ /* 0x000ea80000300a00 */
[----:B------:R-:W2:Y:S04]  /*140ad0*/  LDL.LU.64 R16, [R1+0x2320] ;  /* 0x0023200001107983 */ /* 0x000ea80000300a00 */
[----:B------:R-:W3:Y:S01]  /*140ae0*/  LDL.LU R29, [R1+0x40] ;  /* 0x00004000011d7983 */ /* 0x000ee20000300800 */
[----:B------:R-:W-:-:S02]  /*140af0*/  LOP3.LUT P4, RZ, R24, 0x8000000, RZ, 0xc0, !PT ;  /* 0x0800000018ff7812 */ /* 0x000fc4000788c0ff */
[----:B------:R-:W-:Y:S02]  /*140b00*/  LOP3.LUT P5, RZ, R24, 0x10000000, RZ, 0xc0, !PT ;  /* 0x1000000018ff7812 */ /* 0x000fe400078ac0ff */
[----:B------:R-:W-:Y:S01]  /*140b10*/  PRMT R2, R14, 0x7773, RZ ;  /* 0x000077730e027816 */ /* 0x000fe200000000ff */
[----:B------:R-:W2:Y:S04]  /*140b20*/  LDL.LU.64 R6, [R1+0x2330] ;  /* 0x0023300001067983 */ /* 0x000ea80000300a00 */
[----:B------:R-:W2:Y:S04]  /*140b30*/  LDL.LU R3, [R1+0x30] ;  /* 0x0000300001037983 */ /* 0x000ea80000300800 */
[----:B------:R-:W2:Y:S04]  /*140b40*/  LDL.LU.64 R4, [R1+0x2338] ;  /* 0x0023380001047983 */ /* 0x000ea80000300a00 */
[----:B----4-:R0:W-:Y:S04]  /*140b50*/  @P4 STG.E.U8 desc[UR24][R10.64], R2 ;  /* 0x000000020a004986 */ /* 0x0101e8000c101118 */
[----:B0-----:R-:W4:Y:S01]  /*140b60*/  LDL.LU.64 R10, [R1+0x2340] ;  /* 0x00234000010a7983 */ /* 0x001f220000300a00 */
[----:B---3--:R-:W-:-:S05]  /*140b70*/  PRMT R2, R29, 0x7770, RZ ;  /* 0x000077701d027816 */ /* 0x008fca00000000ff */
[----:B------:R0:W-:Y:S02]  /*140b80*/  @P5 STG.E.U8 desc[UR24][R8.64], R2 ;  /* 0x0000000208005986 */ /* 0x0001e4000c101118 */
[----:B0-----:R-:W-:Y:S02]  /*140b90*/  IMAD.MOV.U32 R9, RZ, RZ, R15 ;  /* 0x000000ffff097224 */ /* 0x001fe400078e000f */
[----:B------:R-:W3:Y:S04]  /*140ba0*/  LDL.LU R8, [R1+0x64] ;  /* 0x0000640001087983 */ /* 0x000ee80000300800 */
[----:B------:R-:W2:Y:S04]  /*140bb0*/  LDL.LU.64 R14, [R1+0x2358] ;  /* 0x00235800010e7983 */ /* 0x000ea80000300a00 */
        /* <DEDUP_REMOVED lines=22> */
[----:B------:R-:W-:Y:S02]  /*140d20*/  LOP3.LUT P1, RZ, R25, 0x2, RZ, 0xc0, !PT ;  /* 0x0000000219ff7812 */ /* 0x000fe4000782c0ff */
[----:B------:R-:W-:Y:S02]  /*140d30*/  LOP3.LUT R13, R13, 0xfffffeff, RZ, 0xc0, !PT ;  /* 0xfffffeff0d0d7812 */ /* 0x000fe400078ec0ff */
[----:B------:R-:W-:-:S09]  /*140d40*/  LOP3.LUT P6, RZ, R24, 0x20000000, RZ, 0xc0, !PT ;  /* 0x2000000018ff7812 */ /* 0x000fd200078cc0ff */
[----:B------:R-:W-:Y:S02]  /*140d50*/  @P1 LOP3.LUT R13, R13, 0x100, RZ, 0xfc, !PT ;  /* 0x000001000d0d1812 */ /* 0x000fe400078efcff */
[----:B------:R-:W-:Y:S02]  /*140d60*/  LOP3.LUT P1, RZ, R25, 0x1, RZ, 0xc0, !PT ;  /* 0x0000000119ff7812 */ /* 0x000fe4000782c0ff */
[----:B------:R-:W-:Y:S02]  /*140d70*/  LOP3.LUT P0, RZ, R24, 0x40000000, RZ, 0xc0, !PT ;  /* 0x4000000018ff7812 */ /* 0x000fe4000780c0ff */
[----:B------:R-:W-:Y:S02]  /*140d80*/  PRMT R2, R29, 0x7771, RZ ;  /* 0x000077711d027816 */ /* 0x000fe400000000ff */
[----:B------:R-:W-:-:S03]  /*140d90*/  LOP3.LUT R13, R13, 0xfffffdff, RZ, 0xc0, !PT ;  /* 0xfffffdff0d0d7812 */ /* 0x000fc600078ec0ff */
[----:B------:R0:W-:Y:S04]  /*140da0*/  @P6 STG.E.U8 desc[UR24][R26.64], R2 ;  /* 0x000000021a006986 */ /* 0x0001e8000c101118 */
[----:B------:R-:W-:Y:S02]  /*140db0*/  @P1 LOP3.LUT R13, R13, 0x200, RZ, 0xfc, !PT ;  /* 0x000002000d0d1812 */ /* 0x000fe400078efcff */
[----:B------:R-:W-:Y:S02]  /*140dc0*/  LOP3.LUT P1, RZ, R24, 0x80000000, RZ, 0xc0, !PT ;  /* 0x8000000018ff7812 */ /* 0x000fe4000782c0ff */
[C---:B0-----:R-:W-:Y:S01]  /*140dd0*/  PRMT R2, R29.reuse, 0x7772, RZ ;  /* 0x000077721d027816 */ /* 0x041fe200000000ff */
[----:B------:R-:W3:Y:S04]  /*140de0*/  LDL.LU.64 R26, [R1+0x2368] ;  /* 0x00236800011a7983 */ /* 0x000ee80000300a00 */
[----:B------:R-:W3:Y:S04]  /*140df0*/  LDL.LU.64 R22, [R1+0x2360] ;  /* 0x0023600001167983 */ /* 0x000ee80000300a00 */
[----:B------:R-:W3:Y:S04]  /*140e00*/  LDL.LU.64 R20, [R1+0x2370] ;  /* 0x0023700001147983 */ /* 0x000ee80000300a00 */
[----:B------:R-:W3:Y:S04]  /*140e10*/  LDL.LU.64 R18, [R1+0x2378] ;  /* 0x0023780001127983 */ /* 0x000ee80000300a00 */
[----:B------:R0:W-:Y:S02]  /*140e20*/  @P0 STG.E.U8 desc[UR24][R16.64], R2 ;  /* 0x0000000210000986 */ /* 0x0001e4000c101118 */
[----:B0-----:R-:W-:-:S02]  /*140e30*/  PRMT R2, R29, 0x7773, RZ ;  /* 0x000077731d027816 */ /* 0x001fc400000000ff */
[----:B------:R-:W3:Y:S04]  /*140e40*/  LDL.LU.64 R16, [R1+0x2380] ;  /* 0x0023800001107983 */ /* 0x000ee80000300a00 */
[----:B------:R-:W3:Y:S04]  /*140e50*/  LDL.LU.64 R28, [R1+0x2390] ;  /* 0x00239000011c7983 */ /* 0x000ee80000300a00 */
[----:B------:R0:W-:Y:S01]  /*140e60*/  @P1 STG.E.U8 desc[UR24][R6.64], R2 ;  /* 0x0000000206001986 */ /* 0x0001e2000c101118 */
[----:B------:R-:W-:Y:S02]  /*140e70*/  LOP3.LUT P1, RZ, R13, 0x200, RZ, 0xc0, !PT ;  /* 0x000002000dff7812 */ /* 0x000fe4000782c0ff */
        /* <DEDUP_REMOVED lines=17> */
[----:B---3--:R-:W-:Y:S02]  /*140f90*/  PRMT R2, R8, 0x7770, RZ ;  /* 0x0000777008027816 */ /* 0x008fe400000000ff */
[----:B------:R-:W-:-:S09]  /*140fa0*/  LOP3.LUT P2, RZ, R25, 0x100, RZ, 0xc0, !PT ;  /* 0x0000010019ff7812 */ /* 0x000fd2000784c0ff */
[----:B--2---:R0:W-:Y:S01]  /*140fb0*/  @P1 STG.E.U8 desc[UR24][R14.64], R2 ;  /* 0x000000020e001986 */ /* 0x0041e2000c101118 */
[----:B------:R-:W-:-:S03]  /*140fc0*/  LOP3.LUT P1, RZ, R13, 0x10, RZ, 0xc0, !PT ;  /* 0x000000100dff7812 */ /* 0x000fc6000782c0ff */
[----:B0-----:R-:W2:Y:S01]  /*140fd0*/  LDL.LU.64 R14, [R1+0x5300] ;  /* 0x00530000010e7983 */ /* 0x001ea20000300a00 */
[----:B------:R-:W-:-:S09]  /*140fe0*/  PRMT R2, R8, 0x7771, RZ ;  /* 0x0000777108027816 */ /* 0x000fd200000000ff */
        /* <DEDUP_REMOVED lines=10> */
[C---:B------:R-:W-:Y:S02]  /*141090*/  LOP3.LUT P5, RZ, R25.reuse, 0x800, RZ, 0xc0, !PT ;  /* 0x0000080019ff7812 */ /* 0x040fe400078ac0ff */
[C---:B------:R-:W-:Y:S02]  /*1410a0*/  LOP3.LUT P6, RZ, R25.reuse, 0x1000, RZ, 0xc0, !PT ;  /* 0x0000100019ff7812 */ /* 0x040fe400078cc0ff */
        /* <DEDUP_REMOVED lines=10> */
[----:B---3--:R-:W-:-:S02]  /*141150*/  PRMT R2, R26, 0x7770, RZ ;  /* 0x000077701a027816 */ /* 0x008fc400000000ff */
[----:B------:R-:W3:Y:S04]  /*141160*/  LDL.LU.64 R6, [R1+0x23a8] ;  /* 0x0023a80001067983 */ /* 0x000ee80000300a00 */
[----:B------:R0:W-:Y:S02]  /*141170*/  @P6 STG.E.U8 desc[UR24][R4.64], R2 ;  /* 0x0000000204006986 */ /* 0x0001e4000c101118 */
[----:B0-----:R-:W-:Y:S02]  /*141180*/  PRMT R2, R26, 0x7771, RZ ;  /* 0x000077711a027816 */ /* 0x001fe400000000ff */
[----:B------:R-:W2:Y:S04]  /*141190*/  LDL.LU.64 R4, [R1+0x23b0] ;  /* 0x0023b00001047983 */ /* 0x000ea80000300a00 */
[----:B------:R-:W2:Y:S04]  /*1411a0*/  LDL.LU.64 R18, [R1+0x23b8] ;  /* 0x0023b80001127983 */ /* 0x000ea80000300a00 */
[----:B------:R-:W2:Y:S04]  /*1411b0*/  LDL.LU.64 R16, [R1+0x23c0] ;  /* 0x0023c00001107983 */ /* 0x000ea80000300a00 */
[----:B------:R-:W2:Y:S04]  /*1411c0*/  LDL.LU.64 R28, [R1+0x23d0] ;  /* 0x0023d000011c7983 */ /* 0x000ea80000300a00 */
[----:B----4-:R0:W-:Y:S04]  /*1411d0*/  @P0 STG.E.U8 desc[UR24][R10.64], R2 ;  /* 0x000000020a000986 */ /* 0x0101e8000c101118 */
[----:B0-----:R-:W4:Y:S01]  /*1411e0*/  LDL.LU R10, [R1+0x34] ;  /* 0x00003400010a7983 */ /* 0x001f220000300800 */
[----:B------:R-:W-:-:S02]  /*1411f0*/  LOP3.LUT P4, RZ, R25, 0x4000, RZ, 0xc0, !PT ;  /* 0x0000400019ff7812 */ /* 0x000fc4000788c0ff */
[C---:B------:R-:W-:Y:S02]  /*141200*/  LOP3.LUT P5, RZ, R25.reuse, 0x8000, RZ, 0xc0, !PT ;  /* 0x0000800019ff7812 */ /* 0x040fe400078ac0ff */
[----:B------:R-:W-:Y:S02]  /*141210*/  PRMT R2, R26, 0x7772, RZ ;  /* 0x000077721a027816 */ /* 0x000fe400000000ff */
[C---:B------:R-:W-:Y:S02]  /*141220*/  LOP3.LUT P6, RZ, R25.reuse, 0x10000, RZ, 0xc0, !PT ;  /* 0x0001000019ff7812 */ /* 0x040fe400078cc0ff */
[----:B------:R-:W-:-:S05]  /*141230*/  LOP3.LUT P0, RZ, R25, 0x20000, RZ, 0xc0, !PT ;  /* 0x0002000019ff7812 */ /* 0x000fca000780c0ff */
[----:B---3--:R0:W-:Y:S02]  /*141240*/  @P4 STG.E.U8 desc[UR24][R6.64], R2 ;  /* 0x0000000206004986 */ /* 0x0081e4000c101118 */
[----:B0-----:R-:W-:Y:S02]  /*141250*/  PRMT R2, R26, 0x7773, RZ ;  /* 0x000077731a027816 */ /* 0x001fe400000000ff */
[----:B------:R-:W3:Y:S04]  /*141260*/  LDL.LU.64 R6, [R1+0x23c8] ;  /* 0x0023c80001067983 */ /* 0x000ee80000300a00 */
[----:B------:R-:W3:Y:S04]  /*141270*/  LDL.LU R3, [R1+0x68] ;  /* 0x0000680001037983 */ /* 0x000ee80000300800 */
[----:B------:R-:W3:Y:S04]  /*141280*/  LDL.LU R26, [R1+0x52f0] ;  /* 0x0052f000011a7983 */ /* 0x000ee80000300800 */
[----:B--2---:R0:W-:Y:S04]  /*141290*/  @P5 STG.E.U8 desc[UR24][R4.64], R2 ;  /* 0x0000000204005986 */ /* 0x0041e8000c101118 */
[----:B0-----:R-:W2:Y:S04]  /*1412a0*/  LDL.LU.64 R4, [R1+0x23d8] ;  /* 0x0023d80001047983 */ /* 0x001ea80000300a00 */
[----:B------:R-:W2:Y:S01]  /*1412b0*/  LDL.LU R11, [R1+0x58] ;  /* 0x00005800010b7983 */ /* 0x000ea20000300800 */
[----:B----4-:R-:W-:-:S05]  /*1412c0*/  PRMT R2, R10, 0x7770, RZ ;  /* 0x000077700a027816 */ /* 0x010fca00000000ff */
[----:B------:R0:W-:Y:S02]  /*1412d0*/  @P6 STG.E.U8 desc[UR24][R18.64], R2 ;  /* 0x0000000212006986 */ /* 0x0001e4000c101118 */
[----:B0-----:R-:W-:-:S05]  /*1412e0*/  PRMT R2, R10, 0x7771, RZ ;  /* 0x000077710a027816 */ /* 0x001fca00000000ff */
[----:B------:R0:W-:Y:S04]  /*1412f0*/  @P0 STG.E.U8 desc[UR24][R16.64], R2 ;  /* 0x0000000210000986 */ /* 0x0001e8000c101118 */
[----:B0-----:R-:W4:Y:S04]  /*141300*/  LDL.LU.64 R16, [R1+0x23f8] ;  /* 0x0023f80001107983 */ /* 0x001f280000300a00 */
        /* <DEDUP_REMOVED lines=24> */
[----:B------:R-:W-:Y:S02]  /*141490*/  LOP3.LUT P1, RZ, R25, 0x100000, RZ, 0xc0, !PT ;  /* 0x0010000019ff7812 */ /* 0x000fe4000782c0ff */
[----:B------:R-:W-:-:S11]  /*1414a0*/  LOP3.LUT R13, R13, 0xfffffffe, RZ, 0xc0, !PT ;  /* 0xfffffffe0d0d7812 */ /* 0x000fd600078ec0ff */
[----:B------:R-:W-:Y:S02]  /*1414b0*/  @P1 LOP3.LUT R13, R13, 0x1, RZ, 0xfc, !PT ;  /* 0x000000010d0d1812 */ /* 0x000fe400078efcff */
[----:B------:R-:W-:Y:S02]  /*1414c0*/  LOP3.LUT P1, RZ, R25, 0x80000, RZ, 0xc0, !PT ;  /* 0x0008000019ff7812 */ /* 0x000fe4000782c0ff */
[----:B------:R-:W-:Y:S02]  /*1414d0*/  LOP3.LUT R13, R13, 0xfffffffd, RZ, 0xc0, !PT ;  /* 0xfffffffd0d0d7812 */ /* 0x000fe400078ec0ff */
[----:B------:R-:W-:-:S09]  /*1414e0*/  PRMT R2, R10, 0x7772, RZ ;  /* 0x000077720a027816 */ /* 0x000fd200000000ff */
[----:B------:R-:W-:Y:S02]  /*1414f0*/  @P1 LOP3.LUT R13, R13, 0x2, RZ, 0xfc, !PT ;  /* 0x000000020d0d1812 */ /* 0x000fe400078efcff */
[----:B------:R-:W-:-:S13]  /*141500*/  LOP3.LUT P1, RZ, R25, 0x40000, RZ, 0xc0, !PT ;  /* 0x0004000019ff7812 */ /* 0x000fda000782c0ff */
[----:B------:R0:W-:Y:S01]  /*141510*/  @P1 STG.E.U8 desc[UR24][R28.64], R2 ;  /* 0x000000021c001986 */ /* 0x0001e2000c101118 */
[----:B------:R-:W-:Y:S02]  /*141520*/  LOP3.LUT P1, RZ, R13, 0x2, RZ, 0xc0, !PT ;  /* 0x000000020dff7812 */ /* 0x000fe4000782c0ff */
[----:B0-----:R-:W-:-:S11]  /*141530*/  PRMT R2, R10, 0x7773, RZ ;  /* 0x000077730a027816 */ /* 0x001fd600000000ff */
[----:B---3--:R0:W-:Y:S01]  /*141540*/  @P1 STG.E.U8 desc[UR24][R6.64], R2 ;  /* 0x0000000206001986 */ /* 0x0081e2000c101118 */
[----:B------:R-:W-:Y:S02]  /*141550*/  LOP3.LUT P1, RZ, R13, 0x1, RZ, 0xc0, !PT ;  /* 0x000000010dff7812 */ /* 0x000fe4000782c0ff */
[C---:B------:R-:W-:Y:S02]  /*141560*/  LOP3.LUT P2, RZ, R25.reuse, 0x8000000, RZ, 0xc0, !PT ;  /* 0x0800000019ff7812 */ /* 0x040fe4000784c0ff */
[----:B------:R-:W-:Y:S02]  /*141570*/  LOP3.LUT P3, RZ, R25, 0x10000000, RZ, 0xc0, !PT ;  /* 0x1000000019ff7812 */ /* 0x000fe4000786c0ff */
[----:B0-----:R-:W-:Y:S02]  /*141580*/  PRMT R2, R3, 0x7770, RZ ;  /* 0x0000777003027816 */ /* 0x001fe400000000ff */
[----:B------:R-:W-:-:S05]  /*141590*/  LOP3.LUT P4, RZ, R25, 0x20000000, RZ, 0xc0, !PT ;  /* 0x2000000019ff7812 */ /* 0x000fca000788c0ff */
[----:B--2---:R0:W-:Y:S01]  /*1415a0*/  @P1 STG.E.U8 desc[UR24][R4.64], R2 ;  /* 0x0000000204001986 */ /* 0x0041e2000c101118 */
[----:B------:R-:W-:Y:S02]  /*1415b0*/  LOP3.LUT P1, RZ, R14, 0x80000000, RZ, 0xc0, !PT ;  /* 0x800000000eff7812 */ /* 0x000fe4000782c0ff */
[C---:B------:R-:W-:Y:S02]  /*1415c0*/  LOP3.LUT P5, RZ, R25.reuse, 0x40000000, RZ, 0xc0, !PT ;  /* 0x4000000019ff7812 */ /* 0x040fe400078ac0ff */
[----:B------:R-:W-:Y:S02]  /*1415d0*/  LOP3.LUT P6, RZ, R25, 0x80000000, RZ, 0xc0, !PT ;  /* 0x8000000019ff7812 */ /* 0x000fe400078cc0ff */
[----:B------:R-:W2:Y:S04]  /*1415e0*/  LDL.LU.64 R24, [R1+0x2410] ;  /* 0x0024100001187983 */ /* 0x000ea80000300a00 */
[----:B------:R-:W3:Y:S04]  /*1415f0*/  LDL.LU R8, [R1+0x48] ;  /* 0x0000480001087983 */ /* 0x000ee80000300800 */
[----:B------:R-:W3:Y:S04]  /*141600*/  LDL.LU.64 R22, [R1+0x2408] ;  /* 0x0024080001167983 */ /* 0x000ee80000300a00 */
[----:B------:R-:W3:Y:S04]  /*141610*/  LDL.LU.64 R20, [R1+0x2418] ;  /* 0x0024180001147983 */ /* 0x000ee80000300a00 */
[----:B------:R-:W3:Y:S04]  /*141620*/  LDL.LU.64 R18, [R1+0x2428] ;  /* 0x0024280001127983 */ /* 0x000ee80000300a00 */
[----:B------:R-:W3:Y:S04]  /*141630*/  LDL.LU.64 R28, [R1+0x2420] ;  /* 0x00242000011c7983 */ /* 0x000ee80000300a00 */
[----:B------:R-:W3:Y:S01]  /*141640*/  LDL.LU.64 R6, [R1+0x2430] ;  /* 0x0024300001067983 */ /* 0x000ee20000300a00 */
[----:B0-----:R-:W-:-:S03]  /*141650*/  PRMT R2, R3, 0x7771, RZ ;  /* 0x0000777103027816 */ /* 0x001fc600000000ff */
[----:B------:R-:W3:Y:S04]  /*141660*/  LDL.LU R10, [R1+0x38] ;  /* 0x00003800010a7983 */ /* 0x000ee80000300800 */
[----:B------:R-:W2:Y:S04]  /*141670*/  LDL.LU.64 R12, [R1+0x2400] ;  /* 0x00240000010c7983 */ /* 0x000ea80000300a00 */
[----:B------:R-:W3:Y:S04]  /*141680*/  LDL.LU.64 R4, [R1+0x2438] ;  /* 0x0024380001047983 */ /* 0x000ee80000300a00 */
        /* <DEDUP_REMOVED lines=11> */
[----:B------:R-:W-:-:S11]  /*141740*/  PRMT R2, R11, 0x7770, RZ ;  /* 0x000077700b027816 */ /* 0x000fd600000000ff */
[----:B----4-:R0:W-:Y:S01]  /*141750*/  @P1 STG.E.U8 desc[UR24][R16.64], R2 ;  /* 0x0000000210001986 */ /* 0x0101e2000c101118 */
[C---:B------:R-:W-:Y:S02]  /*141760*/  LOP3.LUT P1, RZ, R14.reuse, 0x8000000, RZ, 0xc0, !PT ;  /* 0x080000000eff7812 */ /* 0x040fe4000782c0ff */
[----:B0-----:R-:W-:Y:S01]  /*141770*/  PRMT R2, R11, 0x7771, RZ ;  /* 0x000077710b027816 */ /* 0x001fe200000000ff */
[----:B------:R-:W4:Y:S10]  /*141780*/  LDL.LU R16, [R1+0x52d0] ;  /* 0x0052d00001107983 */ /* 0x000f340000300800 */
[----:B--2---:R0:W-:Y:S01]  /*141790*/  @P1 STG.E.U8 desc[UR24][R12.64], R2 ;  /* 0x000000020c001986 */ /* 0x0041e2000c101118 */
[----:B------:R-:W-:-:S02]  /*1417a0*/  LOP3.LUT P1, RZ, R14, 0x4000000, RZ, 0xc0, !PT ;  /* 0x040000000eff7812 */ /* 0x000fc4000782c0ff */
[----:B0-----:R-:W-:-:S11]  /*1417b0*/  PRMT R2, R11, 0x7772, RZ ;  /* 0x000077720b027816 */ /* 0x001fd600000000ff */
[----:B------:R0:W-:Y:S02]  /*1417c0*/  @P1 STG.E.U8 desc[UR24][R24.64], R2 ;  /* 0x0000000218001986 */ /* 0x0001e4000c101118 */
[----:B0-----:R-:W-:-:S05]  /*1417d0*/  PRMT R2, R11, 0x7773, RZ ;  /* 0x000077730b027816 */ /* 0x001fca00000000ff */
[----:B---3--:R0:W-:Y:S02]  /*1417e0*/  @P2 STG.E.U8 desc[UR24][R22.64], R2 ;  /* 0x0000000216002986 */ /* 0x0081e4000c101118 */
[----:B0-----:R-:W-:-:S05]  /*1417f0*/  PRMT R2, R8, 0x7770, RZ ;  /* 0x0000777008027816 */ /* 0x001fca00000000ff */
[----:B------:R0:W-:Y:S02]  /*141800*/  @P3 STG.E.U8 desc[UR24][R20.64], R2 ;  /* 0x0000000214003986 */ /* 0x0001e4000c101118 */
[----:B0-----:R-:W-:-:S05]  /*141810*/  PRMT R2, R8, 0x7771, RZ ;  /* 0x0000777108027816 */ /* 0x001fca00000000ff */
[----:B------:R0:W-:Y:S01]  /*141820*/  @P4 STG.E.U8 desc[UR24][R18.64], R2 ;  /* 0x0000000212004986 */ /* 0x0001e2000c101118 */
[----:B------:R-:W-:Y:S01]  /*141830*/  IMAD.MOV.U32 R11, RZ, RZ, R9 ;  /* 0x000000ffff0b7224 */ /* 0x000fe200078e0009 */
[----:B0-----:R-:W-:-:S05]  /*141840*/  PRMT R2, R8, 0x7772, RZ ;  /* 0x0000777208027816 */ /* 0x001fca00000000ff */
[----:B------:R0:W-:Y:S02]  /*141850*/  @P5 STG.E.U8 desc[UR24][R28.64], R2 ;  /* 0x000000021c005986 */ /* 0x0001e4000c101118 */
[----:B0-----:R-:W-:Y:S02]  /*141860*/  PRMT R2, R8, 0x7773, RZ ;  /* 0x0000777308027816 */ /* 0x001fe400000000ff */
[----:B------:R-:W2:Y:S01]  /*141870*/  LDL.LU.64 R8, [R1+0x2440] ;  /* 0x0024400001087983 */ /* 0x000ea20000300a00 */
[C---:B------:R-:W-:Y:S02]  /*141880*/  LOP3.LUT P0, RZ, R26.reuse, 0x1, RZ, 0xc0, !PT ;  /* 0x000000011aff7812 */ /* 0x040fe4000780c0ff */
[----:B------:R-:W-:Y:S01]  /*141890*/  LOP3.LUT P4, RZ, R26, 0x2, RZ, 0xc0, !PT ;  /* 0x000000021aff7812 */ /* 0x000fe2000788c0ff */
[----:B------:R0:W-:Y:S04]  /*1418a0*/  @P6 STG.E.U8 desc[UR24][R6.64], R2 ;  /* 0x0000000206006986 */ /* 0x0001e8000c101118 */
[----:B------:R-:W3:Y:S04]  /*1418b0*/  LDL.LU.64 R20, [R1+0x2450] ;  /* 0x0024500001147983 */ /* 0x000ee80000300a00 */
[----:B------:R-:W4:Y:S04]  /*1418c0*/  LDL.LU.64 R18, [R1+0x2460] ;  /* 0x0024600001127983 */ /* 0x000f280000300a00 */
[----:B------:R-:W4:Y:S01]  /*1418d0*/  LDL.LU.64 R28, [R1+0x2448] ;  /* 0x00244800011c7983 */ /* 0x000f220000300a00 */
[----:B0-----:R-:W-:-:S03]  /*1418e0*/  PRMT R2, R10, 0x7770, RZ ;  /* 0x000077700a027816 */ /* 0x001fc600000000ff */
[----:B------:R-:W4:Y:S04]  /*1418f0*/  LDL.LU.64 R6, [R1+0x2458] ;  /* 0x0024580001067983 */ /* 0x000f280000300a00 */
[----:B------:R0:W-:Y:S02]  /*141900*/  @P0 STG.E.U8 desc[UR24][R4.64], R2 ;  /* 0x0000000204000986 */ /* 0x0001e4000c101118 */
[----:B0-----:R-:W-:Y:S02]  /*141910*/  PRMT R2, R10, 0x7771, RZ ;  /* 0x000077710a027816 */ /* 0x001fe400000000ff */
[----:B------:R-:W4:Y:S04]  /*141920*/  LDL.LU.64 R4, [R1+0x2468] ;  /* 0x0024680001047983 */ /* 0x000f280000300a00 */
[----:B--2---:R0:W-:Y:S04]  /*141930*/  @P4 STG.E.U8 desc[UR24][R8.64], R2 ;  /* 0x0000000208004986 */ /* 0x0041e8000c101118 */
[----:B0-----:R-:W2:Y:S04]  /*141940*/  LDL.LU.64 R8, [R1+0x2470] ;  /* 0x0024700001087983 */ /* 0x001ea80000300a00 */
[----:B------:R-:W2:Y:S04]  /*141950*/  LDL.LU R3, [R1+0x5c] ;  /* 0x00005c0001037983 */ /* 0x000ea80000300800 */
        /* <DEDUP_REMOVED lines=24> */
[C---:B------:R-:W-:Y:S02]  /*141ae0*/  LOP3.LUT P5, RZ, R26.reuse, 0x4, RZ, 0xc0, !PT ;  /* 0x000000041aff7812 */ /* 0x040fe400078ac0ff */
[----:B------:R-:W-:Y:S02]  /*141af0*/  LOP3.LUT P6, RZ, R26, 0x8, RZ, 0xc0, !PT ;  /* 0x000000081aff7812 */ /* 0x000fe400078cc0ff */
[----:B------:R-:W-:Y:S02]  /*141b00*/  LOP3.LUT R14, R14, 0xfeffffff, RZ, 0xc0, !PT ;  /* 0xfeffffff0e0e7812 */ /* 0x000fe400078ec0ff */
[----:B------:R-:W-:Y:S02]  /*141b10*/  PRMT R2, R10, 0x7772, RZ ;  /* 0x000077720a027816 */ /* 0x000fe400000000ff */
[----:B------:R-:W-:Y:S01]  /*141b20*/  LOP3.LUT P0, RZ, R26, 0x10, RZ, 0xc0, !PT ;  /* 0x000000101aff7812 */ /* 0x000fe2000780c0ff */
[----:B------:R-:W3:Y:S04]  /*141b30*/  LDL.LU.64 R24, [R1+0x24a0] ;  /* 0x0024a00001187983 */ /* 0x000ee80000300a00 */
[----:B------:R-:W3:Y:S04]  /*141b40*/  LDL.LU R17, [R1+0x4c] ;  /* 0x00004c0001117983 */ /* 0x000ee80000300800 */
[----:B------:R-:W3:Y:S01]  /*141b50*/  LDL.LU.64 R22, [R1+0x2488] ;  /* 0x0024880001167983 */ /* 0x000ee20000300a00 */
[----:B------:R-:W-:-:S02]  /*141b60*/  @P1 LOP3.LUT R14, R14, 0x1000000, RZ, 0xfc, !PT ;  /* 0x010000000e0e1812 */ /* 0x000fc400078efcff */
[----:B------:R-:W-:Y:S01]  /*141b70*/  LOP3.LUT P1, RZ, R26, 0x40, RZ, 0xc0, !PT ;  /* 0x000000401aff7812 */ /* 0x000fe2000782c0ff */
[----:B------:R0:W-:Y:S01]  /*141b80*/  @P5 STG.E.U8 desc[UR24][R20.64], R2 ;  /* 0x0000000214005986 */ /* 0x0001e2000c101118 */
[----:B------:R-:W-:Y:S02]  /*141b90*/  LOP3.LUT R14, R14, 0xfdffffff, RZ, 0xc0, !PT ;  /* 0xfdffffff0e0e7812 */ /* 0x000fe400078ec0ff */
[----:B0-----:R-:W-:-:S09]  /*141ba0*/  PRMT R2, R10, 0x7773, RZ ;  /* 0x000077730a027816 */ /* 0x001fd200000000ff */
[----:B------:R-:W-:Y:S02]  /*141bb0*/  @P1 LOP3.LUT R14, R14, 0x2000000, RZ, 0xfc, !PT ;  /* 0x020000000e0e1812 */ /* 0x000fe400078efcff */
[----:B------:R-:W-:Y:S01]  /*141bc0*/  LOP3.LUT P1, RZ, R26, 0x20, RZ, 0xc0, !PT ;  /* 0x000000201aff7812 */ /* 0x000fe2000782c0ff */
[----:B------:R-:W3:Y:S04]  /*141bd0*/  LDL.LU.64 R20, [R1+0x2498] ;  /* 0x0024980001147983 */ /* 0x000ee80000300a00 */
[----:B----4-:R0:W-:Y:S02]  /*141be0*/  @P6 STG.E.U8 desc[UR24][R18.64], R2 ;  /* 0x0000000212006986 */ /* 0x0101e4000c101118 */
[C---:B0-----:R-:W-:Y:S02]  /*141bf0*/  PRMT R2, R11.reuse, 0x7770, RZ ;  /* 0x000077700b027816 */ /* 0x041fe400000000ff */
[----:B------:R-:W4:Y:S04]  /*141c00*/  LDL.LU.64 R18, [R1+0x24a8] ;  /* 0x0024a80001127983 */ /* 0x000f280000300a00 */
[----:B------:R0:W-:Y:S02]  /*141c10*/  @P0 STG.E.U8 desc[UR24][R28.64], R2 ;  /* 0x000000021c000986 */ /* 0x0001e4000c101118 */
[----:B0-----:R-:W-:-:S02]  /*141c20*/  PRMT R2, R11, 0x7771, RZ ;  /* 0x000077710b027816 */ /* 0x001fc400000000ff */
[----:B------:R-:W4:Y:S04]  /*141c30*/  LDL.LU.64 R28, [R1+0x24b0] ;  /* 0x0024b000011c7983 */ /* 0x000f280000300a00 */
[----:B------:R0:W-:Y:S01]  /*141c40*/  @P1 STG.E.U8 desc[UR24][R6.64], R2 ;  /* 0x0000000206001986 */ /* 0x0001e2000c101118 */
[C---:B------:R-:W-:Y:S02]  /*141c50*/  LOP3.LUT P1, RZ, R14.reuse, 0x2000000, RZ, 0xc0, !PT ;  /* 0x020000000eff7812 */ /* 0x040fe4000782c0ff */
[----:B0-----:R-:W-:Y:S01]  /*141c60*/  PRMT R2, R11, 0x7772, RZ ;  /* 0x000077720b027816 */ /* 0x001fe200000000ff */
[----:B------:R-:W4:Y:S10]  /*141c70*/  LDL.LU.64 R6, [R1+0x24b8] ;  /* 0x0024b80001067983 */ /* 0x000f340000300a00 */
[----:B------:R0:W-:Y:S01]  /*141c80*/  @P1 STG.E.U8 desc[UR24][R4.64], R2 ;  /* 0x0000000204001986 */ /* 0x0001e2000c101118 */
[----:B------:R-:W-:Y:S01]  /*141c90*/  LOP3.LUT P1, RZ, R14, 0x1000000, RZ, 0xc0, !PT ;  /* 0x010000000eff7812 */ /* 0x000fe2000782c0ff */
[----:B0-----:R-:W-:-:S02]  /*141ca0*/  IMAD.MOV.U32 R2, RZ, RZ, R11 ;  /* 0x000000ffff027224 */ /* 0x001fc400078e000b */
[----:B------:R-:W4:Y:S04]  /*141cb0*/  LDL.LU.64 R4, [R1+0x24c0] ;  /* 0x0024c00001047983 */ /* 0x000f280000300a00 */
[----:B------:R-:W4:Y:S01]  /*141cc0*/  LDL.LU.64 R10, [R1+0x24d0] ;  /* 0x0024d000010a7983 */ /* 0x000f220000300a00 */
[----:B------:R-:W-:-:S05]  /*141cd0*/  PRMT R2, R2, 0x7773, RZ ;  /* 0x0000777302027816 */ /* 0x000fca00000000ff */
[----:B--2---:R0:W-:Y:S01]  /*141ce0*/  @P1 STG.E.U8 desc[UR24][R8.64], R2 ;  /* 0x0000000208001986 */ /* 0x0041e2000c101118 */
[C---:B------:R-:W-:Y:S02]  /*141cf0*/  LOP3.LUT P1, RZ, R14.reuse, 0x800000, RZ, 0xc0, !PT ;  /* 0x008000000eff7812 */ /* 0x040fe4000782c0ff */
        /* <DEDUP_REMOVED lines=27> */
[----:B----4-:R0:W-:Y:S02]  /*141eb0*/  @P2 STG.E.U8 desc[UR24][R18.64], R2 ;  /* 0x0000000212002986 */ /* 0x0101e4000c101118 */
        /* <DEDUP_REMOVED lines=9> */
[----:B------:R-:W3:Y:S04]  /*141f50*/  LDL.LU R27, [R1+0x52b8] ;  /* 0x0052b800011b7983 */ /* 0x000ee80000300800 */
[----:B--2---:R0:W-:Y:S04]  /*141f60*/  @P0 STG.E.U8 desc[UR24][R8.64], R2 ;  /* 0x0000000208000986 */ /* 0x0041e8000c101118 */
[----:B------:R-:W2:Y:S04]  /*141f70*/  LDL.LU.64 R10, [R1+0x24c8] ;  /* 0x0024c800010a7983 */ /* 0x000ea80000300a00 */
[----:B0-----:R-:W4:Y:S04]  /*141f80*/  LDL.LU.64 R8, [R1+0x24d8] ;  /* 0x0024d80001087983 */ /* 0x001f280000300a00 */
[----:B------:R-:W3:Y:S04]  /*141f90*/  LDL.LU.64 R20, [R1+0x24e8] ;  /* 0x0024e80001147983 */ /* 0x000ee80000300a00 */
[----:B------:R-:W2:Y:S01]  /*141fa0*/  LDL.LU R5, [R1+0x20] ;  /* 0x0000200001057983 */ /* 0x000ea20000300800 */
[----:B------:R-:W-:-:S02]  /*141fb0*/  LOP3.LUT P4, RZ, R26, 0x100000, RZ, 0xc0, !PT ;  /* 0x001000001aff7812 */ /* 0x000fc4000788c0ff */
[C---:B------:R-:W-:Y:S02]  /*141fc0*/  LOP3.LUT P5, RZ, R26.reuse, 0x200000, RZ, 0xc0, !PT ;  /* 0x002000001aff7812 */ /* 0x040fe400078ac0ff */
[----:B------:R-:W-:Y:S01]  /*141fd0*/  LOP3.LUT P6, RZ, R26, 0x400000, RZ, 0xc0, !PT ;  /* 0x004000001aff7812 */ /* 0x000fe200078cc0ff */
[----:B------:R-:W3:Y:S04]  /*141fe0*/  LDL.LU.64 R18, [R1+0x24f0] ;  /* 0x0024f00001127983 */ /* 0x000ee80000300a00 */
[----:B------:R-:W3:Y:S04]  /*141ff0*/  LDL.LU.64 R28, [R1+0x24f8] ;  /* 0x0024f800011c7983 */ /* 0x000ee80000300a00 */
[----:B------:R-:W3:Y:S04]  /*142000*/  LDL.LU.64 R6, [R1+0x2500] ;  /* 0x0025000001067983 */ /* 0x000ee80000300a00 */
[----:B------:R-:W3:Y:S01]  /*142010*/  LDL.LU R3, [R1+0x10] ;  /* 0x0000100001037983 */ /* 0x000ee20000300800 */
[----:B--2---:R-:W-:-:S05]  /*142020*/  PRMT R2, R5, 0x7770, RZ ;  /* 0x0000777005027816 */ /* 0x004fca00000000ff */
[----:B------:R0:W-:Y:S02]  /*142030*/  @P4 STG.E.U8 desc[UR24][R10.64], R2 ;  /* 0x000000020a004986 */ /* 0x0001e4000c101118 */
[C---:B0-----:R-:W-:Y:S02]  /*142040*/  PRMT R2, R5.reuse, 0x7771, RZ ;  /* 0x0000777105027816 */ /* 0x041fe400000000ff */
[----:B------:R-:W2:Y:S04]  /*142050*/  LDL.LU.64 R10, [R1+0x2510] ;  /* 0x00251000010a7983 */ /* 0x000ea80000300a00 */
[----:B----4-:R0:W-:Y:S02]  /*142060*/  @P5 STG.E.U8 desc[UR24][R8.64], R2 ;  /* 0x0000000208005986 */ /* 0x0101e4000c101118 */
[----:B0-----:R-:W-:-:S02]  /*142070*/  PRMT R2, R5, 0x7772, RZ ;  /* 0x0000777205027816 */ /* 0x001fc400000000ff */
[----:B------:R-:W4:Y:S04]  /*142080*/  LDL.LU.64 R8, [R1+0x2520] ;  /* 0x0025200001087983 */ /* 0x000f280000300a00 */
[----:B---3--:R0:W-:Y:S02]  /*142090*/  @P6 STG.E.U8 desc[UR24][R20.64], R2 ;  /* 0x0000000214006986 */ /* 0x0081e4000c101118 */
[----:B0-----:R-:W-:Y:S02]  /*1420a0*/  PRMT R2, R5, 0x7773, RZ ;  /* 0x0000777305027816 */ /* 0x001fe400000000ff */
[----:B------:R-:W3:Y:S01]  /*1420b0*/  LDL.LU.64 R4, [R1+0x2528] ;  /* 0x0025280001047983 */ /* 0x000ee20000300a00 */
        /* <DEDUP_REMOVED lines=24> */
[----:B------:R-:W-:Y:S02]  /*142240*/  LOP3.LUT P1, RZ, R26, 0x2000000, RZ, 0xc0, !PT ;  /* 0x020000001aff7812 */ /* 0x000fe4000782c0ff */
[----:B------:R-:W-:Y:S01]  /*142250*/  LOP3.LUT R14, R14, 0xfffdffff, RZ, 0xc0, !PT ;  /* 0xfffdffff0e0e7812 */ /* 0x000fe200078ec0ff */
[----:B------:R0:W-:Y:S10]  /*142260*/  @P0 STG.E.U8 desc[UR24][R18.64], R2 ;  /* 0x0000000212000986 */ /* 0x0001f4000c101118 */
[----:B------:R-:W-:-:S02]  /*142270*/  @P1 LOP3.LUT R14, R14, 0x20000, RZ, 0xfc, !PT ;  /* 0x000200000e0e1812 */ /* 0x000fc400078efcff */
        /* <DEDUP_REMOVED lines=8> */
[----:B--2---:R0:W-:Y:S01]  /*142300*/  @P1 STG.E.U8 desc[UR24][R10.64], R2 ;  /* 0x000000020a001986 */ /* 0x0041e2000c101118 */
[----:B------:R-:W-:Y:S02]  /*142310*/  LOP3.LUT P1, RZ, R14, 0x8000, RZ, 0xc0, !PT ;  /* 0x000080000eff7812 */ /* 0x000fe4000782c0ff */
[----:B0-----:R-:W-:-:S11]  /*142320*/  PRMT R2, R3, 0x7773, RZ ;  /* 0x0000777303027816 */ /* 0x001fd600000000ff */
[----:B----4-:R-:W-:Y:S04]  /*142330*/  @P1 STG.E.U8 desc[UR24][R8.64], R2 ;  /* 0x0000000208001986 */ /* 0x010fe8000c101118 */
[----:B---3--:R0:W-:Y:S04]  /*142340*/  STL.64 [R1+0x52a8], R4 ;  /* 0x0052a80401007387 */ /* 0x0081e80000100a00 */
[----:B0-----:R-:W2:Y:S04]  /*142350*/  LDL.LU.64 R4, [R1+0x2508] ;  /* 0x0025080001047983 */ /* 0x001ea80000300a00 */
[----:B------:R-:W3:Y:S04]  /*142360*/  LDL.LU.64 R12, [R1+0x2530] ;  /* 0x00253000010c7983 */ /* 0x000ee80000300a00 */
[----:B------:R-:W4:Y:S04]  /*142370*/  LDL.LU.64 R24, [R1+0x2538] ;  /* 0x0025380001187983 */ /* 0x000f280000300a00 */
[----:B------:R-:W4:Y:S04]  /*142380*/  LDL.LU.64 R22, [R1+0x2540] ;  /* 0x0025400001167983 */ /* 0x000f280000300a00 */
[----:B------:R-:W4:Y:S04]  /*142390*/  LDL.LU.64 R20, [R1+0x2550] ;  /* 0x0025500001147983 */ /* 0x000f280000300a00 */
[----:B------:R-:W4:Y:S04]  /*1423a0*/  LDL.LU.64 R18, [R1+0x2560] ;  /* 0x0025600001127983 */ /* 0x000f280000300a00 */
[----:B------:R-:W4:Y:S04]  /*1423b0*/  LDL.LU R17, [R1+0x24] ;  /* 0x0000240001117983 */ /* 0x000f280000300800 */
[----:B------:R-:W4:Y:S04]  /*1423c0*/  LDL.LU.64 R28, [R1+0x2548] ;  /* 0x00254800011c7983 */ /* 0x000f280000300a00 */
[----:B------:R-:W4:Y:S04]  /*1423d0*/  LDL.LU.64 R6, [R1+0x2558] ;  /* 0x0025580001067983 */ /* 0x000f280000300a00 */
[----:B------:R-:W4:Y:S04]  /*1423e0*/  LDL.LU.64 R10, [R1+0x2568] ;  /* 0x00256800010a7983 */ /* 0x000f280000300a00 */
[----:B------:R-:W2:Y:S01]  /*1423f0*/  LDL.LU.64 R8, [R1+0x52b0] ;  /* 0x0052b00001087983 */ /* 0x000ea20000300a00 */
        /* <DEDUP_REMOVED lines=9> */
[C---:B------:R-:W-:Y:S02]  /*142490*/  PRMT R2, R8.reuse, 0x7772, RZ ;  /* 0x0000777208027816 */ /* 0x040fe400000000ff */
[----:B------:R-:W-:-:S09]  /*1424a0*/  PRMT R8, R8, 0x7773, RZ ;  /* 0x0000777308087816 */ /* 0x000fd200000000ff */
[----:B--2---:R0:W-:Y:S04]  /*1424b0*/  @P1 STG.E.U8 desc[UR24][R4.64], R2 ;  /* 0x0000000204001986 */ /* 0x0041e8000c101118 */
[----:B0-----:R-:W2:Y:S01]  /*1424c0*/  LDL.LU.64 R4, [R1+0x5298] ;  /* 0x0052980001047983 */ /* 0x001ea20000300a00 */
[----:B------:R-:W-:Y:S02]  /*1424d0*/  LOP3.LUT P1, RZ, R14, 0x800, RZ, 0xc0, !PT ;  /* 0x000008000eff7812 */ /* 0x000fe4000782c0ff */
[----:B------:R-:W-:-:S11]  /*1424e0*/  LOP3.LUT P2, RZ, R27, 0x2, RZ, 0xc0, !PT ;  /* 0x000000021bff7812 */ /* 0x000fd6000784c0ff */
[----:B---3--:R-:W-:Y:S01]  /*1424f0*/  @P1 STG.E.U8 desc[UR24][R12.64], R8 ;  /* 0x000000080c001986 */ /* 0x008fe2000c101118 */
[----:B------:R-:W-:Y:S02]  /*142500*/  LOP3.LUT P1, RZ, R14, 0x400, RZ, 0xc0, !PT ;  /* 0x000004000eff7812 */ /* 0x000fe4000782c0ff */
[C---:B------:R-:W-:Y:S02]  /*142510*/  LOP3.LUT P3, RZ, R27.reuse, 0x4, RZ, 0xc0, !PT ;  /* 0x000000041bff7812 */ /* 0x040fe4000786c0ff */
[C---:B------:R-:W-:Y:S02]  /*142520*/  LOP3.LUT P4, RZ, R27.reuse, 0x8, RZ, 0xc0, !PT ;  /* 0x000000081bff7812 */ /* 0x040fe4000788c0ff */
[C---:B------:R-:W-:Y:S02]  /*142530*/  LOP3.LUT P5, RZ, R27.reuse, 0x10, RZ, 0xc0, !PT ;  /* 0x000000101bff7812 */ /* 0x040fe400078ac0ff */
[C---:B------:R-:W-:Y:S02]  /*142540*/  LOP3.LUT P6, RZ, R27.reuse, 0x20, RZ, 0xc0, !PT ;  /* 0x000000201bff7812 */ /* 0x040fe400078cc0ff */
[----:B------:R-:W-:-:S02]  /*142550*/  LOP3.LUT P0, RZ, R27, 0x40, RZ, 0xc0, !PT ;  /* 0x000000401bff7812 */ /* 0x000fc4000780c0ff */
[----:B------:R-:W-:Y:S02]  /*142560*/  LOP3.LUT R14, R14, 0xfffffffb, RZ, 0xc0, !PT ;  /* 0xfffffffb0e0e7812 */ /* 0x000fe400078ec0ff */
[----:B--2---:R-:W-:-:S05]  /*142570*/  PRMT R2, R4, 0x7770, RZ ;  /* 0x0000777004027816 */ /* 0x004fca00000000ff */
[----:B----4-:R0:W-:Y:S04]  /*142580*/  @P1 STG.E.U8 desc[UR24][R24.64], R2 ;  /* 0x0000000218001986 */ /* 0x0101e8000c101118 */
[----:B------:R-:W-:Y:S01]  /*142590*/  STL [R1+0x5290], R5 ;  /* 0x0052900501007387 */ /* 0x000fe20000100800 */
[----:B0-----:R-:W-:-:S03]  /*1425a0*/  PRMT R2, R4, 0x7771, RZ ;  /* 0x0000777104027816 */ /* 0x001fc600000000ff */
[----:B------:R-:W2:Y:S04]  /*1425b0*/  LDL.LU.64 R24, [R1+0x2570] ;  /* 0x0025700001187983 */ /* 0x000ea80000300a00 */
[----:B------:R0:W-:Y:S02]  /*1425c0*/  @P2 STG.E.U8 desc[UR24][R22.64], R2 ;  /* 0x0000000216002986 */ /* 0x0001e4000c101118 */
[C---:B0-----:R-:W-:Y:S02]  /*1425d0*/  PRMT R2, R4.reuse, 0x7772, RZ ;  /* 0x0000777204027816 */ /* 0x041fe400000000ff */
[----:B------:R-:W-:-:S03]  /*1425e0*/  PRMT R4, R4, 0x7773, RZ ;  /* 0x0000777304047816 */ /* 0x000fc600000000ff */
[----:B------:R0:W-:Y:S04]  /*1425f0*/  @P3 STG.E.U8 desc[UR24][R20.64], R2 ;  /* 0x0000000214003986 */ /* 0x0001e8000c101118 */
[----:B------:R-:W-:Y:S01]  /*142600*/  @P4 STG.E.U8 desc[UR24][R18.64], R4 ;  /* 0x0000000412004986 */ /* 0x000fe2000c101118 */
[----:B0-----:R-:W-:-:S05]  /*142610*/  PRMT R2, R17, 0x7770, RZ ;  /* 0x0000777011027816 */ /* 0x001fca00000000ff */
[----:B------:R0:W-:Y:S02]  /*142620*/  @P5 STG.E.U8 desc[UR24][R28.64], R2 ;  /* 0x000000021c005986 */ /* 0x0001e4000c101118 */
[C---:B0-----:R-:W-:Y:S02]  /*142630*/  PRMT R2, R17.reuse, 0x7771, RZ ;  /* 0x0000777111027816 */ /* 0x041fe400000000ff */
[----:B------:R-:W3:Y:S04]  /*142640*/  LDL.LU.64 R28, [R1+0x2578] ;  /* 0x00257800011c7983 */ /* 0x000ee80000300a00 */
[----:B------:R0:W-:Y:S02]  /*142650*/  @P6 STG.E.U8 desc[UR24][R6.64], R2 ;  /* 0x0000000206006986 */ /* 0x0001e4000c101118 */
[----:B0-----:R-:W-:-:S02]  /*142660*/  PRMT R2, R17, 0x7772, RZ ;  /* 0x0000777211027816 */ /* 0x001fc400000000ff */
[----:B------:R-:W4:Y:S04]  /*142670*/  LDL.LU.64 R6, [R1+0x2580] ;  /* 0x0025800001067983 */ /* 0x000f280000300a00 */
[----:B------:R0:W-:Y:S04]  /*142680*/  @P0 STG.E.U8 desc[UR24][R10.64], R2 ;  /* 0x000000020a000986 */ /* 0x0001e8000c101118 */
[----:B0-----:R-:W4:Y:S04]  /*142690*/  LDL.LU.64 R10, [R1+0x2590] ;  /* 0x00259000010a7983 */ /* 0x001f280000300a00 */
[----:B------:R-:W4:Y:S04]  /*1426a0*/  LDL.LU.64 R22, [R1+0x25a0] ;  /* 0x0025a00001167983 */ /* 0x000f280000300a00 */
[----:B------:R-:W4:Y:S04]  /*1426b0*/  LDL.LU.64 R20, [R1+0x2588] ;  /* 0x0025880001147983 */ /* 0x000f280000300a00 */
[----:B------:R-:W4:Y:S04]  /*1426c0*/  LDL.LU.64 R18, [R1+0x2598] ;  /* 0x0025980001127983 */ /* 0x000f280000300a00 */
[----:B------:R-:W4:Y:S01]  /*1426d0*/  LDL.LU.64 R4, [R1+0x25a8] ;  /* 0x0025a80001047983 */ /* 0x000f220000300a00 */
        /* <DEDUP_REMOVED lines=14> */
[C---:B------:R-:W-:Y:S02]  /*1427c0*/  LOP3.LUT P1, RZ, R27.reuse, 0x4000, RZ, 0xc0, !PT ;  /* 0x000040001bff7812 */ /* 0x040fe4000782c0ff */
[----:B------:R-:W-:Y:S02]  /*1427d0*/  LOP3.LUT R14, R14, 0xffffff7f, RZ, 0xc0, !PT ;  /* 0xffffff7f0e0e7812 */ /* 0x000fe400078ec0ff */
[----:B------:R-:W-:-:S09]  /*1427e0*/  LOP3.LUT P4, RZ, R27, 0x80, RZ, 0xc0, !PT ;  /* 0x000000801bff7812 */ /* 0x000fd2000788c0ff */
[----:B------:R-:W-:Y:S02]  /*1427f0*/  @P1 LOP3.LUT R14, R14, 0x80, RZ, 0xfc, !PT ;  /* 0x000000800e0e1812 */ /* 0x000fe400078efcff */
[C---:B------:R-:W-:Y:S02]  /*142800*/  LOP3.LUT P1, RZ, R27.reuse, 0x2000, RZ, 0xc0, !PT ;  /* 0x000020001bff7812 */ /* 0x040fe4000782c0ff */
[----:B------:R-:W-:Y:S02]  /*142810*/  LOP3.LUT P5, RZ, R27, 0x100, RZ, 0xc0, !PT ;  /* 0x000001001bff7812 */ /* 0x000fe400078ac0ff */
[----:B------:R-:W-:Y:S02]  /*142820*/  LOP3.LUT R14, R14, 0xfffffeff, RZ, 0xc0, !PT ;  /* 0xfffffeff0e0e7812 */ /* 0x000fe400078ec0ff */
[----:B------:R-:W-:Y:S02]  /*142830*/  PRMT R2, R17, 0x7773, RZ ;  /* 0x0000777311027816 */ /* 0x000fe400000000ff */
[----:B------:R-:W-:-:S05]  /*142840*/  LOP3.LUT P6, RZ, R27, 0x200, RZ, 0xc0, !PT ;  /* 0x000002001bff7812 */ /* 0x000fca00078cc0ff */
[----:B------:R-:W-:Y:S02]  /*142850*/  @P1 LOP3.LUT R14, R14, 0x100, RZ, 0xfc, !PT ;  /* 0x000001000e0e1812 */ /* 0x000fe400078efcff */
[C---:B------:R-:W-:Y:S02]  /*142860*/  LOP3.LUT P1, RZ, R27.reuse, 0x1000, RZ, 0xc0, !PT ;  /* 0x000010001bff7812 */ /* 0x040fe4000782c0ff */
[----:B------:R-:W-:Y:S02]  /*142870*/  LOP3.LUT P0, RZ, R27, 0x400, RZ, 0xc0, !PT ;  /* 0x000004001bff7812 */ /* 0x000fe4000780c0ff */
[----:B------:R-:W-:-:S09]  /*142880*/  LOP3.LUT R14, R14, 0xfffffdff, RZ, 0xc0, !PT ;  /* 0xfffffdff0e0e7812 */ /* 0x000fd200078ec0ff */
[----:B------:R-:W-:Y:S02]  /*142890*/  @P1 LOP3.LUT R14, R14, 0x200, RZ, 0xfc, !PT ;  /* 0x000002000e0e1812 */ /* 0x000fe400078efcff */
[----:B------:R-:W-:Y:S01]  /*1428a0*/  LOP3.LUT P1, RZ, R27, 0x800, RZ, 0xc0, !PT ;  /* 0x000008001bff7812 */ /* 0x000fe2000782c0ff */
[----:B--2---:R0:W-:Y:S02]  /*1428b0*/  @P4 STG.E.U8 desc[UR24][R24.64], R2 ;  /* 0x0000000218004986 */ /* 0x0041e4000c101118 */
[----:B0-----:R-:W-:-:S05]  /*1428c0*/  PRMT R2, R15, 0x7770, RZ ;  /* 0x000077700f027816 */ /* 0x001fca00000000ff */
[----:B---3--:R0:W-:Y:S02]  /*1428d0*/  @P5 STG.E.U8 desc[UR24][R28.64], R2 ;  /* 0x000000021c005986 */ /* 0x0081e4000c101118 */
[C---:B0-----:R-:W-:Y:S02]  /*1428e0*/  PRMT R2, R15.reuse, 0x7771, RZ ;  /* 0x000077710f027816 */ /* 0x041fe400000000ff */
[----:B------:R-:W2:Y:S04]  /*1428f0*/  LDL.LU.64 R28, [R1+0x25b8] ;  /* 0x0025b800011c7983 */ /* 0x000ea80000300a00 */
[----:B----4-:R0:W-:Y:S02]  /*142900*/  @P6 STG.E.U8 desc[UR24][R6.64], R2 ;  /* 0x0000000206006986 */ /* 0x0101e4000c101118 */
[----:B0-----:R-:W-:-:S02]  /*142910*/  PRMT R2, R15, 0x7772, RZ ;  /* 0x000077720f027816 */ /* 0x001fc400000000ff */
[----:B------:R-:W3:Y:S04]  /*142920*/  LDL.LU.64 R6, [R1+0x25c0] ;  /* 0x0025c00001067983 */ /* 0x000ee80000300a00 */
[----:B------:R0:W-:Y:S02]  /*142930*/  @P0 STG.E.U8 desc[UR24][R10.64], R2 ;  /* 0x000000020a000986 */ /* 0x0001e4000c101118 */
[----:B0-----:R-:W-:Y:S02]  /*142940*/  PRMT R2, R15, 0x7773, RZ ;  /* 0x000077730f027816 */ /* 0x001fe400000000ff */
[----:B------:R-:W4:Y:S04]  /*142950*/  LDL.LU.64 R10, [R1+0x25d0] ;  /* 0x0025d000010a7983 */ /* 0x000f280000300a00 */
[----:B------:R-:W4:Y:S04]  /*142960*/  LDL.LU R15, [R1+0x5294] ;  /* 0x00529400010f7983 */ /* 0x000f280000300800 */
[----:B------:R-:W4:Y:S04]  /*142970*/  LDL.LU.64 R12, [R1+0x26f8] ;  /* 0x0026f800010c7983 */ /* 0x000f280000300a00 */
[----:B------:R-:W4:Y:S04]  /*142980*/  LDL.LU.64 R24, [R1+0x26f0] ;  /* 0x0026f00001187983 */ /* 0x000f280000300a00 */
[----:B------:R0:W-:Y:S01]  /*142990*/  @P1 STG.E.U8 desc[UR24][R22.64], R2 ;  /* 0x0000000216001986 */ /* 0x0001e2000c101118 */
[----:B------:R-:W-:-:S03]  /*1429a0*/  LOP3.LUT P1, RZ, R14, 0x200, RZ, 0xc0, !PT ;  /* 0x000002000eff7812 */ /* 0x000fc6000782c0ff */
[----:B------:R-:W4:Y:S01]  /*1429b0*/  LDL.LU R17, [R1+0x18] ;  /* 0x0000180001117983 */ /* 0x000f220000300800 */
[----:B0-----:R-:W-:-:S03]  /*1429c0*/  PRMT R2, R9, 0x7770, RZ ;  /* 0x0000777009027816 */ /* 0x001fc600000000ff */
[----:B------:R-:W4:Y:S06]  /*1429d0*/  LDL.LU.64 R22, [R1+0x26e8] ;  /* 0x0026e80001167983 */ /* 0x000f2c0000300a00 */
[----:B------:R0:W-:Y:S01]  /*1429e0*/  @P1 STG.E.U8 desc[UR24][R20.64], R2 ;  /* 0x0000000214001986 */ /* 0x0001e2000c101118 */
[C---:B------:R-:W-:Y:S02]  /*1429f0*/  LOP3.LUT P1, RZ, R14.reuse, 0x100, RZ, 0xc0, !PT ;  /* 0x000001000eff7812 */ /* 0x040fe4000782c0ff */
[----:B0-----:R-:W-:Y:S01]  /*142a00*/  PRMT R2, R9, 0x7771, RZ ;  /* 0x0000777109027816 */ /* 0x001fe200000000ff */
[----:B------:R-:W4:Y:S10]  /*142a10*/  LDL.LU.64 R20, [R1+0x26e0] ;  /* 0x0026e00001147983 */ /* 0x000f340000300a00 */
[----:B------:R0:W-:Y:S01]  /*142a20*/  @P1 STG.E.U8 desc[UR24][R18.64], R2 ;  /* 0x0000000212001986 */ /* 0x0001e2000c101118 */
[----:B------:R-:W-:-:S02]  /*142a30*/  LOP3.LUT P1, RZ, R14, 0x80, RZ, 0xc0, !PT ;  /* 0x000000800eff7812 */ /* 0x000fc4000782c0ff */
[----:B0-----:R-:W-:Y:S01]  /*142a40*/  PRMT R2, R9, 0x7772, RZ ;  /* 0x0000777209027816 */ /* 0x001fe200000000ff */
[----:B------:R-:W4:Y:S10]  /*142a50*/  LDL.LU.64 R18, [R1+0x26d8] ;  /* 0x0026d80001127983 */ /* 0x000f340000300a00 */
[----:B------:R0:W-:Y:S04]  /*142a60*/  @P1 STG.E.U8 desc[UR24][R4.64], R2 ;  /* 0x0000000204001986 */ /* 0x0001e8000c101118 */
[----:B0-----:R-:W2:Y:S04]  /*142a70*/  LDL.LU R5, [R1+0x5290] ;  /* 0x0052900001057983 */ /* 0x001ea80000300800 */
[----:B------:R-:W3:Y:S01]  /*142a80*/  LDL.LU.64 R2, [R1+0x25b0] ;  /* 0x0025b00001027983 */ /* 0x000ee20000300a00 */
[----:B------:R-:W-:-:S02]  /*142a90*/  LOP3.LUT P1, RZ, R14, 0x40, RZ, 0xc0, !PT ;  /* 0x000000400eff7812 */ /* 0x000fc4000782c0ff */
[----:B------:R-:W-:-:S11]  /*142aa0*/  PRMT R9, R9, 0x7773, RZ ;  /* 0x0000777309097816 */ /* 0x000fd600000000ff */
[----:B---3--:R2:W-:Y:S01]  /*142ab0*/  @P1 STG.E.U8 desc[UR24][R2.64], R9 ;  /* 0x0000000902001986 */ /* 0x0085e2000c101118 */
[C---:B------:R-:W-:Y:S02]  /*142ac0*/  LOP3.LUT P1, RZ, R14.reuse, 0x20, RZ, 0xc0, !PT ;  /* 0x000000200eff7812 */ /* 0x040fe4000782c0ff */
[----:B--2---:R-:W-:Y:S01]  /*142ad0*/  PRMT R2, R5, 0x7770, RZ ;  /* 0x0000777005027816 */ /* 0x004fe200000000ff */
[----:B------:R-:W2:Y:S10]  /*142ae0*/  LDL.LU.64 R8, [R1+0x25c8] ;  /* 0x0025c80001087983 */ /* 0x000eb40000300a00 */
[----:B------:R0:W-:Y:S01]  /*142af0*/  @P1 STG.E.U8 desc[UR24][R28.64], R2 ;  /* 0x000000021c001986 */ /* 0x0001e2000c101118 */
[----:B------:R-:W-:-:S02]  /*142b00*/  LOP3.LUT P1, RZ, R14, 0x10, RZ, 0xc0, !PT ;  /* 0x000000100eff7812 */ /* 0x000fc4000782c0ff */
[----:B0-----:R-:W-:Y:S01]  /*142b10*/  PRMT R2, R5, 0x7771, RZ ;  /* 0x0000777105027816 */ /* 0x001fe200000000ff */
[----:B------:R-:W3:Y:S10]  /*142b20*/  LDL.LU.64 R28, [R1+0x5288] ;  /* 0x00528800011c7983 */ /* 0x000ef40000300a00 */
[----:B------:R0:W-:Y:S01]  /*142b30*/  @P1 STG.E.U8 desc[UR24][R6.64], R2 ;  /* 0x0000000206001986 */ /* 0x0001e2000c101118 */
[----:B------:R-:W-:-:S02]  /*142b40*/  LOP3.LUT P1, RZ, R14, 0x8, RZ, 0xc0, !PT ;  /* 0x000000080eff7812 */ /* 0x000fc4000782c0ff */
[----:B0-----:R-:W-:Y:S01]  /*142b50*/  PRMT R2, R5, 0x7772, RZ ;  /* 0x0000777205027816 */ /* 0x001fe200000000ff */
[----:B------:R-:W2:Y:S10]  /*142b60*/  LDL.LU.64 R6, [R1+0x5280] ;  /* 0x0052800001067983 */ /* 0x000eb40000300a00 */
[----:B----4-:R0:W-:Y:S04]  /*142b70*/  @P1 STG.E.U8 desc[UR24][R10.64], R2 ;  /* 0x000000020a001986 */ /* 0x0101e8000c101118 */
[----:B0-----:R-:W4:Y:S04]  /*142b80*/  LDL.LU.64 R10, [R1+0x5278] ;  /* 0x00527800010a7983 */ /* 0x001f280000300a00 */
[----:B------:R-:W3:Y:S01]  /*142b90*/  LDL.LU.64 R2, [R1+0x25d8] ;  /* 0x0025d80001027983 */ /* 0x000ee20000300a00 */
[----:B------:R-:W-:-:S02]  /*142ba0*/  LOP3.LUT P1, RZ, R14, 0x4, RZ, 0xc0, !PT ;  /* 0x000000040eff7812 */ /* 0x000fc4000782c0ff */
[----:B------:R-:W-:Y:S02]  /*142bb0*/  LOP3.LUT P2, RZ, R27, 0x100000, RZ, 0xc0, !PT ;  /* 0x001000001bff7812 */ /* 0x000fe4000784c0ff */
[----:B------:R-:W-:Y:S02]  /*142bc0*/  PRMT R5, R5, 0x7773, RZ ;  /* 0x0000777305057816 */ /* 0x000fe400000000ff */
[C---:B------:R-:W-:Y:S02]  /*142bd0*/  LOP3.LUT P3, RZ, R27.reuse, 0x200000, RZ, 0xc0, !PT ;  /* 0x002000001bff7812 */ /* 0x040fe4000786c0ff */
[C---:B------:R-:W-:Y:S02]  /*142be0*/  LOP3.LUT P4, RZ, R27.reuse, 0x400000, RZ, 0xc0, !PT ;  /* 0x004000001bff7812 */ /* 0x040fe4000788c0ff */
[C---:B------:R-:W-:Y:S02]  /*142bf0*/  LOP3.LUT P5, RZ, R27.reuse, 0x800000, RZ, 0xc0, !PT ;  /* 0x008000001bff7812 */ /* 0x040fe400078ac0ff */
[----:B------:R-:W-:-:S02]  /*142c00*/  LOP3.LUT P6, RZ, R27, 0x1000000, RZ, 0xc0, !PT ;  /* 0x010000001bff7812 */ /* 0x000fc400078cc0ff */
[----:B------:R-:W-:Y:S01]  /*142c10*/  LOP3.LUT P0, RZ, R27, 0x2000000, RZ, 0xc0, !PT ;  /* 0x020000001bff7812 */ /* 0x000fe2000780c0ff */
[----:B---3--:R0:W-:Y:S02]  /*142c20*/  @P1 STG.E.U8 desc[UR24][R2.64], R5 ;  /* 0x0000000502001986 */ /* 0x0081e4000c101118 */
[----:B0-----:R-:W-:-:S05]  /*142c30*/  PRMT R2, R28, 0x7770, RZ ;  /* 0x000077701c027816 */ /* 0x001fca00000000ff */
[----:B--2---:R0:W-:Y:S02]  /*142c40*/  @P2 STG.E.U8 desc[UR24][R8.64], R2 ;  /* 0x0000000208002986 */ /* 0x0041e4000c101118 */
        /* <DEDUP_REMOVED lines=9> */
[----:B0-----:R-:W-:Y:S02]  /*142ce0*/  PRMT R2, R17, 0x7771, RZ ;  /* 0x0000777111027816 */ /* 0x001fe400000000ff */
[----:B------:R-:W3:Y:S04]  /*142cf0*/  LDL.LU.64 R20, [R1+0x26d0] ;  /* 0x0026d00001147983 */ /* 0x000ee80000300a00 */
[----:B------:R0:W-:Y:S04]  /*142d00*/  @P0 STG.E.U8 desc[UR24][R18.64], R2 ;  /* 0x0000000212000986 */ /* 0x0001e8000c101118 */
[----:B0-----:R-:W4:Y:S01]  /*142d10*/  LDL.LU.64 R18, [R1+0x26c8] ;  /* 0x0026c80001127983 */ /* 0x001f220000300a00 */
[----:B------:R-:W-:-:S02]  /*142d20*/  LOP3.LUT R15, R15, 0xfbffffff, RZ, 0xc0, !PT ;  /* 0xfbffffff0f0f7812 */ /* 0x000fc400078ec0ff */
[C---:B------:R-:W-:Y:S02]  /*142d30*/  LOP3.LUT P4, RZ, R27.reuse, 0x4000000, RZ, 0xc0, !PT ;  /* 0x040000001bff7812 */ /* 0x040fe4000788c0ff */
[----:B------:R-:W-:Y:S02]  /*142d40*/  LOP3.LUT R14, R14, 0xfffffffe, RZ, 0xc0, !PT ;  /* 0xfffffffe0e0e7812 */ /* 0x000fe400078ec0ff */
[----:B------:R-:W-:Y:S02]  /*142d50*/  LOP3.LUT P5, RZ, R27, 0x8000000, RZ, 0xc0, !PT ;  /* 0x080000001bff7812 */ /* 0x000fe400078ac0ff */
[----:B------:R-:W-:Y:S01]  /*142d60*/  PRMT R2, R17, 0x7772, RZ ;  /* 0x0000777211027816 */ /* 0x000fe200000000ff */
[----:B------:R-:W4:Y:S04]  /*142d70*/  LDL.LU.64 R12, [R1+0x26c0] ;  /* 0x0026c000010c7983 */ /* 0x000f280000300a00 */
[----:B------:R-:W4:Y:S04]  /*142d80*/  LDL.LU.64 R24, [R1+0x26b8] ;  /* 0x0026b80001187983 */ /* 0x000f280000300a00 */
[----:B------:R-:W4:Y:S01]  /*142d90*/  LDL.LU.64 R22, [R1+0x26b0] ;  /* 0x0026b00001167983 */ /* 0x000f220000300a00 */
[----:B------:R-:W-:-:S02]  /*142da0*/  LOP3.LUT P6, RZ, R27, 0x10000000, RZ, 0xc0, !PT ;  /* 0x100000001bff7812 */ /* 0x000fc400078cc0ff */
[----:B------:R-:W-:Y:S02]  /*142db0*/  LOP3.LUT P0, RZ, R27, 0x20000000, RZ, 0xc0, !PT ;  /* 0x200000001bff7812 */ /* 0x000fe4000780c0ff */
        /* <DEDUP_REMOVED lines=17> */
[----:B------:R-:W-:Y:S01]  /*142ed0*/  LOP3.LUT P1, RZ, R28, 0x1, RZ, 0xc0, !PT ;  /* 0x000000011cff7812 */ /* 0x000fe2000782c0ff */
[----:B---3--:R0:W-:-:S12]  /*142ee0*/  @P4 STG.E.U8 desc[UR24][R20.64], R2 ;  /* 0x0000000214004986 */ /* 0x0081d8000c101118 */
[----:B------:R-:W-:Y:S02]  /*142ef0*/  @P1 LOP3.LUT R14, R14, 0x1, RZ, 0xfc, !PT ;  /* 0x000000010e0e1812 */ /* 0x000fe400078efcff */
[----:B------:R-:W-:Y:S02]  /*142f00*/  LOP3.LUT P1, RZ, R27, 0x80000000, RZ, 0xc0, !PT ;  /* 0x800000001bff7812 */ /* 0x000fe4000782c0ff */
[----:B0-----:R-:W-:Y:S01]  /*142f10*/  PRMT R2, R17, 0x7773, RZ ;  /* 0x0000777311027816 */ /* 0x001fe200000000ff */
[----:B------:R-:W2:Y:S01]  /*142f20*/  LDL.LU.64 R20, [R1+0x26a8] ;  /* 0x0026a80001147983 */ /* 0x000ea20000300a00 */
[----:B------:R-:W-:-:S03]  /*142f30*/  LOP3.LUT R14, R14, 0xfffffffd, RZ, 0xc0, !PT ;  /* 0xfffffffd0e0e7812 */ /* 0x000fc600078ec0ff */
[----:B----4-:R0:W-:Y:S06]  /*142f40*/  @P5 STG.E.U8 desc[UR24][R18.64], R2 ;  /* 0x0000000212005986 */ /* 0x0101ec000c101118 */
[----:B------:R-:W-:Y:S02]  /*142f50*/  @P1 LOP3.LUT R14, R14, 0x2, RZ, 0xfc, !PT ;  /* 0x000000020e0e1812 */ /* 0x000fe400078efcff */
[----:B------:R-:W-:Y:S01]  /*142f60*/  LOP3.LUT P1, RZ, R27, 0x40000000, RZ, 0xc0, !PT ;  /* 0x400000001bff7812 */ /* 0x000fe2000782c0ff */
[----:B0-----:R-:W3:Y:S04]  /*142f70*/  LDL.LU.64 R18, [R1+0x26a0] ;  /* 0x0026a00001127983 */ /* 0x001ee80000300a00 */
[----:B------:R-:W4:Y:S04]  /*142f80*/  LDL.LU R3, [R1+0x2c] ;  /* 0x00002c0001037983 */ /* 0x000f280000300800 */
[----:B------:R-:W2:Y:S04]  /*142f90*/  LDL.LU.64 R26, [R1+0x2678] ;  /* 0x00267800011a7983 */ /* 0x000ea80000300a00 */
[----:B--2---:R0:W-:Y:S04]  /*142fa0*/  STL.64 [R1+0x5250], R26 ;  /* 0x0052501a01007387 */ /* 0x0041e80000100a00 */
[----:B0-----:R-:W2:Y:S04]  /*142fb0*/  LDL.LU.64 R26, [R1+0x2680] ;  /* 0x00268000011a7983 */ /* 0x001ea80000300a00 */
[----:B--2---:R0:W-:Y:S04]  /*142fc0*/  STL.64 [R1+0x5258], R26 ;  /* 0x0052581a01007387 */ /* 0x0041e80000100a00 */
[----:B0-----:R-:W2:Y:S04]  /*142fd0*/  LDL.LU.64 R26, [R1+0x2688] ;  /* 0x00268800011a7983 */ /* 0x001ea80000300a00 */
        /* <DEDUP_REMOVED lines=11> */
[----:B------:R-:W-:-:S02]  /*143090*/  PRMT R10, R10, 0x7773, RZ ;  /* 0x000077730a0a7816 */ /* 0x000fc400000000ff */
[----:B------:R-:W-:Y:S01]  /*1430a0*/  PRMT R2, R6, 0x7770, RZ ;  /* 0x0000777006027816 */ /* 0x000fe200000000ff */
[----:B------:R-:W4:Y:S04]  /*1430b0*/  LDL.LU.64 R4, [R1+0x2670] ;  /* 0x0026700001047983 */ /* 0x000f280000300a00 */
[----:B------:R-:W4:Y:S04]  /*1430c0*/  LDL.LU R17, [R1+0x1c] ;  /* 0x00001c0001117983 */ /* 0x000f280000300800 */
[----:B------:R-:W4:Y:S04]  /*1430d0*/  LDL.LU.64 R8, [R1+0x2668] ;  /* 0x0026680001087983 */ /* 0x000f280000300a00 */
[----:B------:R-:W4:Y:S04]  /*1430e0*/  LDL.LU.64 R12, [R1+0x2660] ;  /* 0x00266000010c7983 */ /* 0x000f280000300a00 */
[----:B------:R-:W4:Y:S04]  /*1430f0*/  LDL.LU.64 R24, [R1+0x2658] ;  /* 0x0026580001187983 */ /* 0x000f280000300a00 */
[----:B------:R-:W4:Y:S04]  /*143100*/  LDL.LU.64 R22, [R1+0x2650] ;  /* 0x0026500001167983 */ /* 0x000f280000300a00 */
[----:B------:R0:W-:Y:S01]  /*143110*/  @P1 STG.E.U8 desc[UR24][R20.64], R10 ;  /* 0x0000000a14001986 */ /* 0x0001e2000c101118 */
[----:B------:R-:W-:-:S03]  /*143120*/  LOP3.LUT P1, RZ, R14, 0x1, RZ, 0xc0, !PT ;  /* 0x000000010eff7812 */ /* 0x000fc6000782c0ff */
[----:B0-----:R-:W4:Y:S10]  /*143130*/  LDL.LU.64 R20, [R1+0x2648] ;  /* 0x0026480001147983 */ /* 0x001f340000300a00 */
[----:B---3--:R0:W-:Y:S01]  /*143140*/  @P1 STG.E.U8 desc[UR24][R18.64], R2 ;  /* 0x0000000212001986 */ /* 0x0081e2000c101118 */
[----:B------:R-:W-:-:S02]  /*143150*/  LOP3.LUT P1, RZ, R15, 0x80000000, RZ, 0xc0, !PT ;  /* 0x800000000fff7812 */ /* 0x000fc4000782c0ff */
[----:B0-----:R-:W-:Y:S01]  /*143160*/  PRMT R2, R6, 0x7771, RZ ;  /* 0x0000777106027816 */ /* 0x001fe200000000ff */
[----:B------:R-:W3:Y:S10]  /*143170*/  LDL.LU.64 R18, [R1+0x2640] ;  /* 0x0026400001127983 */ /* 0x000ef40000300a00 */
[----:B--2---:R0:W-:Y:S04]  /*143180*/  @P1 STG.E.U8 desc[UR24][R26.64], R2 ;  /* 0x000000021a001986 */ /* 0x0041e8000c101118 */
[----:B0-----:R-:W2:Y:S01]  /*143190*/  LDL.LU.64 R26, [R1+0x5268] ;  /* 0x00526800011a7983 */ /* 0x001ea20000300a00 */
[----:B------:R-:W-:-:S02]  /*1431a0*/  LOP3.LUT P1, RZ, R15, 0x40000000, RZ, 0xc0, !PT ;  /* 0x400000000fff7812 */ /* 0x000fc4000782c0ff */
[C---:B------:R-:W-:Y:S02]  /*1431b0*/  PRMT R2, R6.reuse, 0x7772, RZ ;  /* 0x0000777206027816 */ /* 0x040fe400000000ff */
[----:B------:R-:W-:-:S09]  /*1431c0*/  PRMT R6, R6, 0x7773, RZ ;  /* 0x0000777306067816 */ /* 0x000fd200000000ff */
[----:B--2---:R0:W-:Y:S04]  /*1431d0*/  @P1 STG.E.U8 desc[UR24][R26.64], R2 ;  /* 0x000000021a001986 */ /* 0x0041e8000c101118 */
[----:B0-----:R-:W2:Y:S01]  /*1431e0*/  LDL.LU.64 R26, [R1+0x5260] ;  /* 0x00526000011a7983 */ /* 0x001ea20000300a00 */
[----:B------:R-:W-:Y:S02]  /*1431f0*/  LOP3.LUT P1, RZ, R15, 0x20000000, RZ, 0xc0, !PT ;  /* 0x200000000fff7812 */ /* 0x000fe4000782c0ff */
[----:B----4-:R-:W-:-:S11]  /*143200*/  PRMT R2, R3, 0x7770, RZ ;  /* 0x0000777003027816 */ /* 0x010fd600000000ff */
[----:B--2---:R0:W-:Y:S04]  /*143210*/  @P1 STG.E.U8 desc[UR24][R26.64], R6 ;  /* 0x000000061a001986 */ /* 0x0041e8000c101118 */
[----:B0-----:R-:W2:Y:S01]  /*143220*/  LDL.LU.64 R26, [R1+0x5258] ;  /* 0x00525800011a7983 */ /* 0x001ea20000300a00 */
[----:B------:R-:W-:-:S13]  /*143230*/  LOP3.LUT P1, RZ, R15, 0x10000000, RZ, 0xc0, !PT ;  /* 0x100000000fff7812 */ /* 0x000fda000782c0ff */
        /* <DEDUP_REMOVED lines=25> */
[----:B---3--:R0:W-:Y:S04]  /*1433d0*/  @P0 STG.E.U8 desc[UR24][R18.64], R2 ;  /* 0x0000000212000986 */ /* 0x0081e8000c101118 */
[----:B0-----:R-:W2:Y:S04]  /*1433e0*/  LDL.LU.64 R18, [R1+0x2638] ;  /* 0x0026380001127983 */ /* 0x001ea80000300a00 */
[----:B------:R-:W3:Y:S04]  /*1433f0*/  LDL.LU.64 R8, [R1+0x2630] ;  /* 0x0026300001087983 */ /* 0x000ee80000300a00 */
[----:B------:R-:W4:Y:S01]  /*143400*/  LDL.LU.64 R12, [R1+0x2628] ;  /* 0x00262800010c7983 */ /* 0x000f220000300a00 */
[----:B------:R-:W-:-:S02]  /*143410*/  LOP3.LUT P4, RZ, R28, 0x2000, RZ, 0xc0, !PT ;  /* 0x000020001cff7812 */ /* 0x000fc4000788c0ff */
[C---:B------:R-:W-:Y:S02]  /*143420*/  LOP3.LUT P5, RZ, R28.reuse, 0x4000, RZ, 0xc0, !PT ;  /* 0x000040001cff7812 */ /* 0x040fe400078ac0ff */
[----:B------:R-:W-:Y:S02]  /*143430*/  LOP3.LUT P6, RZ, R28, 0x8000, RZ, 0xc0, !PT ;  /* 0x000080001cff7812 */ /* 0x000fe400078cc0ff */
[C---:B------:R-:W-:Y:S01]  /*143440*/  PRMT R2, R11.reuse, 0x7771, RZ ;  /* 0x000077710b027816 */ /* 0x040fe200000000ff */
[----:B------:R-:W4:Y:S04]  /*143450*/  LDL.LU.64 R24, [R1+0x2620] ;  /* 0x0026200001187983 */ /* 0x000f280000300a00 */
[----:B------:R-:W4:Y:S04]  /*143460*/  LDL.LU.64 R22, [R1+0x2618] ;  /* 0x0026180001167983 */ /* 0x000f280000300a00 */
[----:B------:R-:W4:Y:S04]  /*143470*/  LDL.LU.64 R20, [R1+0x2610] ;  /* 0x0026100001147983 */ /* 0x000f280000300a00 */
[----:B--2---:R0:W-:Y:S02]  /*143480*/  @P4 STG.E.U8 desc[UR24][R18.64], R2 ;  /* 0x0000000212004986 */ /* 0x0041e4000c101118 */
[----:B0-----:R-:W-:-:S02]  /*143490*/  PRMT R2, R11, 0x7772, RZ ;  /* 0x000077720b027816 */ /* 0x001fc400000000ff */
[----:B------:R-:W-:Y:S01]  /*1434a0*/  PRMT R11, R11, 0x7773, RZ ;  /* 0x000077730b0b7816 */ /* 0x000fe200000000ff */
[----:B------:R-:W2:Y:S04]  /*1434b0*/  LDL.LU.64 R18, [R1+0x2608] ;  /* 0x0026080001127983 */ /* 0x000ea80000300a00 */
[----:B---3--:R-:W-:Y:S04]  /*1434c0*/  @P5 STG.E.U8 desc[UR24][R8.64], R2 ;  /* 0x0000000208005986 */ /* 0x008fe8000c101118 */
        /* <DEDUP_REMOVED lines=28> */
[----:B------:R-:W4:Y:S04]  /*143690*/  LDL.LU R3, [R1+0x2e0] ;  /* 0x0002e00001037983 */ /* 0x000f280000300800 */
[----:B------:R-:W4:Y:S04]  /*1436a0*/  LDL.LU.64 R26, [R1+0x25e0] ;  /* 0x0025e000011a7983 */ /* 0x000f280000300a00 */
[----:B------:R-:W4:Y:S04]  /*1436b0*/  LDL.LU.64 R4, [R1+0x15b8] ;  /* 0x0015b80001047983 */ /* 0x000f280000300a00 */
[----:B------:R-:W4:Y:S04]  /*1436c0*/  LDL.LU R17, [R1+0x2b0] ;  /* 0x0002b00001117983 */ /* 0x000f280000300800 */
        /* <DEDUP_REMOVED lines=9> */
[----:B------:R-:W4:Y:S10]  /*143760*/  LDL.LU.64 R24, [R1+0x1598] ;  /* 0x0015980001187983 */ /* 0x000f340000300a00 */
[----:B------:R0:W-:Y:S01]  /*143770*/  @P1 STG.E.U8 desc[UR24][R22.64], R2 ;  /* 0x0000000216001986 */ /* 0x0001e2000c101118 */
[----:B------:R-:W-:-:S02]  /*143780*/  LOP3.LUT P1, RZ, R15, 0x2000000, RZ, 0xc0, !PT ;  /* 0x020000000fff7812 */ /* 0x000fc4000782c0ff */
[----:B0-----:R-:W-:Y:S01]  /*143790*/  PRMT R2, R7, 0x7772, RZ ;  /* 0x0000777207027816 */ /* 0x001fe200000000ff */
[----:B------:R-:W4:Y:S10]  /*1437a0*/  LDL.LU.64 R22, [R1+0x1590] ;  /* 0x0015900001167983 */ /* 0x000f340000300a00 */
[----:B------:R0:W-:Y:S01]  /*1437b0*/  @P1 STG.E.U8 desc[UR24][R20.64], R2 ;  /* 0x0000000214001986 */ /* 0x0001e2000c101118 */
[----:B------:R-:W-:-:S02]  /*1437c0*/  LOP3.LUT P1, RZ, R15, 0x1000000, RZ, 0xc0, !PT ;  /* 0x010000000fff7812 */ /* 0x000fc4000782c0ff */
[----:B------:R-:W-:Y:S02]  /*1437d0*/  PRMT R7, R7, 0x7773, RZ ;  /* 0x0000777307077816 */ /* 0x000fe400000000ff */
[----:B0-----:R-:W-:Y:S01]  /*1437e0*/  PRMT R2, R29, 0x7770, RZ ;  /* 0x000077701d027816 */ /* 0x001fe200000000ff */
[----:B------:R-:W4:Y:S08]  /*1437f0*/  LDL.LU.64 R20, [R1+0x1588] ;  /* 0x0015880001147983 */ /* 0x000f300000300a00 */
[----:B--2---:R0:W-:Y:S01]  /*143800*/  @P1 STG.E.U8 desc[UR24][R18.64], R7 ;  /* 0x0000000712001986 */ /* 0x0041e2000c101118 */
[----:B------:R-:W-:-:S03]  /*143810*/  LOP3.LUT P1, RZ, R15, 0x800000, RZ, 0xc0, !PT ;  /* 0x008000000fff7812 */ /* 0x000fc6000782c0ff */
[----:B0-----:R-:W2:Y:S04]  /*143820*/  LDL.LU.64 R6, [R1+0x25f0] ;  /* 0x0025f00001067983 */ /* 0x001ea80000300a00 */
        /* <DEDUP_REMOVED lines=9> */
[----:B--2---:R0:W-:Y:S01]  /*1438c0*/  @P1 STG.E.U8 desc[UR24][R6.64], R2 ;  /* 0x0000000206001986 */ /* 0x0041e2000c101118 */
[----:B------:R-:W-:Y:S02]  /*1438d0*/  LOP3.LUT P1, RZ, R15, 0x100000, RZ, 0xc0, !PT ;  /* 0x001000000fff7812 */ /* 0x000fe4000782c0ff */
[----:B0-----:R-:W-:Y:S02]  /*1438e0*/  PRMT R2, R29, 0x7773, RZ ;  /* 0x000077731d027816 */ /* 0x001fe400000000ff */
[C---:B------:R-:W-:Y:S02]  /*1438f0*/  LOP3.LUT P2, RZ, R28.reuse, 0x4000000, RZ, 0xc0, !PT ;  /* 0x040000001cff7812 */ /* 0x040fe4000784c0ff */
[C---:B------:R-:W-:Y:S02]  /*143900*/  LOP3.LUT P3, RZ, R28.reuse, 0x8000000, RZ, 0xc0, !PT ;  /* 0x080000001cff7812 */ /* 0x040fe4000786c0ff */
[C---:B------:R-:W-:Y:S02]  /*143910*/  LOP3.LUT P4, RZ, R28.reuse, 0x10000000, RZ, 0xc0, !PT ;  /* 0x100000001cff7812 */ /* 0x040fe4000788c0ff */
[----:B------:R-:W-:-:S02]  /*143920*/  LOP3.LUT P5, RZ, R28, 0x20000000, RZ, 0xc0, !PT ;  /* 0x200000001cff7812 */ /* 0x000fc400078ac0ff */
[C---:B------:R-:W-:Y:S01]  /*143930*/  LOP3.LUT P6, RZ, R28.reuse, 0x40000000, RZ, 0xc0, !PT ;  /* 0x400000001cff7812 */ /* 0x040fe200078cc0ff */
[----:B------:R-:W2:Y:S01]  /*143940*/  LDL.LU R29, [R1+0x5238] ;  /* 0x00523800011d7983 */ /* 0x000ea20000300800 */
[----:B------:R-:W-:-:S03]  /*143950*/  LOP3.LUT P0, RZ, R28, 0x80000000, RZ, 0xc0, !PT ;  /* 0x800000001cff7812 */ /* 0x000fc6000780c0ff */
[----:B---3--:R4:W-:Y:S01]  /*143960*/  @P1 STG.E.U8 desc[UR24][R10.64], R2 ;  /* 0x000000020a001986 */ /* 0x0089e2000c101118 */
[----:B------:R-:W-:Y:S02]  /*143970*/  LOP3.LUT P1, RZ, R15, 0x80000, RZ, 0xc0, !PT ;  /* 0x000800000fff7812 */ /* 0x000fe4000782c0ff */
[----:B----4-:R-:W-:-:S11]  /*143980*/  PRMT R2, R3, 0x7770, RZ ;  /* 0x0000777003027816 */ /* 0x010fd600000000ff */
        /* <DEDUP_REMOVED lines=16> */
[----:B------:R-:W4:Y:S04]  /*143a90*/  LDL.LU.64 R20, [R1+0x1578] ;  /* 0x0015780001147983 */ /* 0x000f280000300a00 */
[----:B------:R0:W-:Y:S04]  /*143aa0*/  @P0 STG.E.U8 desc[UR24][R18.64], R2 ;  /* 0x0000000212000986 */ /* 0x0001e8000c101118 */
[----:B0-----:R-:W4:Y:S01]  /*143ab0*/  LDL.LU.64 R18, [R1+0x1570] ;  /* 0x0015700001127983 */ /* 0x001f220000300a00 */
[----:B--2---:R-:W-:-:S02]  /*143ac0*/  LOP3.LUT P3, RZ, R29, 0x1, RZ, 0xc0, !PT ;  /* 0x000000011dff7812 */ /* 0x004fc4000786c0ff */
[----:B------:R-:W-:Y:S01]  /*143ad0*/  LOP3.LUT P4, RZ, R29, 0x2, RZ, 0xc0, !PT ;  /* 0x000000021dff7812 */ /* 0x000fe2000788c0ff */
[----:B------:R-:W2:Y:S04]  /*143ae0*/  LDL.LU.64 R8, [R1+0x1468] ;  /* 0x0014680001087983 */ /* 0x000ea80000300a00 */
[----:B------:R-:W2:Y:S04]  /*143af0*/  LDL.LU.64 R12, [R1+0x1460] ;  /* 0x00146000010c7983 */ /* 0x000ea80000300a00 */
[----:B------:R-:W2:Y:S04]  /*143b00*/  LDL.LU.64 R24, [R1+0x1458] ;  /* 0x0014580001187983 */ /* 0x000ea80000300a00 */
[----:B------:R-:W2:Y:S04]  /*143b10*/  LDL.LU R14, [R1+0x2f4] ;  /* 0x0002f400010e7983 */ /* 0x000ea80000300800 */
[----:B------:R-:W2:Y:S01]  /*143b20*/  LDL.LU.64 R22, [R1+0x1450] ;  /* 0x0014500001167983 */ /* 0x000ea20000300a00 */
[----:B---3--:R-:W-:-:S05]  /*143b30*/  PRMT R2, R17, 0x7770, RZ ;  /* 0x0000777011027816 */ /* 0x008fca00000000ff */
[----:B----4-:R0:W-:Y:S02]  /*143b40*/  @P3 STG.E.U8 desc[UR24][R20.64], R2 ;  /* 0x0000000214003986 */ /* 0x0101e4000c101118 */
[----:B0-----:R-:W-:Y:S02]  /*143b50*/  PRMT R2, R17, 0x7771, RZ ;  /* 0x0000777111027816 */ /* 0x001fe400000000ff */
[----:B------:R-:W3:Y:S04]  /*143b60*/  LDL.LU.64 R20, [R1+0x1448] ;  /* 0x0014480001147983 */ /* 0x000ee80000300a00 */
[----:B------:R-:W4:Y:S04]  /*143b70*/  LDL.LU R10, [R1+0x2e4] ;  /* 0x0002e400010a7983 */ /* 0x000f280000300800 */
[----:B------:R0:W-:Y:S04]  /*143b80*/  @P4 STG.E.U8 desc[UR24][R18.64], R2 ;  /* 0x0000000212004986 */ /* 0x0001e8000c101118 */
[----:B0-----:R-:W4:Y:S04]  /*143b90*/  LDL.LU.64 R18, [R1+0x1440] ;  /* 0x0014400001127983 */ /* 0x001f280000300a00 */
        /* <DEDUP_REMOVED lines=19> */
[----:B------:R-:W-:Y:S01]  /*143cd0*/  LOP3.LUT P5, RZ, R29, 0x4, RZ, 0xc0, !PT ;  /* 0x000000041dff7812 */ /* 0x000fe200078ac0ff */
[----:B--2---:R0:W-:Y:S04]  /*143ce0*/  STL.64 [R1+0x5230], R6 ;  /* 0x0052300601007387 */ /* 0x0041e80000100a00 */
[----:B0-----:R-:W2:Y:S01]  /*143cf0*/  LDL.LU.64 R6, [R1+0x1438] ;  /* 0x0014380001067983 */ /* 0x001ea20000300a00 */
[----:B------:R-:W-:-:S02]  /*143d00*/  LOP3.LUT R15, R15, 0xfffeffff, RZ, 0xc0, !PT ;  /* 0xfffeffff0f0f7812 */ /* 0x000fc400078ec0ff */
[----:B------:R-:W-:Y:S02]  /*143d10*/  LOP3.LUT P6, RZ, R29, 0x8, RZ, 0xc0, !PT ;  /* 0x000000081dff7812 */ /* 0x000fe400078cc0ff */
[----:B------:R-:W-:Y:S02]  /*143d20*/  PRMT R2, R17, 0x7772, RZ ;  /* 0x0000777211027816 */ /* 0x000fe400000000ff */
[----:B------:R-:W-:Y:S02]  /*143d30*/  LOP3.LUT P0, RZ, R29, 0x10, RZ, 0xc0, !PT ;  /* 0x000000101dff7812 */ /* 0x000fe4000780c0ff */
[----:B------:R-:W-:Y:S02]  /*143d40*/  @P1 LOP3.LUT R15, R15, 0x10000, RZ, 0xfc, !PT ;  /* 0x000100000f0f1812 */ /* 0x000fe400078efcff */
[----:B------:R-:W-:Y:S01]  /*143d50*/  LOP3.LUT P1, RZ, R29, 0x40, RZ, 0xc0, !PT ;  /* 0x000000401dff7812 */ /* 0x000fe2000782c0ff */
[----:B------:R-:W2:Y:S04]  /*143d60*/  LDL.LU.64 R26, [R1+0x1420] ;  /* 0x00142000011a7983 */ /* 0x000ea80000300a00 */
[----:B------:R0:W-:Y:S01]  /*143d70*/  @P5 STG.E.U8 desc[UR24][R8.64], R2 ;  /* 0x0000000208005986 */ /* 0x0001e2000c101118 */
[----:B------:R-:W-:-:S03]  /*143d80*/  LOP3.LUT R15, R15, 0xfffdffff, RZ, 0xc0, !PT ;  /* 0xfffdffff0f0f7812 */ /* 0x000fc600078ec0ff */
[----:B------:R-:W2:Y:S04]  /*143d90*/  LDL.LU R3, [R1+0x2b4] ;  /* 0x0002b40001037983 */ /* 0x000ea80000300800 */
[----:B------:R-:W2:Y:S01]  /*143da0*/  LDL.LU.64 R4, [R1+0x1418] ;  /* 0x0014180001047983 */ /* 0x000ea20000300a00 */
[----:B0-----:R-:W-:Y:S02]  /*143db0*/  PRMT R2, R17, 0x7773, RZ ;  /* 0x0000777311027816 */ /* 0x001fe400000000ff */
[----:B------:R-:W-:Y:S02]  /*143dc0*/  @P1 LOP3.LUT R15, R15, 0x20000, RZ, 0xfc, !PT ;  /* 0x000200000f0f1812 */ /* 0x000fe400078efcff */
[----:B------:R-:W-:Y:S01]  /*143dd0*/  LOP3.LUT P1, RZ, R29, 0x20, RZ, 0xc0, !PT ;  /* 0x000000201dff7812 */ /* 0x000fe2000782c0ff */
[----:B------:R-:W2:Y:S04]  /*143de0*/  LDL.LU.64 R8, [R1+0x1410] ;  /* 0x0014100001087983 */ /* 0x000ea80000300a00 */
[----:B------:R0:W-:Y:S02]  /*143df0*/  @P6 STG.E.U8 desc[UR24][R12.64], R2 ;  /* 0x000000020c006986 */ /* 0x0001e4000c101118 */
[----:B0-----:R-:W-:-:S02]  /*143e00*/  PRMT R2, R14, 0x7770, RZ ;  /* 0x000077700e027816 */ /* 0x001fc400000000ff */
[----:B------:R-:W2:Y:S04]  /*143e10*/  LDL.LU.64 R12, [R1+0x1408] ;  /* 0x00140800010c7983 */ /* 0x000ea80000300a00 */
[----:B------:R0:W-:Y:S02]  /*143e20*/  @P0 STG.E.U8 desc[UR24][R24.64], R2 ;  /* 0x0000000218000986 */ /* 0x0001e4000c101118 */
[----:B0-----:R-:W-:Y:S02]  /*143e30*/  PRMT R2, R14, 0x7771, RZ ;  /* 0x000077710e027816 */ /* 0x001fe400000000ff */
[----:B------:R-:W2:Y:S04]  /*143e40*/  LDL.LU.64 R24, [R1+0x1400] ;  /* 0x0014000001187983 */ /* 0x000ea80000300a00 */
[----:B------:R-:W2:Y:S04]  /*143e50*/  LDL.LU R17, [R1+0x2d4] ;  /* 0x0002d40001117983 */ /* 0x000ea80000300800 */
[----:B------:R0:W-:Y:S01]  /*143e60*/  @P1 STG.E.U8 desc[UR24][R22.64], R2 ;  /* 0x0000000216001986 */ /* 0x0001e2000c101118 */
[----:B------:R-:W-:-:S02]  /*143e70*/  LOP3.LUT P1, RZ, R15, 0x20000, RZ, 0xc0, !PT ;  /* 0x000200000fff7812 */ /* 0x000fc4000782c0ff */
[----:B0-----:R-:W-:Y:S01]  /*143e80*/  PRMT R2, R14, 0x7772, RZ ;  /* 0x000077720e027816 */ /* 0x001fe200000000ff */
[----:B------:R-:W2:Y:S10]  /*143e90*/  LDL.LU.64 R22, [R1+0x13f8] ;  /* 0x0013f80001167983 */ /* 0x000eb40000300a00 */
        /* <DEDUP_REMOVED lines=25> */
[----:B------:R0:W-:Y:S01]  /*144030*/  @P1 STG.E.U8 desc[UR24][R26.64], R2 ;  /* 0x000000021a001986 */ /* 0x0001e2000c101118 */
[----:B------:R-:W-:Y:S02]  /*144040*/  LOP3.LUT P1, RZ, R15, 0x800, RZ, 0xc0, !PT ;  /* 0x000008000fff7812 */ /* 0x000fe4000782c0ff */
[C---:B0-----:R-:W-:Y:S01]  /*144050*/  PRMT R2, R3.reuse, 0x7770, RZ ;  /* 0x0000777003027816 */ /* 0x041fe200000000ff */
[----:B------:R-:W2:Y:S10]  /*144060*/  LDL.LU R26, [R1+0x2f8] ;  /* 0x0002f800011a7983 */ /* 0x000eb40000300800 */
[----:B------:R0:W-:Y:S02]  /*144070*/  @P1 STG.E.U8 desc[UR24][R4.64], R2 ;  /* 0x0000000204001986 */ /* 0x0001e4000c101118 */
[----:B0-----:R-:W-:-:S02]  /*144080*/  PRMT R2, R3, 0x7771, RZ ;  /* 0x0000777103027816 */ /* 0x001fc400000000ff */
[----:B------:R-:W2:Y:S04]  /*144090*/  LDL.LU.64 R4, [R1+0x13e0] ;  /* 0x0013e00001047983 */ /* 0x000ea80000300a00 */
[----:B------:R0:W-:Y:S02]  /*1440a0*/  @P2 STG.E.U8 desc[UR24][R8.64], R2 ;  /* 0x0000000208002986 */ /* 0x0001e4000c101118 */
[----:B0-----:R-:W-:-:S05]  /*1440b0*/  PRMT R2, R3, 0x7772, RZ ;  /* 0x0000777203027816 */ /* 0x001fca00000000ff */
[----:B------:R0:W-:Y:S02]  /*1440c0*/  @P3 STG.E.U8 desc[UR24][R12.64], R2 ;  /* 0x000000020c003986 */ /* 0x0001e4000c101118 */
[----:B0-----:R-:W-:Y:S02]  /*1440d0*/  PRMT R2, R3, 0x7773, RZ ;  /* 0x0000777303027816 */ /* 0x001fe400000000ff */
[----:B------:R-:W2:Y:S04]  /*1440e0*/  LDL.LU.64 R12, [R1+0x13d8] ;  /* 0x0013d800010c7983 */ /* 0x000ea80000300a00 */
[----:B------:R0:W-:Y:S02]  /*1440f0*/  @P4 STG.E.U8 desc[UR24][R24.64], R2 ;  /* 0x0000000218004986 */ /* 0x0001e4000c101118 */
[----:B0-----:R-:W-:-:S02]  /*144100*/  PRMT R2, R17, 0x7770, RZ ;  /* 0x0000777011027816 */ /* 0x001fc400000000ff */
[----:B------:R-:W2:Y:S04]  /*144110*/  LDL.LU.64 R24, [R1+0x13d0] ;  /* 0x0013d00001187983 */ /* 0x000ea80000300a00 */
[----:B------:R0:W-:Y:S02]  /*144120*/  @P5 STG.E.U8 desc[UR24][R22.64], R2 ;  /* 0x0000000216005986 */ /* 0x0001e4000c101118 */
[----:B0-----:R-:W-:-:S05]  /*144130*/  PRMT R2, R17, 0x7771, RZ ;  /* 0x0000777111027816 */ /* 0x001fca00000000ff */
[----:B---3--:R0:W-:Y:S04]  /*144140*/  @P6 STG.E.U8 desc[UR24][R20.64], R2 ;  /* 0x0000000214006986 */ /* 0x0081e8000c101118 */
[----:B0-----:R-:W3:Y:S01]  /*144150*/  LDL.LU.64 R20, [R1+0x13c8] ;  /* 0x0013c80001147983 */ /* 0x001ee20000300a00 */
[----:B------:R-:W-:-:S05]  /*144160*/  PRMT R2, R17, 0x7772, RZ ;  /* 0x0000777211027816 */ /* 0x000fca00000000ff */
[----:B----4-:R0:W-:Y:S04]  /*144170*/  @P0 STG.E.U8 desc[UR24][R18.64], R2 ;  /* 0x0000000212000986 */ /* 0x0101e8000c101118 */
[----:B0-----:R-:W4:Y:S04]  /*144180*/  LDL.LU.64 R18, [R1+0x13c0] ;  /* 0x0013c00001127983 */ /* 0x001f280000300a00 */
[----:B------:R-:W4:Y:S04]  /*144190*/  LDL.LU.64 R10, [R1+0x13b8] ;  /* 0x0013b800010a7983 */ /* 0x000f280000300a00 */
[----:B------:R-:W4:Y:S04]  /*1441a0*/  LDL.LU.64 R8, [R1+0x13b0] ;  /* 0x0013b00001087983 */ /* 0x000f280000300a00 */
[----:B------:R-:W4:Y:S04]  /*1441b0*/  LDL.LU.64 R22, [R1+0x13a8] ;  /* 0x0013a80001167983 */ /* 0x000f280000300a00 */
[----:B------:R-:W4:Y:S01]  /*1441c0*/  LDL.LU R3, [R1+0x2e8] ;  /* 0x0002e80001037983 */ /* 0x000f220000300800 */
[----:B------:R-:W-:-:S02]  /*1441d0*/  LOP3.LUT P4, RZ, R29, 0x800000, RZ, 0xc0, !PT ;  /* 0x008000001dff7812 */ /* 0x000fc4000788c0ff */
[----:B------:R-:W-:Y:S02]  /*1441e0*/  LOP3.LUT P5, RZ, R29, 0x2000000, RZ, 0xc0, !PT ;  /* 0x020000001dff7812 */ /* 0x000fe400078ac0ff */
[----:B------:R-:W-:Y:S02]  /*1441f0*/  LOP3.LUT R15, R15, 0xfffffbff, RZ, 0xc0, !PT ;  /* 0xfffffbff0f0f7812 */ /* 0x000fe400078ec0ff */
[----:B------:R-:W-:-:S07]  /*144200*/  LOP3.LUT P0, RZ, R29, 0x80000000, RZ, 0xc0, !PT ;  /* 0x800000001dff7812 */ /* 0x000fce000780c0ff */
[----:B------:R-:W-:-:S04]  /*144210*/  @P4 LOP3.LUT R15, R15, 0x400, RZ, 0xfc, !PT ;  /* 0x000004000f0f4812 */ /* 0x000fc800078efcff */
[----:B------:R-:W-:-:S04]  /*144220*/  LOP3.LUT R15, R15, 0xfffffdff, RZ, 0xc0, !PT ;  /* 0xfffffdff0f0f7812 */ /* 0x000fc800078ec0ff */
[----:B------:R-:W-:-:S04]  /*144230*/  @P5 LOP3.LUT R15, R15, 0x200, RZ, 0xfc, !PT ;  /* 0x000002000f0f5812 */ /* 0x000fc800078efcff */
[----:B------:R-:W-:-:S04]  /*144240*/  LOP3.LUT R15, R15, 0xffffffdf, RZ, 0xc0, !PT ;  /* 0xffffffdf0f0f7812 */ /* 0x000fc800078ec0ff */
        /* <DEDUP_REMOVED lines=8> */
[----:B------:R-:W-:Y:S02]  /*1442d0*/  LOP3.LUT R15, R15, 0xffffff7f, RZ, 0xc0, !PT ;  /* 0xffffff7f0f0f7812 */ /* 0x000fe400078ec0ff */
[C---:B------:R-:W-:Y:S02]  /*1442e0*/  LOP3.LUT P3, RZ, R29.reuse, 0x200000, RZ, 0xc0, !PT ;  /* 0x002000001dff7812 */ /* 0x040fe4000786c0ff */
[----:B------:R-:W-:-:S05]  /*1442f0*/  LOP3.LUT P4, RZ, R29, 0x400000, RZ, 0xc0, !PT ;  /* 0x004000001dff7812 */ /* 0x000fca000788c0ff */
[----:B------:R-:W-:Y:S02]  /*144300*/  @P0 LOP3.LUT R15, R15, 0x80, RZ, 0xfc, !PT ;  /* 0x000000800f0f0812 */ /* 0x000fe400078efcff */
[----:B------:R-:W-:Y:S02]  /*144310*/  LOP3.LUT P0, RZ, R29, 0x10000000, RZ, 0xc0, !PT ;  /* 0x100000001dff7812 */ /* 0x000fe4000780c0ff */
[----:B------:R-:W-:-:S11]  /*144320*/  LOP3.LUT R15, R15, 0xfffffeff, RZ, 0xc0, !PT ;  /* 0xfffffeff0f0f7812 */ /* 0x000fd600078ec0ff */
[----:B------:R-:W-:Y:S02]  /*144330*/  @P0 LOP3.LUT R15, R15, 0x100, RZ, 0xfc, !PT ;  /* 0x000001000f0f0812 */ /* 0x000fe400078efcff */
[C---:B------:R-:W-:Y:S02]  /*144340*/  LOP3.LUT P5, RZ, R29.reuse, 0x1000000, RZ, 0xc0, !PT ;  /* 0x010000001dff7812 */ /* 0x040fe400078ac0ff */
[----:B------:R-:W-:Y:S01]  /*144350*/  LOP3.LUT P6, RZ, R29, 0x4000000, RZ, 0xc0, !PT ;  /* 0x040000001dff7812 */ /* 0x000fe200078cc0ff */
[----:B--2---:R0:W-:Y:S02]  /*144360*/  @P1 STG.E.U8 desc[UR24][R4.64], R2 ;  /* 0x0000000204001986 */ /* 0x0041e4000c101118 */
[----:B0-----:R-:W-:-:S05]  /*144370*/  PRMT R2, R26, 0x7770, RZ ;  /* 0x000077701a027816 */ /* 0x001fca00000000ff */
[----:B------:R0:W-:Y:S02]  /*144380*/  @P2 STG.E.U8 desc[UR24][R12.64], R2 ;  /* 0x000000020c002986 */ /* 0x0001e4000c101118 */
[C---:B0-----:R-:W-:Y:S02]  /*144390*/  PRMT R2, R26.reuse, 0x7771, RZ ;  /* 0x000077711a027816 */ /* 0x041fe400000000ff */
[----:B------:R-:W2:Y:S04]  /*1443a0*/  LDL.LU.64 R12, [R1+0x13a0] ;  /* 0x0013a000010c7983 */ /* 0x000ea80000300a00 */
[----:B------:R-:W2:Y:S04]  /*1443b0*/  LDL.LU R17, [R1+0x2b8] ;  /* 0x0002b80001117983 */ /* 0x000ea80000300800 */
[----:B------:R-:W2:Y:S04]  /*1443c0*/  LDL.LU.64 R4, [R1+0x1398] ;  /* 0x0013980001047983 */ /* 0x000ea80000300a00 */
[----:B------:R0:W-:Y:S02]  /*1443d0*/  @P3 STG.E.U8 desc[UR24][R24.64], R2 ;  /* 0x0000000218003986 */ /* 0x0001e4000c101118 */
[----:B0-----:R-:W-:-:S02]  /*1443e0*/  PRMT R2, R26, 0x7772, RZ ;  /* 0x000077721a027816 */ /* 0x001fc400000000ff */
[----:B------:R-:W2:Y:S04]  /*1443f0*/  LDL.LU.64 R24, [R1+0x1390] ;  /* 0x0013900001187983 */ /* 0x000ea80000300a00 */
[----:B---3--:R0:W-:Y:S01]  /*144400*/  @P4 STG.E.U8 desc[UR24][R20.64], R2 ;  /* 0x0000000214004986 */ /* 0x0081e2000c101118 */
[----:B------:R-:W-:Y:S02]  /*144410*/  LOP3.LUT P4, RZ, R15, 0x400, RZ, 0xc0, !PT ;  /* 0x000004000fff7812 */ /* 0x000fe4000788c0ff */
[----:B0-----:R-:W-:Y:S01]  /*144420*/  PRMT R2, R26, 0x7773, RZ ;  /* 0x000077731a027816 */ /* 0x001fe200000000ff */
[----:B------:R-:W3:Y:S10]  /*144430*/  LDL.LU.64 R20, [R1+0x1388] ;  /* 0x0013880001147983 */ /* 0x000ef40000300a00 */
[----:B----4-:R0:W-:Y:S02]  /*144440*/  @P4 STG.E.U8 desc[UR24][R18.64], R2 ;  /* 0x0000000212004986 */ /* 0x0101e4000c101118 */
[----:B0-----:R-:W-:-:S02]  /*144450*/  PRMT R2, R3, 0x7770, RZ ;  /* 0x0000777003027816 */ /* 0x001fc400000000ff */
[----:B------:R-:W4:Y:S04]  /*144460*/  LDL.LU.64 R18, [R1+0x1378] ;  /* 0x0013780001127983 */ /* 0x000f280000300a00 */
[----:B------:R-:W4:Y:S04]  /*144470*/  LDL.LU R26, [R1+0x1c38] ;  /* 0x001c3800011a7983 */ /* 0x000f280000300800 */
[----:B------:R0:W-:Y:S01]  /*144480*/  @P5 STG.E.U8 desc[UR24][R10.64], R2 ;  /* 0x000000020a005986 */ /* 0x0001e2000c101118 */
[----:B------:R-:W-:Y:S02]  /*144490*/  LOP3.LUT P5, RZ, R15, 0x200, RZ, 0xc0, !PT ;  /* 0x000002000fff7812 */ /* 0x000fe400078ac0ff */
[----:B0-----:R-:W-:-:S11]  /*1444a0*/  PRMT R2, R3, 0x7771, RZ ;  /* 0x0000777103027816 */ /* 0x001fd600000000ff */
[----:B------:R0:W-:Y:S02]  /*1444b0*/  @P5 STG.E.U8 desc[UR24][R8.64], R2 ;  /* 0x0000000208005986 */ /* 0x0001e4000c101118 */
[----:B0-----:R-:W-:-:S05]  /*1444c0*/  PRMT R2, R3, 0x7772, RZ ;  /* 0x0000777203027816 */ /* 0x001fca00000000ff */
[----:B------:R0:W-:Y:S04]  /*1444d0*/  @P6 STG.E.U8 desc[UR24][R22.64], R2 ;  /* 0x0000000216006986 */ /* 0x0001e8000c101118 */
[----:B0-----:R-:W4:Y:S04]  /*1444e0*/  LDL.LU R23, [R1+0x2d8] ;  /* 0x0002d80001177983 */ /* 0x001f280000300800 */
[----:B------:R-:W3:Y:S01]  /*1444f0*/  LDL.LU R10, [R1+0x202c] ;  /* 0x00202c00010a7983 */ /* 0x000ee20000300800 */
[----:B------:R-:W-:Y:S02]  /*144500*/  LOP3.LUT P0, RZ, R29, 0x8000000, RZ, 0xc0, !PT ;  /* 0x080000001dff7812 */ /* 0x000fe4000780c0ff */
[----:B------:R-:W-:-:S11]  /*144510*/  PRMT R2, R3, 0x7773, RZ ;  /* 0x0000777303027816 */ /* 0x000fd600000000ff */
[----:B--2---:R0:W-:Y:S01]  /*144520*/  @P0 STG.E.U8 desc[UR24][R12.64], R2 ;  /* 0x000000020c000986 */ /* 0x0041e2000c101118 */
[----:B------:R-:W-:Y:S02]  /*144530*/  LOP3.LUT P0, RZ, R15, 0x100, RZ, 0xc0, !PT ;  /* 0x000001000fff7812 */ /* 0x000fe4000780c0ff */
[----:B0-----:R-:W-:-:S11]  /*144540*/  PRMT R2, R17, 0x7770, RZ ;  /* 0x0000777011027816 */ /* 0x001fd600000000ff */
[----:B------:R0:W-:Y:S01]  /*144550*/  @P0 STG.E.U8 desc[UR24][R4.64], R2 ;  /* 0x0000000204000986 */ /* 0x0001e2000c101118 */
[----:B------:R-:W-:Y:S02]  /*144560*/  LOP3.LUT P0, RZ, R15, 0x80, RZ, 0xc0, !PT ;  /* 0x000000800fff7812 */ /* 0x000fe4000780c0ff */
[----:B0-----:R-:W-:-:S11]  /*144570*/  PRMT R2, R17, 0x7771, RZ ;  /* 0x0000777111027816 */ /* 0x001fd600000000ff */
[----:B------:R-:W-:Y:S04]  /*144580*/  @P0 STG.E.U8 desc[UR24][R24.64], R2 ;  /* 0x0000000218000986 */ /* 0x000fe8000c101118 */
[----:B---3--:R0:W-:Y:S04]  /*144590*/  STL [R1+0x5220], R10 ;  /* 0x0052200a01007387 */ /* 0x0081e80000100800 */
[----:B0-----:R-:W2:Y:S04]  /*1445a0*/  LDL.LU.64 R10, [R1+0x1380] ;  /* 0x00138000010a7983 */ /* 0x001ea80000300a00 */
[----:B------:R-:W3:Y:S04]  /*1445b0*/  LDL.LU.64 R8, [R1+0x1358] ;  /* 0x0013580001087983 */ /* 0x000ee80000300a00 */
[----:B------:R-:W3:Y:S04]  /*1445c0*/  LDL.LU R13, [R1+0x2028] ;  /* 0x00202800010d7983 */ /* 0x000ee80000300800 */
[----:B------:R-:W3:Y:S04]  /*1445d0*/  LDL.LU.64 R24, [R1+0x1368] ;  /* 0x0013680001187983 */ /* 0x000ee80000300a00 */
[----:B------:R-:W3:Y:S04]  /*1445e0*/  LDL.LU R12, [R1+0x2024] ;  /* 0x00202400010c7983 */ /* 0x000ee80000300800 */
[----:B------:R-:W3:Y:S04]  /*1445f0*/  LDL.LU R27, [R1+0x2fc] ;  /* 0x0002fc00011b7983 */ /* 0x000ee80000300800 */
[----:B------:R-:W2:Y:S01]  /*144600*/  LDL.LU.64 R6, [R1+0x1350] ;  /* 0x0013500001067983 */ /* 0x000ea20000300a00 */
[----:B------:R-:W-:-:S02]  /*144610*/  LOP3.LUT P0, RZ, R15, 0x40, RZ, 0xc0, !PT ;  /* 0x000000400fff7812 */ /* 0x000fc4000780c0ff */
[----:B------:R-:W-:Y:S02]  /*144620*/  PRMT R2, R17, 0x7772, RZ ;  /* 0x0000777211027816 */ /* 0x000fe400000000ff */
[----:B------:R-:W-:-:S09]  /*144630*/  LOP3.LUT P1, RZ, R15, 0x1, RZ, 0xc0, !PT ;  /* 0x000000010fff7812 */ /* 0x000fd2000782c0ff */
[----:B------:R0:W-:Y:S01]  /*144640*/  @P0 STG.E.U8 desc[UR24][R20.64], R2 ;  /* 0x0000000214000986 */ /* 0x0001e2000c101118 */
[C---:B------:R-:W-:Y:S02]  /*144650*/  LOP3.LUT P0, RZ, R15.reuse, 0x20, RZ, 0xc0, !PT ;  /* 0x000000200fff7812 */ /* 0x040fe4000780c0ff */
[C---:B------:R-:W-:Y:S02]  /*144660*/  LOP3.LUT P2, RZ, R15.reuse, 0x2, RZ, 0xc0, !PT ;  /* 0x000000020fff7812 */ /* 0x040fe4000784c0ff */
[C---:B------:R-:W-:Y:S02]  /*144670*/  LOP3.LUT P3, RZ, R15.reuse, 0x4, RZ, 0xc0, !PT ;  /* 0x000000040fff7812 */ /* 0x040fe4000786c0ff */
[----:B------:R-:W-:Y:S02]  /*144680*/  LOP3.LUT P4, RZ, R15, 0x8, RZ, 0xc0, !PT ;  /* 0x000000080fff7812 */ /* 0x000fe4000788c0ff */
[----:B0-----:R-:W-:-:S05]  /*144690*/  PRMT R2, R17, 0x7773, RZ ;  /* 0x0000777311027816 */ /* 0x001fca00000000ff */
[----:B----4-:R0:W-:Y:S01]  /*1446a0*/  @P0 STG.E.U8 desc[UR24][R18.64], R2 ;  /* 0x0000000212000986 */ /* 0x0101e2000c101118 */
[----:B------:R-:W-:Y:S02]  /*1446b0*/  LOP3.LUT P0, RZ, R15, 0x10, RZ, 0xc0, !PT ;  /* 0x000000100fff7812 */ /* 0x000fe4000780c0ff */
[C---:B0-----:R-:W-:Y:S01]  /*1446c0*/  PRMT R2, R23.reuse, 0x7770, RZ ;  /* 0x0000777017027816 */ /* 0x041fe200000000ff */
[----:B--2---:R0:W-:Y:S04]  /*1446d0*/  STL.64 [R1+0x5218], R6 ;  /* 0x0052180601007387 */ /* 0x0041e80000100a00 */
[----:B------:R1:W-:Y:S04]  /*1446e0*/  @P1 STG.E.U8 desc[UR24][R10.64], R2 ;  /* 0x000000020a001986 */ /* 0x0003e8000c101118 */
[----:B0-----:R-:W2:Y:S04]  /*1446f0*/  LDL.LU.64 R6, [R1+0x1360] ;  /* 0x0013600001067983 */ /* 0x001ea80000300a00 */
[----:B------:R-:W4:Y:S04]  /*144700*/  LDL.LU.64 R28, [R1+0x1340] ;  /* 0x00134000011c7983 */ /* 0x000f280000300a00 */
[----:B------:R-:W4:Y:S04]  /*144710*/  LDL.LU.64 R20, [R1+0x1330] ;  /* 0x0013300001147983 */ /* 0x000f280000300a00 */
[----:B------:R-:W4:Y:S04]  /*144720*/  LDL.LU R22, [R1+0x2020] ;  /* 0x0020200001167983 */ /* 0x000f280000300800 */
[----:B------:R-:W4:Y:S04]  /*144730*/  LDL.LU R19, [R1+0x201c] ;  /* 0x00201c0001137983 */ /* 0x000f280000300800 */
[----:B------:R-:W4:Y:S04]  /*144740*/  LDL R17, [R1+0x2018] ;  /* 0x0020180001117983 */ /* 0x000f280000100800 */
[----:B------:R-:W2:Y:S04]  /*144750*/  LDL.LU.64 R14, [R1+0x1370] ;  /* 0x00137000010e7983 */ /* 0x000ea80000300a00 */
[----:B-1----:R-:W4:Y:S01]  /*144760*/  LDL.LU R10, [R1+0x5220] ;  /* 0x00522000010a7983 */ /* 0x002f220000300800 */
[----:B------:R-:W-:-:S02]  /*144770*/  PRMT R4, R23, 0x7771, RZ ;  /* 0x0000777117047816 */ /* 0x000fc400000000ff */
[C---:B------:R-:W-:Y:S02]  /*144780*/  LOP3.LUT P5, RZ, R16.reuse, 0x200, RZ, 0xc0, !PT ;  /* 0x0000020010ff7812 */ /* 0x040fe400078ac0ff */
[----:B------:R-:W-:Y:S01]  /*144790*/  PRMT R2, R23, 0x7772, RZ ;  /* 0x0000777217027816 */ /* 0x000fe200000000ff */
[----:B------:R-:W4:Y:S01]  /*1447a0*/  LDL.LU R18, [R1+0x2010] ;  /* 0x0020100001127983 */ /* 0x000f220000300800 */
[----:B---3--:R-:W-:Y:S02]  /*1447b0*/  PRMT R5, R27, 0x7770, RZ ;  /* 0x000077701b057816 */ /* 0x008fe400000000ff */
[----:B------:R-:W-:Y:S01]  /*1447c0*/  LOP3.LUT P6, RZ, R16, 0x400, RZ, 0xc0, !PT ;  /* 0x0000040010ff7812 */ /* 0x000fe200078cc0ff */
[----:B--2---:R-:W-:Y:S04]  /*1447d0*/  @P2 STG.E.U8 desc[UR24][R14.64], R4 ;  /* 0x000000040e002986 */ /* 0x004fe8000c101118 */
[----:B------:R0:W-:Y:S01]  /*1447e0*/  @P3 STG.E.U8 desc[UR24][R8.64], R2 ;  /* 0x0000000208003986 */ /* 0x0001e2000c101118 */
[----:B----4-:R-:W-:-:S02]  /*1447f0*/  ISETP.LT.AND P3, PT, R10, UR42, !P0 ;  /* 0x0000002a0a007c0c */ /* 0x010fc4000c761270 */
[----:B0-----:R-:W-:Y:S02]  /*144800*/  PRMT R2, R23, 0x7773, RZ ;  /* 0x0000777317027816 */ /* 0x001fe400000000ff */
[----:B------:R-:W2:Y:S04]  /*144810*/  LDL.LU R23, [R1+0x2ec] ;  /* 0x0002ec0001177983 */ /* 0x000ea80000300800 */
[----:B------:R0:W-:Y:S04]  /*144820*/  STL [R1+0x5210], R10 ;  /* 0x0052100a01007387 */ /* 0x0001e80000100800 */
[----:B------:R-:W3:Y:S04]  /*144830*/  LDL.LU.64 R8, [R1+0x1348] ;  /* 0x0013480001087983 */ /* 0x000ee80000300a00 */
[----:B------:R1:W-:Y:S04]  /*144840*/  @P4 STG.E.U8 desc[UR24][R24.64], R2 ;  /* 0x0000000218004986 */ /* 0x0003e8000c101118 */
[----:B------:R4:W-:Y:S04]  /*144850*/  @P5 STG.E.U8 desc[UR24][R6.64], R5 ;  /* 0x0000000506005986 */ /* 0x0009e8000c101118 */
[----:B0-----:R-:W3:Y:S04]  /*144860*/  LDL.LU.64 R10, [R1+0x1338] ;  /* 0x00133800010a7983 */ /* 0x001ee80000300a00 */
[----:B------:R-:W3:Y:S04]  /*144870*/  LDL.LU.64 R14, [R1+0x1328] ;  /* 0x00132800010e7983 */ /* 0x000ee80000300a00 */
[----:B-1----:R-:W3:Y:S04]  /*144880*/  LDL.LU.64 R24, [R1+0x1320] ;  /* 0x0013200001187983 */ /* 0x002ee80000300a00 */
[----:B------:R-:W3:Y:S04]  /*144890*/  LDL.LU R16, [R1+0x2014] ;  /* 0x0020140001107983 */ /* 0x000ee80000300800 */
[----:B----4-:R-:W4:Y:S01]  /*1448a0*/  LDL.LU.64 R6, [R1+0x5218] ;  /* 0x0052180001067983 */ /* 0x010f220000300a00 */
[----:B------:R-:W-:Y:S01]  /*1448b0*/  VIADD R3, R26, 0x5c ;  /* 0x0000005c1a037836 */ /* 0x000fe20000000000 */
[----:B------:R-:W-:-:S02]  /*1448c0*/  PRMT R4, R27, 0x7771, RZ ;  /* 0x000077711b047816 */ /* 0x000fc400000000ff */
[----:B------:R-:W-:Y:S02]  /*1448d0*/  ISETP.LT.AND P4, PT, R13, UR22, !P0 ;  /* 0x000000160d007c0c */ /* 0x000fe4000c781270 */
[----:B------:R-:W-:Y:S02]  /*1448e0*/  ISETP.LT.AND P5, PT, R22, UR32, !P0 ;  /* 0x0000002016007c0c */ /* 0x000fe4000c7a1270 */
[----:B------:R-:W-:Y:S01]  /*1448f0*/  ISETP.GE.AND P1, PT, R3, UR29, PT ;  /* 0x0000001d03007c0c */ /* 0x000fe2000bf26270 */
[----:B------:R-:W-:Y:S01]  /*144900*/  VIADD R3, R26, 0x5d ;  /* 0x0000005d1a037836 */ /* 0x000fe20000000000 */
[----:B------:R-:W-:Y:S01]  /*144910*/  PRMT R2, R27, 0x7773, RZ ;  /* 0x000077731b027816 */ /* 0x000fe200000000ff */
[----:B------:R-:W-:-:S03]  /*144920*/  ULDC.64 UR28, c[0x0][0x228] ;  /* 0x00008a00001c7ab9 */ /* 0x000fc60000000a00 */
[----:B------:R-:W-:Y:S02]  /*144930*/  ISETP.GE.AND P2, PT, R3, UR21, PT ;  /* 0x0000001503007c0c */ /* 0x000fe4000bf46270 */
[----:B------:R-:W-:Y:S01]  /*144940*/  PRMT R3, R27, 0x7772, RZ ;  /* 0x000077721b037816 */ /* 0x000fe200000000ff */
[----:B------:R-:W-:Y:S01]  /*144950*/  ULDC.64 UR20, c[0x0][0x228] ;  /* 0x00008a0000147ab9 */ /* 0x000fe20000000a00 */
[----:B--2---:R-:W-:Y:S01]  /*144960*/  PRMT R5, R23, 0x7770, RZ ;  /* 0x0000777017057816 */ /* 0x004fe200000000ff */
[----:B----4-:R0:W-:Y:S01]  /*144970*/  @P6 STG.E.U8 desc[UR24][R6.64], R4 ;  /* 0x0000000406006986 */ /* 0x0101e2000c101118 */
[----:B------:R-:W-:-:S03]  /*144980*/  ISETP.LT.AND P6, PT, R12, UR34, !P0 ;  /* 0x000000220c007c0c */ /* 0x000fc6000c7c1270 */
[----:B------:R1:W-:Y:S04]  /*144990*/  @P3 STG.E.U8 desc[UR24][R28.64], R3 ;  /* 0x000000031c003986 */ /* 0x0003e8000c101118 */
[----:B------:R2:W-:Y:S01]  /*1449a0*/  @P4 STG.E.U8 desc[UR24][R20.64], R2 ;  /* 0x0000000214004986 */ /* 0x0005e2000c101118 */
[----:B0-----:R-:W-:-:S03]  /*1449b0*/  PRMT R4, R23, 0x7771, RZ ;  /* 0x0000777117047816 */ /* 0x001fc600000000ff */
[----:B------:R-:W4:Y:S04]  /*1449c0*/  LDL.LU R6, [R1+0x2bc] ;  /* 0x0002bc0001067983 */ /* 0x000f280000300800 */
[----:B-1----:R-:W4:Y:S04]  /*1449d0*/  LDL.LU.64 R28, [R1+0x1310] ;  /* 0x00131000011c7983 */ /* 0x002f280000300a00 */
[----:B--2---:R-:W2:Y:S04]  /*1449e0*/  LDL.LU.64 R20, [R1+0x1318] ;  /* 0x0013180001147983 */ /* 0x004ea80000300a00 */
[----:B---3--:R0:W-:Y:S04]  /*1449f0*/  @P6 STG.E.U8 desc[UR24][R8.64], R5 ;  /* 0x0000000508006986 */ /* 0x0081e8000c101118 */
[----:B------:R1:W-:Y:S04]  /*144a00*/  @P5 STG.E.U8 desc[UR24][R10.64], R4 ;  /* 0x000000040a005986 */ /* 0x0003e8000c101118 */
[----:B0-----:R-:W3:Y:S04]  /*144a10*/  LDL.LU.64 R8, [R1+0x12f8] ;  /* 0x0012f80001087983 */ /* 0x001ee80000300a00 */
[----:B-1----:R-:W3:Y:S01]  /*144a20*/  LDL.LU R10, [R1+0x5210] ;  /* 0x00521000010a7983 */ /* 0x002ee20000300800 */
[----:B------:R-:W-:Y:S01]  /*144a30*/  VIADD R2, R26, 0x57 ;  /* 0x000000571a027836 */ /* 0x000fe20000000000 */
[----:B------:R-:W-:-:S02]  /*144a40*/  ISETP.LT.AND P4, PT, R19, UR28, !P0 ;  /* 0x0000001c13007c0c */ /* 0x000fc4000c781270 */
[----:B------:R-:W-:Y:S02]  /*144a50*/  ISETP.LT.AND P0, PT, R17, UR20, !P0 ;  /* 0x0000001411007c0c */ /* 0x000fe4000c701270 */
[C---:B------:R-:W-:Y:S01]  /*144a60*/  PRMT R3, R23.reuse, 0x7772, RZ ;  /* 0x0000777217037816 */ /* 0x040fe200000000ff */
[----:B------:R-:W3:Y:S01]  /*144a70*/  LDL.LU R27, [R1+0x2dc] ;  /* 0x0002dc00011b7983 */ /* 0x000ee20000300800 */
[----:B------:R-:W-:Y:S02]  /*144a80*/  ISETP.GE.AND P3, PT, R2, UR13, PT ;  /* 0x0000000d02007c0c */ /* 0x000fe4000bf66270 */
[----:B------:R-:W-:Y:S01]  /*144a90*/  PRMT R2, R23, 0x7773, RZ ;  /* 0x0000777317027816 */ /* 0x000fe200000000ff */
[----:B------:R-:W-:Y:S01]  /*144aa0*/  ULDC.64 UR12, c[0x0][0x228] ;  /* 0x00008a00000c7ab9 */ /* 0x000fe20000000a00 */
[----:B------:R-:W-:Y:S02]  /*144ab0*/  ISETP.LT.AND P5, PT, R18, UR40, !P3 ;  /* 0x0000002812007c0c */ /* 0x000fe4000dfa1270 */
[----:B------:R-:W-:Y:S01]  /*144ac0*/  ISETP.LT.AND P6, PT, R16, UR38, !P3 ;  /* 0x0000002610007c0c */ /* 0x000fe2000dfc1270 */
[----:B------:R-:W-:Y:S04]  /*144ad0*/  @P4 STG.E.U8 desc[UR24][R14.64], R3 ;  /* 0x000000030e004986 */ /* 0x000fe8000c101118 */
[----:B------:R0:W-:Y:S04]  /*144ae0*/  @P0 STG.E.U8 desc[UR24][R24.64], R2 ;  /* 0x0000000218000986 */ /* 0x0001e8000c101118 */
[----:B0-----:R-:W3:Y:S01]  /*144af0*/  LDL.LU.64 R24, [R1+0x1300] ;  /* 0x0013000001187983 */ /* 0x001ee20000300a00 */
[----:B----4-:R-:W-:-:S02]  /*144b00*/  PRMT R3, R6, 0x7770, RZ ;  /* 0x0000777006037816 */ /* 0x010fc400000000ff */
[----:B------:R-:W-:-:S03]  /*144b10*/  PRMT R4, R6, 0x7771, RZ ;  /* 0x0000777106047816 */ /* 0x000fc600000000ff */
[----:B------:R-:W-:Y:S04]  /*144b20*/  @P5 STG.E.U8 desc[UR24][R28.64], R3 ;  /* 0x000000031c005986 */ /* 0x000fe8000c101118 */
[----:B--2---:R-:W-:Y:S01]  /*144b30*/  @P6 STG.E.U8 desc[UR24][R20.64], R4 ;  /* 0x0000000414006986 */ /* 0x004fe2000c101118 */
[----:B---3--:R-:W-:-:S03]  /*144b40*/  ISETP.LT.AND P0, PT, R10, UR36, !P3 ;  /* 0x000000240a007c0c */ /* 0x008fc6000df01270 */
[----:B------:R0:W-:Y:S04]  /*144b50*/  STL [R1+0x520c], R10 ;  /* 0x00520c0a01007387 */ /* 0x0001e80000100800 */
[----:B0-----:R-:W2:Y:S04]  /*144b60*/  LDL.LU.64 R10, [R1+0x12f0] ;  /* 0x0012f000010a7983 */ /* 0x001ea80000300a00 */
[----:B------:R-:W3:Y:S04]  /*144b70*/  LDL.LU.64 R14, [R1+0x12e8] ;  /* 0x0012e800010e7983 */ /* 0x000ee80000300a00 */
[----:B------:R-:W4:Y:S04]  /*144b80*/  LDL.LU.64 R28, [R1+0x12e0] ;  /* 0x0012e000011c7983 */ /* 0x000f280000300a00 */
[----:B------:R-:W3:Y:S04]  /*144b90*/  LDL.LU R23, [R1+0x3a0] ;  /* 0x0003a00001177983 */ /* 0x000ee80000300800 */
[----:B------:R-:W2:Y:S01]  /*144ba0*/  LDL.LU.64 R4, [R1+0x1308] ;  /* 0x0013080001047983 */ /* 0x000ea20000300a00 */
[----:B------:R-:W-:Y:S01]  /*144bb0*/  ISETP.LT.AND P4, PT, R13, UR12, !P3 ;  /* 0x0000000c0d007c0c */ /* 0x000fe2000df81270 */
[----:B------:R-:W-:Y:S01]  /*144bc0*/  VIADD R2, R26, 0x58 ;  /* 0x000000581a027836 */ /* 0x000fe20000000000 */
[----:B------:R-:W-:-:S04]  /*144bd0*/  PRMT R3, R6, 0x7772, RZ ;  /* 0x0000777206037816 */ /* 0x000fc800000000ff */
[----:B------:R-:W-:Y:S02]  /*144be0*/  ISETP.GE.AND P5, PT, R2, UR7, PT ;  /* 0x0000000702007c0c */ /* 0x000fe4000bfa6270 */
[----:B------:R-:W-:Y:S01]  /*144bf0*/  PRMT R2, R6, 0x7773, RZ ;  /* 0x0000777306027816 */ /* 0x000fe200000000ff */
[----:B------:R-:W-:Y:S01]  /*144c00*/  ULDC.64 UR6, c[0x0][0x228] ;  /* 0x00008a0000067ab9 */ /* 0x000fe20000000a00 */
[----:B------:R-:W4:Y:S01]  /*144c10*/  LDL.LU.64 R6, [R1+0x12d8] ;  /* 0x0012d80001067983 */ /* 0x000f220000300a00 */
[----:B------:R-:W-:-:S03]  /*144c20*/  ISETP.LT.AND P6, PT, R12, UR6, !P3 ;  /* 0x000000060c007c0c */ /* 0x000fc6000dfc1270 */
[----:B------:R-:W4:Y:S01]  /*144c30*/  LDL.LU.64 R20, [R1+0x12c8] ;  /* 0x0012c80001147983 */ /* 0x000f220000300a00 */
[----:B------:R-:W-:-:S03]  /*144c40*/  ULDC UR6, c[0x0][0x228] ;  /* 0x00008a0000067ab9 */ /* 0x000fc60000000800 */
[----:B--2---:R0:W-:Y:S04]  /*144c50*/  @P0 STG.E.U8 desc[UR24][R4.64], R3 ;  /* 0x0000000304000986 */ /* 0x0041e8000c101118 */
[----:B------:R1:W-:Y:S01]  /*144c60*/  @P4 STG.E.U8 desc[UR24][R8.64], R2 ;  /* 0x0000000208004986 */ /* 0x0003e2000c101118 */
[----:B------:R-:W-:Y:S02]  /*144c70*/  ISETP.LT.AND P4, PT, R22, UR30, !P3 ;  /* 0x0000001e16007c0c */ /* 0x000fe4000df81270 */
[C---:B0-----:R-:W-:Y:S02]  /*144c80*/  PRMT R5, R27.reuse, 0x7770, RZ ;  /* 0x000077701b057816 */ /* 0x041fe400000000ff */
[C---:B------:R-:W-:Y:S01]  /*144c90*/  PRMT R4, R27.reuse, 0x7771, RZ ;  /* 0x000077711b047816 */ /* 0x040fe200000000ff */
[----:B-1----:R-:W2:Y:S04]  /*144ca0*/  LDL.LU.64 R8, [R1+0x12d0] ;  /* 0x0012d00001087983 */ /* 0x002ea80000300a00 */
[----:B------:R0:W-:Y:S01]  /*144cb0*/  @P6 STG.E.U8 desc[UR24][R24.64], R5 ;  /* 0x0000000518006986 */ /* 0x0001e2000c101118 */
[----:B------:R-:W-:-:S02]  /*144cc0*/  PRMT R3, R27, 0x7772, RZ ;  /* 0x000077721b037816 */ /* 0x000fc400000000ff */
[----:B------:R-:W-:Y:S01]  /*144cd0*/  PRMT R2, R27, 0x7773, RZ ;  /* 0x000077731b027816 */ /* 0x000fe200000000ff */
[----:B------:R1:W-:Y:S04]  /*144ce0*/  @P4 STG.E.U8 desc[UR24][R10.64], R4 ;  /* 0x000000040a004986 */ /* 0x0003e8000c101118 */
[----:B0-----:R-:W2:Y:S04]  /*144cf0*/  LDL.LU.64 R24, [R1+0x12c0] ;  /* 0x0012c00001187983 */ /* 0x001ea80000300a00 */
[----:B------:R-:W2:Y:S04]  /*144d00*/  LDL.LU R27, [R1+0x3d0] ;  /* 0x0003d000011b7983 */ /* 0x000ea80000300800 */
[----:B-1----:R-:W2:Y:S01]  /*144d10*/  LDL.LU R10, [R1+0x520c] ;  /* 0x00520c00010a7983 */ /* 0x002ea20000300800 */
[----:B------:R-:W-:-:S02]  /*144d20*/  ISETP.LT.AND P0, PT, R19, UR4, !P3 ;  /* 0x0000000413007c0c */ /* 0x000fc4000df01270 */
[----:B------:R-:W-:Y:S01]  /*144d30*/  ISETP.LT.AND P3, PT, R17, UR6, !P3 ;  /* 0x0000000611007c0c */ /* 0x000fe2000df61270 */
[----:B------:R-:W-:Y:S01]  /*144d40*/  ULDC UR4, c[0x0][0x228] ;  /* 0x00008a0000047ab9 */ /* 0x000fe20000000800 */
[----:B------:R-:W-:Y:S01]  /*144d50*/  ULDC UR6, c[0x0][0x228] ;  /* 0x00008a0000067ab9 */ /* 0x000fe20000000800 */
[----:B------:R-:W-:Y:S02]  /*144d60*/  ISETP.LT.AND P6, PT, R18, UR4, !P5 ;  /* 0x0000000412007c0c */ /* 0x000fe4000efc1270 */
[----:B------:R-:W-:Y:S01]  /*144d70*/  ISETP.LT.AND P4, PT, R16, UR6, !P5 ;  /* 0x0000000610007c0c */ /* 0x000fe2000ef81270 */
[----:B------:R-:W-:Y:S01]  /*144d80*/  ULDC UR4, c[0x0][0x228] ;  /* 0x00008a0000047ab9 */ /* 0x000fe20000000800 */
[----:B---3--:R-:W-:Y:S01]  /*144d90*/  PRMT R4, R23, 0x7772, RZ ;  /* 0x0000777217047816 */ /* 0x008fe200000000ff */
[----:B------:R-:W-:-:S03]  /*144da0*/  ULDC UR6, c[0x0][0x228] ;  /* 0x00008a0000067ab9 */ /* 0x000fc60000000800 */
[----:B------:R0:W-:Y:S04]  /*144db0*/  @P0 STG.E.U8 desc[UR24][R14.64], R3 ;  /* 0x000000030e000986 */ /* 0x0001e8000c101118 */
[----:B----4-:R1:W-:Y:S01]  /*144dc0*/  @P3 STG.E.U8 desc[UR24][R28.64], R2 ;  /* 0x000000021c003986 */ /* 0x0103e2000c101118 */
[C---:B0-----:R-:W-:Y:S02]  /*144dd0*/  PRMT R3, R23.reuse, 0x7770, RZ ;  /* 0x0000777017037816 */ /* 0x041fe400000000ff */
[C---:B-1----:R-:W-:Y:S01]  /*144de0*/  PRMT R2, R23.reuse, 0x7771, RZ ;  /* 0x0000777117027816 */ /* 0x042fe200000000ff */
[----:B------:R-:W3:Y:S04]  /*144df0*/  LDL.LU.64 R14, [R1+0x12b0] ;  /* 0x0012b000010e7983 */ /* 0x000ee80000300a00 */
[----:B------:R0:W-:Y:S04]  /*144e00*/  @P6 STG.E.U8 desc[UR24][R6.64], R3 ;  /* 0x0000000306006986 */ /* 0x0001e8000c101118 */
[----:B------:R1:W-:Y:S04]  /*144e10*/  @P4 STG.E.U8 desc[UR24][R20.64], R2 ;  /* 0x0000000214004986 */ /* 0x0003e8000c101118 */
[----:B0-----:R-:W4:Y:S04]  /*144e20*/  LDL.LU.64 R6, [R1+0x12a8] ;  /* 0x0012a80001067983 */ /* 0x001f280000300a00 */
[----:B-1----:R-:W4:Y:S04]  /*144e30*/  LDL.LU.64 R20, [R1+0x12a0] ;  /* 0x0012a00001147983 */ /* 0x002f280000300a00 */
[----:B------:R-:W4:Y:S04]  /*144e40*/  LDL.LU R11, [R1+0x3c0] ;  /* 0x0003c000010b7983 */ /* 0x000f280000300800 */
[----:B------:R-:W4:Y:S01]  /*144e50*/  LDL.LU.64 R28, [R1+0x1298] ;  /* 0x00129800011c7983 */ /* 0x000f220000300a00 */
[----:B------:R-:W-:-:S02]  /*144e60*/  PRMT R2, R23, 0x7773, RZ ;  /* 0x0000777317027816 */ /* 0x000fc400000000ff */
[----:B--2---:R-:W-:Y:S01]  /*144e70*/  ISETP.LT.AND P0, PT, R10, UR4, !P5 ;  /* 0x000000040a007c0c */ /* 0x004fe2000ef01270 */
[----:B------:R-:W-:Y:S02]  /*144e80*/  ULDC UR4, c[0x0][0x228] ;  /* 0x00008a0000047ab9 */ /* 0x000fe40000000800 */
[----:B------:R-:W-:Y:S01]  /*144e90*/  ISETP.LT.AND P3, PT, R13, UR4, !P5 ;  /* 0x000000040d007c0c */ /* 0x000fe2000ef61270 */
[----:B------:R-:W-:-:S09]  /*144ea0*/  ULDC UR4, c[0x0][0x228] ;  /* 0x00008a0000047ab9 */ /* 0x000fd20000000800 */
[----:B------:R0:W-:Y:S04]  /*144eb0*/  @P0 STG.E.U8 desc[UR24][R8.64], R4 ;  /* 0x0000000408000986 */ /* 0x0001e8000c101118 */
[----:B0-----:R-:W2:Y:S04]  /*144ec0*/  LDL.LU.64 R4, [R1+0x12b8] ;  /* 0x0012b80001047983 */ /* 0x001ea80000300a00 */
[----:B------:R-:W4:Y:S04]  /*144ed0*/  LDL.LU.64 R8, [R1+0x1288] ;  /* 0x0012880001087983 */ /* 0x000f280000300a00 */
[----:B------:R0:W-:Y:S04]  /*144ee0*/  @P3 STG.E.U8 desc[UR24][R24.64], R2 ;  /* 0x0000000218003986 */ /* 0x0001e8000c101118 */
[----:B0-----:R-:W4:Y:S01]  /*144ef0*/  LDL.LU.64 R24, [R1+0x1290] ;  /* 0x0012900001187983 */ /* 0x001f220000300a00 */
[----:B------:R-:W-:-:S02]  /*144f00*/  ISETP.LT.AND P4, PT, R12, UR4, !P5 ;  /* 0x000000040c007c0c */ /* 0x000fc4000ef81270 */
[----:B------:R-:W-:Y:S01]  /*144f10*/  ISETP.LT.AND P6, PT, R22, UR6, !P5 ;  /* 0x0000000616007c0c */ /* 0x000fe2000efc1270 */
[----:B------:R-:W-:Y:S01]  /*144f20*/  VIADD R3, R26, 0x59 ;  /* 0x000000591a037836 */ /* 0x000fe20000000000 */
[----:B------:R-:W-:Y:S01]  /*144f30*/  ULDC UR4, c[0x0][0x228] ;  /* 0x00008a0000047ab9 */ /* 0x000fe20000000800 */
[----:B------:R-:W-:Y:S02]  /*144f40*/  PRMT R2, R27, 0x7771, RZ ;  /* 0x000077711b027816 */ /* 0x000fe400000000ff */
[----:B------:R-:W-:Y:S01]  /*144f50*/  ISETP.LT.AND P3, PT, R19, UR4, !P5 ;  /* 0x0000000413007c0c */ /* 0x000fe2000ef61270 */
[----:B------:R-:W-:Y:S01]  /*144f60*/  ULDC UR4, c[0x0][0x228] ;  /* 0x00008a0000047ab9 */ /* 0x000fe20000000800 */
[----:B------:R-:W-:Y:S02]  /*144f70*/  ISETP.GE.AND P0, PT, R3, UR5, PT ;  /* 0x0000000503007c0c */ /* 0x000fe4000bf06270 */
[----:B------:R-:W-:Y:S01]  /*144f80*/  PRMT R3, R27, 0x7770, RZ ;  /* 0x000077701b037816 */ /* 0x000fe200000000ff */
[----:B------:R-:W-:Y:S01]  /*144f90*/  ULDC UR5, c[0x0][0x228] ;  /* 0x00008a0000057ab9 */ /* 0x000fe20000000800 */
[----:B------:R-:W4:Y:S01]  /*144fa0*/  LDL.LU R23, [R1+0x3b0] ;  /* 0x0003b00001177983 */ /* 0x000f220000300800 */
[----:B------:R-:W-:Y:S01]  /*144fb0*/  ISETP.LT.AND P5, PT, R17, UR5, !P5 ;  /* 0x0000000511007c0c */ /* 0x000fe2000efa1270 */
[----:B------:R-:W-:Y:S01]  /*144fc0*/  ULDC UR5, c[0x0][0x228] ;  /* 0x00008a0000057ab9 */ /* 0x000fe20000000800 */
[----:B------:R-:W-:Y:S01]  /*144fd0*/  ULDC UR6, c[0x0][0x228] ;  /* 0x00008a0000067ab9 */ /* 0x000fe20000000800 */
[----:B--2---:R0:W-:Y:S04]  /*144fe0*/  @P4 STG.E.U8 desc[UR24][R4.64], R3 ;  /* 0x0000000304004986 */ /* 0x0041e8000c101118 */
[----:B---3--:R1:W-:Y:S01]  /*144ff0*/  @P6 STG.E.U8 desc[UR24][R14.64], R2 ;  /* 0x000000020e006986 */ /* 0x0083e2000c101118 */
[----:B------:R-:W-:Y:S01]  /*145000*/  ISETP.LT.AND P6, PT, R18, UR4, !P0 ;  /* 0x0000000412007c0c */ /* 0x000fe2000c7c1270 */
[----:B------:R-:W-:-:S02]  /*145010*/  ULDC UR4, c[0x0][0x228] ;  /* 0x00008a0000047ab9 */ /* 0x000fc40000000800 */
[----:B------:R-:W-:Y:S01]  /*145020*/  ISETP.LT.AND P4, PT, R16, UR4, !P0 ;  /* 0x0000000410007c0c */ /* 0x000fe2000c781270 */
[----:B------:R-:W-:Y:S01]  /*145030*/  ULDC UR4, c[0x0][0x228] ;  /* 0x00008a0000047ab9 */ /* 0x000fe20000000800 */
[C---:B0-----:R-:W-:Y:S02]  /*145040*/  PRMT R3, R27.reuse, 0x7772, RZ ;  /* 0x000077721b037816 */ /* 0x041fe400000000ff */
[----:B-1----:R-:W-:-:S03]  /*145050*/  PRMT R2, R27, 0x7773, RZ ;  /* 0x000077731b027816 */ /* 0x002fc600000000ff */
[----:B----4-:R0:W-:Y:S01]  /*145060*/  @P3 STG.E.U8 desc[UR24][R6.64], R3 ;  /* 0x0000000306003986 */ /* 0x0101e2000c101118 */
[----:B------:R-:W-:-:S03]  /*145070*/  ISETP.LT.AND P3, PT, R10, UR4, !P0 ;  /* 0x000000040a007c0c */ /* 0x000fc6000c761270 */
[----:B------:R1:W-:Y:S01]  /*145080*/  @P5 STG.E.U8 desc[UR24][R20.64], R2 ;  /* 0x0000000214005986 */ /* 0x0003e2000c101118 */
[C---:B------:R-:W-:Y:S01]  /*145090*/  PRMT R4, R11.reuse, 0x7772, RZ ;  /* 0x000077720b047816 */ /* 0x040fe200000000ff */
[----:B------:R-:W-:Y:S01]  /*1450a0*/  ULDC UR4, c[0x0][0x228] ;  /* 0x00008a0000047ab9 */ /* 0x000fe20000000800 */
[C---:B0-----:R-:W-:Y:S01]  /*1450b0*/  PRMT R3, R11.reuse, 0x7770, RZ ;  /* 0x000077700b037816 */ /* 0x041fe200000000ff */
[----:B------:R-:W2:Y:S01]  /*1450c0*/  LDL.LU.64 R6, [R1+0x1278] ;  /* 0x0012780001067983 */ /* 0x000ea20000300a00 */
[----:B-1----:R-:W-:-:S03]  /*1450d0*/  PRMT R2, R11, 0x7771, RZ ;  /* 0x000077710b027816 */ /* 0x002fc600000000ff */
[----:B------:R-:W3:Y:S04]  /*1450e0*/  LDL.LU.64 R20, [R1+0x1270] ;  /* 0x0012700001147983 */ /* 0x000ee80000300a00 */
[----:B------:R-:W4:Y:S04]  /*1450f0*/  LDL.LU.64 R14, [R1+0x1268] ;  /* 0x00126800010e7983 */ /* 0x000f280000300a00 */
[----:B------:R-:W-:Y:S04]  /*145100*/  @P6 STG.E.U8 desc[UR24][R28.64], R3 ;  /* 0x000000031c006986 */ /* 0x000fe8000c101118 */
[----:B------:R0:W-:Y:S04]  /*145110*/  @P4 STG.E.U8 desc[UR24][R8.64], R2 ;  /* 0x0000000208004986 */ /* 0x0001e8000c101118 */
[----:B------:R1:W-:Y:S04]  /*145120*/  @P3 STG.E.U8 desc[UR24][R24.64], R4 ;  /* 0x0000000418003986 */ /* 0x0003e8000c101118 */
[----:B0-----:R-:W4:Y:S04]  /*145130*/  LDL.LU.64 R8, [R1+0x1260] ;  /* 0x0012600001087983 */ /* 0x001f280000300a00 */
[----:B------:R-:W4:Y:S04]  /*145140*/  LDL.LU R27, [R1+0x3a4] ;  /* 0x0003a400011b7983 */ /* 0x000f280000300800 */
[----:B-1----:R-:W2:Y:S01]  /*145150*/  LDL.LU.64 R4, [R1+0x1280] ;  /* 0x0012800001047983 */ /* 0x002ea20000300a00 */
[----:B------:R-:W-:Y:S01]  /*145160*/  ISETP.LT.AND P5, PT, R13, UR4, !P0 ;  /* 0x000000040d007c0c */ /* 0x000fe2000c7a1270 */
[----:B------:R-:W-:Y:S01]  /*145170*/  ULDC UR4, c[0x0][0x228] ;  /* 0x00008a0000047ab9 */ /* 0x000fe20000000800 */
[----:B------:R-:W-:-:S02]  /*145180*/  ISETP.LT.AND P6, PT, R22, UR5, !P0 ;  /* 0x0000000516007c0c */ /* 0x000fc4000c7c1270 */
[----:B------:R-:W-:Y:S01]  /*145190*/  ISETP.LT.AND P4, PT, R12, UR4, !P0 ;  /* 0x000000040c007c0c */ /* 0x000fe2000c781270 */
[----:B------:R-:W-:Y:S01]  /*1451a0*/  VIADD R3, R26, 0x5a ;  /* 0x0000005a1a037836 */ /* 0x000fe20000000000 */
[----:B------:R-:W-:Y:S01]  /*1451b0*/  PRMT R2, R11, 0x7773, RZ ;  /* 0x000077730b027816 */ /* 0x000fe200000000ff */
[----:B------:R-:W4:Y:S04]  /*1451c0*/  LDL.LU.64 R28, [R1+0x1258] ;  /* 0x00125800011c7983 */ /* 0x000f280000300a00 */
[----:B------:R-:W4:Y:S01]  /*1451d0*/  LDL.LU.64 R24, [R1+0x1248] ;  /* 0x0012480001187983 */ /* 0x000f220000300a00 */
[----:B------:R-:W-:Y:S01]  /*1451e0*/  ULDC UR4, c[0x0][0x228] ;  /* 0x00008a0000047ab9 */ /* 0x000fe20000000800 */
[----:B------:R-:W-:Y:S02]  /*1451f0*/  ISETP.GE.AND P3, PT, R3, UR9, PT ;  /* 0x0000000903007c0c */ /* 0x000fe4000bf66270 */
[C---:B------:R-:W-:Y:S01]  /*145200*/  PRMT R3, R23.reuse, 0x7770, RZ ;  /* 0x0000777017037816 */ /* 0x040fe200000000ff */
[----:B------:R-:W-:Y:S01]  /*145210*/  ULDC UR5, c[0x0][0x228] ;  /* 0x00008a0000057ab9 */ /* 0x000fe20000000800 */
[----:B--2---:R0:W-:Y:S04]  /*145220*/  @P5 STG.E.U8 desc[UR24][R4.64], R2 ;  /* 0x0000000204005986 */ /* 0x0041e8000c101118 */
[----:B------:R1:W-:Y:S01]  /*145230*/  @P4 STG.E.U8 desc[UR24][R6.64], R3 ;  /* 0x0000000306004986 */ /* 0x0003e2000c101118 */
[----:B0-----:R-:W-:-:S03]  /*145240*/  PRMT R2, R23, 0x7771, RZ ;  /* 0x0000777117027816 */ /* 0x001fc600000000ff */
[----:B-1----:R-:W2:Y:S04]  /*145250*/  LDL.LU.64 R6, [R1+0x1250] ;  /* 0x0012500001067983 */ /* 0x002ea80000300a00 */
[----:B---3--:R0:W-:Y:S04]  /*145260*/  @P6 STG.E.U8 desc[UR24][R20.64], R2 ;  /* 0x0000000214006986 */ /* 0x0081e8000c101118 */
[----:B0-----:R-:W3:Y:S01]  /*145270*/  LDL.LU R21, [R1+0x3d4] ;  /* 0x0003d40001157983 */ /* 0x001ee20000300800 */
[----:B------:R-:W-:Y:S02]  /*145280*/  ISETP.LT.AND P5, PT, R19, UR4, !P0 ;  /* 0x0000000413007c0c */ /* 0x000fe4000c7a1270 */
[----:B------:R-:W-:Y:S01]  /*145290*/  ISETP.LT.AND P0, PT, R17, UR5, !P0 ;  /* 0x0000000511007c0c */ /* 0x000fe2000c701270 */
[----:B------:R-:W-:Y:S01]  /*1452a0*/  ULDC UR4, c[0x0][0x228] ;  /* 0x00008a0000047ab9 */ /* 0x000fe20000000800 */
[----:B------:R-:W-:-:S02]  /*1452b0*/  PRMT R3, R23, 0x7772, RZ ;  /* 0x0000777217037816 */ /* 0x000fc400000000ff */
[----:B------:R-:W-:Y:S02]  /*1452c0*/  ISETP.LT.AND P6, PT, R18, UR4, !P3 ;  /* 0x0000000412007c0c */ /* 0x000fe4000dfc1270 */
[----:B------:R-:W-:Y:S01]  /*1452d0*/  PRMT R2, R23, 0x7773, RZ ;  /* 0x0000777317027816 */ /* 0x000fe200000000ff */
[----:B------:R-:W-:Y:S01]  /*1452e0*/  ULDC UR4, c[0x0][0x228] ;  /* 0x00008a0000047ab9 */ /* 0x000fe20000000800 */
[C---:B----4-:R-:W-:Y:S02]  /*1452f0*/  PRMT R4, R27.reuse, 0x7772, RZ ;  /* 0x000077721b047816 */ /* 0x050fe400000000ff */
[----:B------:R-:W-:Y:S01]  /*145300*/  ISETP.LT.AND P4, PT, R16, UR4, !P3 ;  /* 0x0000000410007c0c */ /* 0x000fe2000df81270 */
[----:B------:R-:W-:Y:S01]  /*145310*/  ULDC UR4, c[0x0][0x228] ;  /* 0x00008a0000047ab9 */ /* 0x000fe20000000800 */
[----:B------:R-:W-:Y:S01]  /*145320*/  ULDC UR5, c[0x0][0x228] ;  /* 0x00008a0000057ab9 */ /* 0x000fe20000000800 */
[----:B------:R-:W-:Y:S04]  /*145330*/  @P5 STG.E.U8 desc[UR24][R14.64], R3 ;  /* 0x000000030e005986 */ /* 0x000fe8000c101118 */
[----:B------:R-:W-:Y:S04]  /*145340*/  @P0 STG.E.U8 desc[UR24][R8.64], R2 ;  /* 0x0000000208000986 */ /* 0x000fe8000c101118 */
[----:B---3--:R0:W-:Y:S04]  /*145350*/  STL [R1+0x5208], R21 ;  /* 0x0052081501007387 */ /* 0x0081e80000100800 */
[----:B0-----:R-:W3:Y:S01]  /*145360*/  LDL.LU.64 R20, [R1+0x1240] ;  /* 0x0012400001147983 */ /* 0x001ee20000300a00 */
[----:B------:R-:W-:Y:S01]  /*145370*/  ISETP.LT.AND P0, PT, R10, UR4, !P3 ;  /* 0x000000040a007c0c */ /* 0x000fe2000df01270 */
[----:B------:R-:W-:Y:S01]  /*145380*/  ULDC UR4, c[0x0][0x228] ;  /* 0x00008a0000047ab9 */ /* 0x000fe20000000800 */
[----:B------:R-:W-:-:S02]  /*145390*/  PRMT R3, R27, 0x7770, RZ ;  /* 0x000077701b037816 */ /* 0x000fc400000000ff */
[----:B------:R-:W-:Y:S02]  /*1453a0*/  ISETP.LT.AND P5, PT, R13, UR4, !P3 ;  /* 0x000000040d007c0c */ /* 0x000fe4000dfa1270 */
[----:B------:R-:W-:Y:S01]  /*1453b0*/  PRMT R2, R27, 0x7771, RZ ;  /* 0x000077711b027816 */ /* 0x000fe200000000ff */
[----:B------:R-:W4:Y:S04]  /*1453c0*/  LDL.LU.64 R8, [R1+0x1238] ;  /* 0x0012380001087983 */ /* 0x000f280000300a00 */
[----:B------:R-:W-:Y:S04]  /*1453d0*/  @P6 STG.E.U8 desc[UR24][R28.64], R3 ;  /* 0x000000031c006986 */ /* 0x000fe8000c101118 */
[----:B------:R0:W-:Y:S04]  /*1453e0*/  @P4 STG.E.U8 desc[UR24][R24.64], R2 ;  /* 0x0000000218004986 */ /* 0x0001e8000c101118 */
[----:B------:R-:W4:Y:S01]  /*1453f0*/  LDL.LU.64 R14, [R1+0x1228] ;  /* 0x00122800010e7983 */ /* 0x000f220000300a00 */
[----:B------:R-:W-:-:S03]  /*145400*/  ULDC UR4, c[0x0][0x228] ;  /* 0x00008a0000047ab9 */ /* 0x000fc60000000800 */
[----:B--2---:R1:W-:Y:S01]  /*145410*/  @P0 STG.E.U8 desc[UR24][R6.64], R4 ;  /* 0x0000000406000986 */ /* 0x0043e2000c101118 */
[----:B0-----:R-:W-:-:S03]  /*145420*/  PRMT R2, R27, 0x7773, RZ ;  /* 0x000077731b027816 */ /* 0x001fc600000000ff */
[----:B------:R-:W2:Y:S04]  /*145430*/  LDL.LU.64 R24, [R1+0x1220] ;  /* 0x0012200001187983 */ /* 0x000ea80000300a00 */
[----:B------:R-:W2:Y:S04]  /*145440*/  LDL.LU R23, [R1+0x3c4] ;  /* 0x0003c40001177983 */ /* 0x000ea80000300800 */
[----:B-1----:R-:W2:Y:S04]  /*145450*/  LDL.LU.64 R4, [R1+0x1230] ;  /* 0x0012300001047983 */ /* 0x002ea80000300a00 */
[----:B------:R-:W2:Y:S04]  /*145460*/  LDL.LU.64 R28, [R1+0x1218] ;  /* 0x00121800011c7983 */ /* 0x000ea80000300a00 */
[----:B------:R-:W2:Y:S04]  /*145470*/  LDL.LU.64 R6, [R1+0x1208] ;  /* 0x0012080001067983 */ /* 0x000ea80000300a00 */
[----:B---3--:R0:W-:Y:S04]  /*145480*/  @P5 STG.E.U8 desc[UR24][R20.64], R2 ;  /* 0x0000000214005986 */ /* 0x0081e8000c101118 */
[----:B0-----:R-:W3:Y:S01]  /*145490*/  LDL.LU R21, [R1+0x5208] ;  /* 0x0052080001157983 */ /* 0x001ee20000300800 */
[----:B------:R-:W-:Y:S01]  /*1454a0*/  ISETP.LT.AND P4, PT, R12, UR4, !P3 ;  /* 0x000000040c007c0c */ /* 0x000fe2000df81270 */
[----:B------:R-:W-:Y:S01]  /*1454b0*/  VIADD R3, R26, 0x5b ;  /* 0x0000005b1a037836 */ /* 0x000fe20000000000 */
[----:B------:R-:W-:Y:S01]  /*1454c0*/  ISETP.LT.AND P6, PT, R22, UR5, !P3 ;  /* 0x0000000516007c0c */ /* 0x000fe2000dfc1270 */
[----:B------:R-:W-:Y:S01]  /*1454d0*/  ULDC UR4, c[0x0][0x228] ;  /* 0x00008a0000047ab9 */ /* 0x000fe20000000800 */
[----:B------:R-:W-:-:S02]  /*1454e0*/  ULDC UR5, c[0x0][0x228] ;  /* 0x00008a0000057ab9 */ /* 0x000fc40000000800 */
[----:B------:R-:W-:Y:S02]  /*1454f0*/  ISETP.GE.AND P0, PT, R3, UR11, PT ;  /* 0x0000000b03007c0c */ /* 0x000fe4000bf06270 */
[----:B------:R-:W-:Y:S01]  /*145500*/  ISETP.LT.AND P5, PT, R19, UR4, !P3 ;  /* 0x0000000413007c0c */ /* 0x000fe2000dfa1270 */
[----:B------:R-:W-:Y:S01]  /*145510*/  ULDC UR4, c[0x0][0x228] ;  /* 0x00008a0000047ab9 */ /* 0x000fe20000000800 */
[----:B------:R-:W-:Y:S01]  /*145520*/  ISETP.LT.AND P3, PT, R17, UR5, !P3 ;  /* 0x0000000511007c0c */ /* 0x000fe2000df61270 */
[----:B------:R-:W-:Y:S01]  /*145530*/  ULDC UR5, c[0x0][0x228] ;  /* 0x00008a0000057ab9 */ /* 0x000fe20000000800 */
[C---:B---3--:R-:W-:Y:S02]  /*145540*/  PRMT R3, R21.reuse, 0x7770, RZ ;  /* 0x0000777015037816 */ /* 0x048fe400000000ff */
[----:B------:R-:W-:-:S03]  /*145550*/  PRMT R2, R21, 0x7771, RZ ;  /* 0x0000777115027816 */ /* 0x000fc600000000ff */
[----:B----4-:R0:W-:Y:S04]  /*145560*/  @P4 STG.E.U8 desc[UR24][R8.64], R3 ;  /* 0x0000000308004986 */ /* 0x0101e8000c101118 */
[----:B--2---:R-:W-:Y:S01]  /*145570*/  @P6 STG.E.U8 desc[UR24][R4.64], R2 ;  /* 0x0000000204006986 */ /* 0x004fe2000c101118 */
[----:B------:R-:W-:Y:S01]  /*145580*/  ISETP.LT.AND P6, PT, R18, UR4, !P0 ;  /* 0x0000000412007c0c */ /* 0x000fe2000c7c1270 */
[----:B------:R-:W-:Y:S02]  /*145590*/  ULDC UR4, c[0x0][0x228] ;  /* 0x00008a0000047ab9 */ /* 0x000fe40000000800 */
[----:B0-----:R-:W2:Y:S04]  /*1455a0*/  LDL.LU.64 R8, [R1+0x1210] ;  /* 0x0012100001087983 */ /* 0x001ea80000300a00 */
[----:B------:R-:W3:Y:S04]  /*1455b0*/  LDL.LU R20, [R1+0x3b4] ;  /* 0x0003b40001147983 */ /* 0x000ee80000300800 */
[----:B------:R0:W-:Y:S04]  /*1455c0*/  STL.64 [R1+0x5200], R18 ;  /* 0x0052001201007387 */ /* 0x0001e80000100a00 */
[----:B0-----:R-:W4:Y:S01]  /*1455d0*/  LDL.LU.64 R18, [R1+0x1200] ;  /* 0x0012000001127983 */ /* 0x001f220000300a00 */
[----:B------:R-:W-:-:S02]  /*1455e0*/  PRMT R3, R21, 0x7772, RZ ;  /* 0x0000777215037816 */ /* 0x000fc400000000ff */
[----:B------:R-:W-:Y:S02]  /*1455f0*/  PRMT R2, R21, 0x7773, RZ ;  /* 0x0000777315027816 */ /* 0x000fe400000000ff */
[----:B------:R-:W-:Y:S01]  /*145600*/  ISETP.LT.AND P4, PT, R16, UR4, !P0 ;  /* 0x0000000410007c0c */ /* 0x000fe2000c781270 */
[----:B------:R-:W-:Y:S01]  /*145610*/  ULDC UR4, c[0x0][0x228] ;  /* 0x00008a0000047ab9 */ /* 0x000fe20000000800 */
[----:B------:R0:W-:Y:S04]  /*145620*/  @P5 STG.E.U8 desc[UR24][R14.64], R3 ;  /* 0x000000030e005986 */ /* 0x0001e8000c101118 */
[----:B------:R1:W-:Y:S01]  /*145630*/  @P3 STG.E.U8 desc[UR24][R24.64], R2 ;  /* 0x0000000218003986 */ /* 0x0003e2000c101118 */
[----:B------:R-:W-:Y:S01]  /*145640*/  ISETP.LT.AND P3, PT, R10, UR4, !P0 ;  /* 0x000000040a007c0c */ /* 0x000fe2000c761270 */
[----:B------:R-:W-:-:S02]  /*145650*/  ULDC UR4, c[0x0][0x228] ;  /* 0x00008a0000047ab9 */ /* 0x000fc40000000800 */
[----:B------:R-:W-:Y:S02]  /*145660*/  ISETP.LT.AND P5, PT, R13, UR4, !P0 ;  /* 0x000000040d007c0c */ /* 0x000fe4000c7a1270 */
[C---:B------:R-:W-:Y:S01]  /*145670*/  PRMT R4, R23.reuse, 0x7772, RZ ;  /* 0x0000777217047816 */ /* 0x040fe200000000ff */
[----:B------:R-:W-:Y:S01]  /*145680*/  ULDC UR4, c[0x0][0x228] ;  /* 0x00008a0000047ab9 */ /* 0x000fe20000000800 */
[C---:B0-----:R-:W-:Y:S02]  /*145690*/  PRMT R3, R23.reuse, 0x7770, RZ ;  /* 0x0000777017037816 */ /* 0x041fe400000000ff */
[C---:B-1----:R-:W-:Y:S01]  /*1456a0*/  PRMT R2, R23.reuse, 0x7771, RZ ;  /* 0x0000777117027816 */ /* 0x042fe200000000ff */
[----:B------:R-:W3:Y:S04]  /*1456b0*/  LDL.LU.64 R14, [R1+0x11f8] ;  /* 0x0011f800010e7983 */ /* 0x000ee80000300a00 */
[----:B------:R0:W-:Y:S04]  /*1456c0*/  @P6 STG.E.U8 desc[UR24][R28.64], R3 ;  /* 0x000000031c006986 */ /* 0x0001e8000c101118 */
[----:B------:R1:W-:Y:S04]  /*1456d0*/  @P4 STG.E.U8 desc[UR24][R6.64], R2 ;  /* 0x0000000206004986 */ /* 0x0003e8000c101118 */
[----:B------:R-:W3:Y:S04]  /*1456e0*/  LDL.LU.64 R24, [R1+0x11f0] ;  /* 0x0011f00001187983 */ /* 0x000ee80000300a00 */
[----:B0-----:R-:W3:Y:S01]  /*1456f0*/  LDL.LU.64 R28, [R1+0x11e0] ;  /* 0x0011e000011c7983 */ /* 0x001ee20000300a00 */
[----:B-1----:R-:W-:-:S03]  /*145700*/  PRMT R2, R23, 0x7773, RZ ;  /* 0x0000777317027816 */ /* 0x002fc600000000ff */
[----:B------:R-:W3:Y:S04]  /*145710*/  LDL.LU R21, [R1+0x3a8] ;  /* 0x0003a80001157983 */ /* 0x000ee80000300800 */
[----:B--2---:R0:W-:Y:S04]  /*145720*/  @P3 STG.E.U8 desc[UR24][R8.64], R4 ;  /* 0x0000000408003986 */ /* 0x0041e8000c101118 */
[----:B0-----:R-:W2:Y:S04]  /*145730*/  LDL.LU.64 R4, [R1+0x11e8] ;  /* 0x0011e80001047983 */ /* 0x001ea80000300a00 */
[----:B------:R-:W2:Y:S04]  /*145740*/  LDL.LU.64 R6, [R1+0x11d8] ;  /* 0x0011d80001067983 */ /* 0x000ea80000300a00 */
[----:B------:R-:W2:Y:S04]  /*145750*/  LDL.LU.64 R8, [R1+0x11c8] ;  /* 0x0011c80001087983 */ /* 0x000ea80000300a00 */
[----:B----4-:R0:W-:Y:S04]  /*145760*/  @P5 STG.E.U8 desc[UR24][R18.64], R2 ;  /* 0x0000000212005986 */ /* 0x0101e8000c101118 */
[----:B0-----:R-:W4:Y:S01]  /*145770*/  LDL.LU.64 R18, [R1+0x5200] ;  /* 0x0052000001127983 */ /* 0x001f220000300a00 */
[----:B------:R-:W-:-:S02]  /*145780*/  ISETP.LT.AND P4, PT, R12, UR4, !P0 ;  /* 0x000000040c007c0c */ /* 0x000fc4000c781270 */
[----:B------:R-:W-:Y:S01]  /*145790*/  ISETP.LT.AND P6, PT, R22, UR5, !P0 ;  /* 0x0000000516007c0c */ /* 0x000fe2000c7c1270 */
[----:B------:R-:W-:Y:S01]  /*1457a0*/  VIADD R3, R26, 0x5e ;  /* 0x0000005e1a037836 */ /* 0x000fe20000000000 */
[----:B------:R-:W-:Y:S01]  /*1457b0*/  ULDC UR4, c[0x0][0x228] ;  /* 0x00008a0000047ab9 */ /* 0x000fe20000000800 */
[----:B------:R-:W-:Y:S01]  /*1457c0*/  ULDC UR5, c[0x0][0x228] ;  /* 0x00008a0000057ab9 */ /* 0x000fe20000000800 */
[C---:B---3--:R-:W-:Y:S02]  /*1457d0*/  PRMT R2, R20.reuse, 0x7771, RZ ;  /* 0x0000777114027816 */ /* 0x048fe400000000ff */
[----:B------:R-:W-:Y:S02]  /*1457e0*/  ISETP.GE.AND P3, PT, R3, UR15, PT ;  /* 0x0000000f03007c0c */ /* 0x000fe4000bf66270 */
[----:B------:R-:W-:-:S05]  /*1457f0*/  PRMT R3, R20, 0x7770, RZ ;  /* 0x0000777014037816 */ /* 0x000fca00000000ff */
[----:B------:R0:W-:Y:S04]  /*145800*/  @P4 STG.E.U8 desc[UR24][R14.64], R3 ;  /* 0x000000030e004986 */ /* 0x0001e8000c101118 */
[----:B------:R1:W-:Y:S01]  /*145810*/  @P6 STG.E.U8 desc[UR24][R24.64], R2 ;  /* 0x0000000218006986 */ /* 0x0003e2000c101118 */
[C---:B0-----:R-:W-:Y:S02]  /*145820*/  PRMT R3, R20.reuse, 0x7772, RZ ;  /* 0x0000777214037816 */ /* 0x041fe400000000ff */
[----:B-1----:R-:W-:Y:S01]  /*145830*/  PRMT R2, R20, 0x7773, RZ ;  /* 0x0000777314027816 */ /* 0x002fe200000000ff */
[----:B------:R-:W3:Y:S04]  /*145840*/  LDL.LU.64 R14, [R1+0x11d0] ;  /* 0x0011d000010e7983 */ /* 0x000ee80000300a00 */
[----:B------:R-:W3:Y:S04]  /*145850*/  LDL.LU.64 R24, [R1+0x11c0] ;  /* 0x0011c00001187983 */ /* 0x000ee80000300a00 */
[----:B------:R-:W3:Y:S01]  /*145860*/  LDL.LU R20, [R1+0x3d8] ;  /* 0x0003d80001147983 */ /* 0x000ee20000300800 */
[----:B----4-:R-:W-:-:S02]  /*145870*/  ISETP.LT.AND P5, PT, R19, UR4, !P0 ;  /* 0x0000000413007c0c */ /* 0x010fc4000c7a1270 */
[----:B------:R-:W-:Y:S01]  /*145880*/  ISETP.LT.AND P0, PT, R17, UR5, !P0 ;  /* 0x0000000511007c0c */ /* 0x000fe2000c701270 */
[----:B------:R-:W-:Y:S01]  /*145890*/  ULDC UR4, c[0x0][0x228] ;  /* 0x00008a0000047ab9 */ /* 0x000fe20000000800 */
[----:B------:R-:W-:-:S09]  /*1458a0*/  ULDC UR5, c[0x0][0x228] ;  /* 0x00008a0000057ab9 */ /* 0x000fd20000000800 */
[----:B--2---:R-:W-:Y:S04]  /*1458b0*/  @P5 STG.E.U8 desc[UR24][R4.64], R3 ;  /* 0x0000000304005986 */ /* 0x004fe8000c101118 */
[----:B------:R0:W-:Y:S04]  /*1458c0*/  @P0 STG.E.U8 desc[UR24][R28.64], R2 ;  /* 0x000000021c000986 */ /* 0x0001e8000c101118 */
[----:B0-----:R-:W2:Y:S01]  /*1458d0*/  LDL.LU.64 R28, [R1+0x11b0] ;  /* 0x0011b000011c7983 */ /* 0x001ea20000300a00 */
[----:B------:R-:W-:Y:S01]  /*1458e0*/  ISETP.LT.AND P6, PT, R18, UR4, !P1 ;  /* 0x0000000412007c0c */ /* 0x000fe2000cfc1270 */
[----:B------:R-:W-:-:S02]  /*1458f0*/  ULDC UR4, c[0x0][0x228] ;  /* 0x00008a0000047ab9 */ /* 0x000fc40000000800 */
[----:B------:R-:W-:Y:S01]  /*145900*/  ISETP.LT.AND P4, PT, R16, UR4, !P1 ;  /* 0x0000000410007c0c */ /* 0x000fe2000cf81270 */
[----:B------:R-:W-:Y:S01]  /*145910*/  ULDC UR4, c[0x0][0x228] ;  /* 0x00008a0000047ab9 */ /* 0x000fe20000000800 */
[C---:B------:R-:W-:Y:S02]  /*145920*/  PRMT R3, R21.reuse, 0x7770, RZ ;  /* 0x0000777015037816 */ /* 0x040fe400000000ff */
[----:B------:R-:W-:Y:S02]  /*145930*/  ISETP.LT.AND P0, PT, R10, UR4, !P1 ;  /* 0x000000040a007c0c */ /* 0x000fe4000cf01270 */
[----:B------:R-:W-:Y:S01]  /*145940*/  PRMT R2, R21, 0x7771, RZ ;  /* 0x0000777115027816 */ /* 0x000fe200000000ff */
[----:B------:R-:W-:Y:S01]  /*145950*/  ULDC UR4, c[0x0][0x228] ;  /* 0x00008a0000047ab9 */ /* 0x000fe20000000800 */
[----:B------:R-:W-:Y:S02]  /*145960*/  ISETP.LT.AND P5, PT, R13, UR5, !P1 ;  /* 0x000000050d007c0c */ /* 0x000fe4000cfa1270 */
[----:B------:R-:W-:Y:S01]  /*145970*/  PRMT R4, R21, 0x7772, RZ ;  /* 0x0000777215047816 */ /* 0x000fe200000000ff */
[----:B------:R-:W-:Y:S01]  /*145980*/  ULDC UR5, c[0x0][0x228] ;  /* 0x00008a0000057ab9 */ /* 0x000fe20000000800 */
[----:B------:R-:W-:Y:S04]  /*145990*/  @P6 STG.E.U8 desc[UR24][R6.64], R3 ;  /* 0x0000000306006986 */ /* 0x000fe8000c101118 */
[----:B--2---:R0:W-:Y:S04]  /*1459a0*/  STL.64 [R1+0x51f8], R28 ;  /* 0x0051f81c01007387 */ /* 0x0041e80000100a00 */
[----:B0-----:R-:W2:Y:S04]  /*1459b0*/  LDL.LU.64 R28, [R1+0x11b8] ;  /* 0x0011b800011c7983 */ /* 0x001ea80000300a00 */
[----:B------:R0:W-:Y:S01]  /*1459c0*/  @P4 STG.E.U8 desc[UR24][R8.64], R2 ;  /* 0x0000000208004986 */ /* 0x0001e2000c101118 */
[----:B------:R-:W-:Y:S01]  /*1459d0*/  ISETP.LT.AND P4, PT, R12, UR4, !P1 ;  /* 0x000000040c007c0c */ /* 0x000fe2000cf81270 */
[----:B------:R-:W-:-:S02]  /*1459e0*/  VIADD R3, R26, 0x5f ;  /* 0x0000005f1a037836 */ /* 0x000fc40000000000 */
[----:B---3--:R-:W-:Y:S01]  /*1459f0*/  @P0 STG.E.U8 desc[UR24][R14.64], R4 ;  /* 0x000000040e000986 */ /* 0x008fe2000c101118 */
[----:B------:R-:W-:Y:S01]  /*145a00*/  ISETP.LT.AND P6, PT, R22, UR5, !P1 ;  /* 0x0000000516007c0c */ /* 0x000fe2000cfc1270 */
[----:B------:R-:W-:Y:S01]  /*145a10*/  ULDC UR4, c[0x0][0x228] ;  /* 0x00008a0000047ab9 */ /* 0x000fe20000000800 */
[----:B------:R-:W-:Y:S01]  /*145a20*/  ULDC UR5, c[0x0][0x228] ;  /* 0x00008a0000057ab9 */ /* 0x000fe20000000800 */
[----:B------:R-:W-:Y:S02]  /*145a30*/  ISETP.GE.AND P0, PT, R3, UR17, PT ;  /* 0x0000001103007c0c */ /* 0x000fe4000bf06270 */
[----:B------:R-:W-:Y:S01]  /*145a40*/  PRMT R3, R20, 0x7770, RZ ;  /* 0x0000777014037816 */ /* 0x000fe200000000ff */
[----:B0-----:R-:W3:Y:S04]  /*145a50*/  LDL.LU.64 R8, [R1+0x11a8] ;  /* 0x0011a80001087983 */ /* 0x001ee80000300a00 */
[----:B------:R-:W4:Y:S01]  /*145a60*/  LDL.LU.64 R6, [R1+0x11a0] ;  /* 0x0011a00001067983 */ /* 0x000f220000300a00 */
[----:B------:R-:W-:-:S03]  /*145a70*/  PRMT R2, R21, 0x7773, RZ ;  /* 0x0000777315027816 */ /* 0x000fc600000000ff */
[----:B------:R-:W4:Y:S04]  /*145a80*/  LDL.LU R23, [R1+0x3c8] ;  /* 0x0003c80001177983 */ /* 0x000f280000300800 */
[----:B------:R0:W-:Y:S04]  /*145a90*/  STL [R1+0x51f0], R26 ;  /* 0x0051f01a01007387 */ /* 0x0001e80000100800 */
[----:B------:R1:W-:Y:S04]  /*145aa0*/  @P5 STG.E.U8 desc[UR24][R24.64], R2 ;  /* 0x0000000218005986 */ /* 0x0003e8000c101118 */
[----:B0-----:R-:W4:Y:S04]  /*145ab0*/  LDL.LU.64 R26, [R1+0x1198] ;  /* 0x00119800011a7983 */ /* 0x001f280000300a00 */
[----:B------:R-:W4:Y:S04]  /*145ac0*/  LDL.LU.64 R4, [R1+0x1190] ;  /* 0x0011900001047983 */ /* 0x000f280000300a00 */
[----:B------:R-:W4:Y:S04]  /*145ad0*/  LDL.LU.64 R14, [R1+0x1188] ;  /* 0x00118800010e7983 */ /* 0x000f280000300a00 */
[----:B-1----:R-:W4:Y:S04]  /*145ae0*/  LDL.LU.64 R24, [R1+0x1178] ;  /* 0x0011780001187983 */ /* 0x002f280000300a00 */
[----:B--2---:R0:W-:Y:S04]  /*145af0*/  @P4 STG.E.U8 desc[UR24][R28.64], R3 ;  /* 0x000000031c004986 */ /* 0x0041e8000c101118 */
[----:B0-----:R-:W2:Y:S01]  /*145b00*/  LDL.LU.64 R28, [R1+0x51f8] ;  /* 0x0051f800011c7983 */ /* 0x001ea20000300a00 */
[----:B------:R-:W-:-:S03]  /*145b10*/  PRMT R2, R20, 0x7771, RZ ;  /* 0x0000777114027816 */ /* 0x000fc600000000ff */
[----:B------:R-:W4:Y:S01]  /*145b20*/  LDL.LU R21, [R1+0x3b8] ;  /* 0x0003b80001157983 */ /* 0x000f220000300800 */
[----:B------:R-:W-:Y:S02]  /*145b30*/  ISETP.LT.AND P5, PT, R19, UR4, !P1 ;  /* 0x0000000413007c0c */ /* 0x000fe4000cfa1270 */
[----:B------:R-:W-:Y:S01]  /*145b40*/  ISETP.LT.AND P1, PT, R17, UR5, !P1 ;  /* 0x0000000511007c0c */ /* 0x000fe2000cf21270 */
[----:B------:R-:W-:Y:S01]  /*145b50*/  ULDC UR4, c[0x0][0x228] ;  /* 0x00008a0000047ab9 */ /* 0x000fe20000000800 */
[----:B------:R-:W-:Y:S01]  /*145b60*/  ULDC UR5, c[0x0][0x228] ;  /* 0x00008a0000057ab9 */ /* 0x000fe20000000800 */
[----:B------:R-:W-:Y:S02]  /*145b70*/  PRMT R3, R20, 0x7772, RZ ;  /* 0x0000777214037816 */ /* 0x000fe400000000ff */
[----:B------:R-:W-:Y:S01]  /*145b80*/  ISETP.LT.AND P4, PT, R16, UR5, !P2 ;  /* 0x0000000510007c0c */ /* 0x000fe2000d781270 */
[----:B------:R-:W-:Y:S01]  /*145b90*/  ULDC UR5, c[0x0][0x228] ;  /* 0x00008a0000057ab9 */ /* 0x000fe20000000800 */
[----:B--2---:R0:W-:Y:S04]  /*145ba0*/  @P6 STG.E.U8 desc[UR24][R28.64], R2 ;  /* 0x000000021c006986 */ /* 0x0041e8000c101118 */
[----:B0-----:R-:W2:Y:S01]  /*145bb0*/  LDL.LU.64 R28, [R1+0x1180] ;  /* 0x00118000011c7983 */ /* 0x001ea20000300a00 */
[----:B------:R-:W-:-:S02]  /*145bc0*/  ISETP.LT.AND P6, PT, R18, UR4, !P2 ;  /* 0x0000000412007c0c */ /* 0x000fc4000d7c1270 */
[----:B------:R-:W-:Y:S01]  /*145bd0*/  PRMT R2, R20, 0x7773, RZ ;  /* 0x0000777314027816 */ /* 0x000fe200000000ff */
[----:B---3--:R0:W-:Y:S01]  /*145be0*/  @P5 STG.E.U8 desc[UR24][R8.64], R3 ;  /* 0x0000000308005986 */ /* 0x0081e2000c101118 */
[----:B------:R-:W-:Y:S02]  /*145bf0*/  ULDC UR4, c[0x0][0x228] ;  /* 0x00008a0000047ab9 */ /* 0x000fe40000000800 */
[----:B------:R-:W-:Y:S01]  /*145c00*/  ISETP.LT.AND P5, PT, R10, UR4, !P2 ;  /* 0x000000040a007c0c */ /* 0x000fe2000d7a1270 */
[----:B----4-:R1:W-:Y:S01]  /*145c10*/  @P1 STG.E.U8 desc[UR24][R6.64], R2 ;  /* 0x0000000206001986 */ /* 0x0103e2000c101118 */
[----:B------:R-:W-:Y:S02]  /*145c20*/  ULDC UR4, c[0x0][0x228] ;  /* 0x00008a0000047ab9 */ /* 0x000fe40000000800 */
[----:B------:R-:W-:Y:S01]  /*145c30*/  ISETP.LT.AND P1, PT, R13, UR4, !P2 ;  /* 0x000000040d007c0c */ /* 0x000fe2000d721270 */
[----:B------:R-:W-:Y:S01]  /*145c40*/  ULDC UR4, c[0x0][0x228] ;  /* 0x00008a0000047ab9 */ /* 0x000fe20000000800 */
[C---:B0-----:R-:W-:Y:S01]  /*145c50*/  PRMT R3, R23.reuse, 0x7770, RZ ;  /* 0x0000777017037816 */ /* 0x041fe200000000ff */
[----:B------:R-:W3:Y:S04]  /*145c60*/  LDL.LU.64 R8, [R1+0x1170] ;  /* 0x0011700001087983 */ /* 0x000ee80000300a00 */
[----:B-1----:R-:W4:Y:S01]  /*145c70*/  LDL.LU.64 R6, [R1+0x1160] ;  /* 0x0011600001067983 */ /* 0x002f220000300a00 */
[----:B------:R-:W-:-:S03]  /*145c80*/  PRMT R2, R23, 0x7771, RZ ;  /* 0x0000777117027816 */ /* 0x000fc600000000ff */
[----:B------:R0:W-:Y:S04]  /*145c90*/  @P6 STG.E.U8 desc[UR24][R26.64], R3 ;  /* 0x000000031a006986 */ /* 0x0001e8000c101118 */
[----:B------:R1:W-:Y:S01]  /*145ca0*/  @P4 STG.E.U8 desc[UR24][R4.64], R2 ;  /* 0x0000000204004986 */ /* 0x0003e2000c101118 */
[----:B------:R-:W-:Y:S01]  /*145cb0*/  ISETP.LT.AND P4, PT, R12, UR4, !P2 ;  /* 0x000000040c007c0c */ /* 0x000fe2000d781270 */
[----:B------:R-:W-:Y:S01]  /*145cc0*/  ULDC UR4, c[0x0][0x228] ;  /* 0x00008a0000047ab9 */ /* 0x000fe20000000800 */
[C---:B0-----:R-:W-:Y:S01]  /*145cd0*/  PRMT R3, R23.reuse, 0x7772, RZ ;  /* 0x0000777217037816 */ /* 0x041fe200000000ff */
[----:B------:R-:W4:Y:S04]  /*145ce0*/  LDL.LU R26, [R1+0x51f0] ;  /* 0x0051f000011a7983 */ /* 0x000f280000300800 */
[----:B------:R-:W4:Y:S01]  /*145cf0*/  LDL.LU R20, [R1+0x3ac] ;  /* 0x0003ac0001147983 */ /* 0x000f220000300800 */
[----:B-1----:R-:W-:-:S02]  /*145d00*/  PRMT R2, R23, 0x7773, RZ ;  /* 0x0000777317027816 */ /* 0x002fc400000000ff */
[----:B------:R-:W-:Y:S01]  /*145d10*/  PRMT R4, R21, 0x7770, RZ ;  /* 0x0000777015047816 */ /* 0x000fe200000000ff */
[----:B------:R-:W-:Y:S04]  /*145d20*/  @P5 STG.E.U8 desc[UR24][R14.64], R3 ;  /* 0x000000030e005986 */ /* 0x000fe8000c101118 */
[----:B------:R0:W-:Y:S04]  /*145d30*/  @P1 STG.E.U8 desc[UR24][R24.64], R2 ;  /* 0x0000000218001986 */ /* 0x0001e8000c101118 */
[----:B0-----:R-:W4:Y:S04]  /*145d40*/  LDL.LU.64 R24, [R1+0x1150] ;  /* 0x0011500001187983 */ /* 0x001f280000300a00 */
[----:B------:R-:W4:Y:S04]  /*145d50*/  LDL.LU.64 R14, [R1+0x1158] ;  /* 0x00115800010e7983 */ /* 0x000f280000300a00 */
[----:B--2---:R0:W-:Y:S04]  /*145d60*/  @P4 STG.E.U8 desc[UR24][R28.64], R4 ;  /* 0x000000041c004986 */ /* 0x0041e8000c101118 */
[----:B0-----:R-:W2:Y:S01]  /*145d70*/  LDL.LU.64 R4, [R1+0x1168] ;  /* 0x0011680001047983 */ /* 0x001ea20000300a00 */
[----:B------:R-:W-:-:S02]  /*145d80*/  ISETP.LT.AND P5, PT, R22, UR5, !P2 ;  /* 0x0000000516007c0c */ /* 0x000fc4000d7a1270 */
[----:B------:R-:W-:Y:S02]  /*145d90*/  ISETP.LT.AND P6, PT, R19, UR4, !P2 ;  /* 0x0000000413007c0c */ /* 0x000fe4000d7c1270 */
[----:B------:R-:W-:Y:S01]  /*145da0*/  PRMT R3, R21, 0x7771, RZ ;  /* 0x0000777115037816 */ /* 0x000fe200000000ff */
[----:B------:R-:W-:Y:S01]  /*145db0*/  ULDC UR5, c[0x0][0x228] ;  /* 0x00008a0000057ab9 */ /* 0x000fe20000000800 */
[----:B------:R-:W-:Y:S01]  /*145dc0*/  ULDC UR4, c[0x0][0x228] ;  /* 0x00008a0000047ab9 */ /* 0x000fe20000000800 */
[----:B------:R-:W-:Y:S02]  /*145dd0*/  ISETP.LT.AND P2, PT, R17, UR5, !P2 ;  /* 0x0000000511007c0c */ /* 0x000fe4000d741270 */
[----:B------:R-:W-:Y:S01]  /*145de0*/  ISETP.LT.AND P4, PT, R18, UR4, !P3 ;  /* 0x0000000412007c0c */ /* 0x000fe2000df81270 */
[----:B------:R-:W2:Y:S01]  /*145df0*/  LDL.LU.64 R28, [R1+0x1148] ;  /* 0x00114800011c7983 */ /* 0x000ea20000300a00 */
[----:B------:R-:W-:Y:S01]  /*145e00*/  ULDC UR4, c[0x0][0x228] ;  /* 0x00008a0000047ab9 */ /* 0x000fe20000000800 */
[----:B------:R-:W-:-:S02]  /*145e10*/  ULDC UR5, c[0x0][0x228] ;  /* 0x00008a0000057ab9 */ /* 0x000fc40000000800 */
[----:B---3--:R0:W-:Y:S01]  /*145e20*/  @P5 STG.E.U8 desc[UR24][R8.64], R3 ;  /* 0x0000000308005986 */ /* 0x0081e2000c101118 */
[----:B----4-:R-:W-:Y:S01]  /*145e30*/  VIADD R2, R26, 0x60 ;  /* 0x000000601a027836 */ /* 0x010fe20000000000 */
[----:B0-----:R-:W-:-:S04]  /*145e40*/  PRMT R3, R21, 0x7772, RZ ;  /* 0x0000777215037816 */ /* 0x001fc800000000ff */
[----:B------:R-:W-:Y:S01]  /*145e50*/  ISETP.GE.AND P1, PT, R2, UR19, PT ;  /* 0x0000001302007c0c */ /* 0x000fe2000bf26270 */
[----:B------:R-:W3:Y:S01]  /*145e60*/  LDL.LU.64 R8, [R1+0x1130] ;  /* 0x0011300001087983 */ /* 0x000ee20000300a00 */
[----:B------:R-:W-:-:S03]  /*145e70*/  PRMT R2, R21, 0x7773, RZ ;  /* 0x0000777315027816 */ /* 0x000fc600000000ff */
[----:B------:R-:W4:Y:S04]  /*145e80*/  LDL.LU R27, [R1+0x3dc] ;  /* 0x0003dc00011b7983 */ /* 0x000f280000300800 */
[----:B--2---:R0:W-:Y:S01]  /*145e90*/  @P6 STG.E.U8 desc[UR24][R4.64], R3 ;  /* 0x0000000304006986 */ /* 0x0041e2000c101118 */
[----:B------:R-:W-:-:S03]  /*145ea0*/  ISETP.LT.AND P6, PT, R16, UR4, !P3 ;  /* 0x0000000410007c0c */ /* 0x000fc6000dfc1270 */
[----:B------:R1:W-:Y:S01]  /*145eb0*/  @P2 STG.E.U8 desc[UR24][R6.64], R2 ;  /* 0x0000000206002986 */ /* 0x0003e2000c101118 */
[----:B------:R-:W-:Y:S02]  /*145ec0*/  ULDC UR4, c[0x0][0x228] ;  /* 0x00008a0000047ab9 */ /* 0x000fe40000000800 */
[----:B------:R-:W-:Y:S01]  /*145ed0*/  ISETP.LT.AND P5, PT, R13, UR4, !P3 ;  /* 0x000000040d007c0c */ /* 0x000fe2000dfa1270 */
[----:B------:R-:W-:Y:S01]  /*145ee0*/  ULDC UR4, c[0x0][0x228] ;  /* 0x00008a0000047ab9 */ /* 0x000fe20000000800 */
[----:B0-----:R-:W-:Y:S01]  /*145ef0*/  PRMT R3, R20, 0x7770, RZ ;  /* 0x0000777014037816 */ /* 0x001fe200000000ff */
[----:B-1----:R-:W-:Y:S01]  /*145f00*/  VIADD R2, R26, 0x61 ;  /* 0x000000611a027836 */ /* 0x002fe20000000000 */
[----:B------:R-:W-:Y:S01]  /*145f10*/  PRMT R4, R20, 0x7771, RZ ;  /* 0x0000777114047816 */ /* 0x000fe200000000ff */
[----:B------:R-:W2:Y:S04]  /*145f20*/  LDL.LU.64 R6, [R1+0x1140] ;  /* 0x0011400001067983 */ /* 0x000ea80000300a00 */
[----:B------:R0:W-:Y:S04]  /*145f30*/  @P4 STG.E.U8 desc[UR24][R24.64], R3 ;  /* 0x0000000318004986 */ /* 0x0001e8000c101118 */
[----:B------:R-:W-:Y:S01]  /*145f40*/  STL [R1+0x51e0], R26 ;  /* 0x0051e01a01007387 */ /* 0x000fe20000100800 */
[----:B------:R-:W-:-:S02]  /*145f50*/  ISETP.GE.AND P4, PT, R2, UR27, PT ;  /* 0x0000001b02007c0c */ /* 0x000fc4000bf86270 */
[----:B------:R-:W-:Y:S01]  /*145f60*/  PRMT R2, R20, 0x7773, RZ ;  /* 0x0000777314027816 */ /* 0x000fe200000000ff */
[----:B------:R-:W-:Y:S01]  /*145f70*/  @P6 STG.E.U8 desc[UR24][R14.64], R4 ;  /* 0x000000040e006986 */ /* 0x000fe2000c101118 */
[----:B------:R-:W-:Y:S02]  /*145f80*/  ISETP.LT.AND P6, PT, R12, UR4, !P3 ;  /* 0x000000040c007c0c */ /* 0x000fe4000dfc1270 */
[----:B------:R-:W-:Y:S01]  /*145f90*/  ISETP.LT.AND P2, PT, R10, UR5, !P3 ;  /* 0x000000050a007c0c */ /* 0x000fe2000df41270 */
[----:B------:R-:W-:Y:S01]  /*145fa0*/  ULDC UR4, c[0x0][0x228] ;  /* 0x00008a0000047ab9 */ /* 0x000fe20000000800 */
[----:B------:R-:W-:Y:S01]  /*145fb0*/  ULDC UR5, c[0x0][0x228] ;  /* 0x00008a0000057ab9 */ /* 0x000fe20000000800 */
[----:B0-----:R-:W2:Y:S01]  /*145fc0*/  LDL.LU.64 R24, [R1+0x1128] ;  /* 0x0011280001187983 */ /* 0x001ea20000300a00 */
[----:B------:R-:W-:-:S03]  /*145fd0*/  PRMT R3, R20, 0x7772, RZ ;  /* 0x0000777214037816 */ /* 0x000fc600000000ff */
[----:B------:R-:W2:Y:S04]  /*145fe0*/  LDL.LU.64 R20, [R1+0x1120] ;  /* 0x0011200001147983 */ /* 0x000ea80000300a00 */
[----:B------:R-:W2:Y:S04]  /*145ff0*/  LDL.LU R23, [R1+0x3cc] ;  /* 0x0003cc0001177983 */ /* 0x000ea80000300800 */
[----:B------:R0:W-:Y:S04]  /*146000*/  STL.64 [R1+0x51e8], R12 ;  /* 0x0051e80c01007387 */ /* 0x0001e80000100a00 */
[----:B0-----:R-:W2:Y:S04]  /*146010*/  LDL.LU.64 R12, [R1+0x1138] ;  /* 0x00113800010c7983 */ /* 0x001ea80000300a00 */
[----:B------:R0:W-:Y:S04]  /*146020*/  @P2 STG.E.U8 desc[UR24][R28.64], R3 ;  /* 0x000000031c002986 */ /* 0x0001e8000c101118 */
[----:B---3--:R1:W-:Y:S01]  /*146030*/  @P5 STG.E.U8 desc[UR24][R8.64], R2 ;  /* 0x0000000208005986 */ /* 0x0083e2000c101118 */
[----:B------:R-:W-:-:S02]  /*146040*/  ISETP.LT.AND P5, PT, R22, UR4, !P3 ;  /* 0x0000000416007c0c */ /* 0x000fc4000dfa1270 */
[----:B------:R-:W-:Y:S01]  /*146050*/  ISETP.LT.AND P2, PT, R19, UR5, !P3 ;  /* 0x0000000513007c0c */ /* 0x000fe2000df41270 */
[----:B------:R-:W-:Y:S01]  /*146060*/  ULDC UR4, c[0x0][0x228] ;  /* 0x00008a0000047ab9 */ /* 0x000fe20000000800 */
[----:B----4-:R-:W-:Y:S02]  /*146070*/  PRMT R4, R27, 0x7770, RZ ;  /* 0x000077701b047816 */ /* 0x010fe400000000ff */
[----:B------:R-:W-:Y:S01]  /*146080*/  ISETP.LT.AND P3, PT, R17, UR4, !P3 ;  /* 0x0000000411007c0c */ /* 0x000fe2000df61270 */
[----:B------:R-:W3:Y:S01]  /*146090*/  LDL.LU.64 R14, [R1+0x1118] ;  /* 0x00111800010e7983 */ /* 0x000ee20000300a00 */
[C---:B------:R-:W-:Y:S01]  /*1460a0*/  PRMT R5, R27.reuse, 0x7773, RZ ;  /* 0x000077731b057816 */ /* 0x040fe200000000ff */
[----:B------:R-:W-:Y:S01]  /*1460b0*/  ULDC UR5, c[0x0][0x228] ;  /* 0x00008a0000057ab9 */ /* 0x000fe20000000800 */
[----:B------:R-:W-:Y:S01]  /*1460c0*/  ULDC UR4, c[0x0][0x228] ;  /* 0x00008a0000047ab9 */ /* 0x000fe20000000800 */
[C---:B0-----:R-:W-:Y:S02]  /*1460d0*/  PRMT R3, R27.reuse, 0x7771, RZ ;  /* 0x000077711b037816 */ /* 0x041fe400000000ff */
[----:B-1----:R-:W-:Y:S01]  /*1460e0*/  PRMT R2, R27, 0x7772, RZ ;  /* 0x000077721b027816 */ /* 0x002fe200000000ff */
[----:B------:R-:W4:Y:S04]  /*1460f0*/  LDL.LU.64 R28, [R1+0x1110] ;  /* 0x00111000011c7983 */ /* 0x000f280000300a00 */
[----:B------:R-:W4:Y:S04]  /*146100*/  LDL.LU.64 R8, [R1+0x1100] ;  /* 0x0011000001087983 */ /* 0x000f280000300a00 */
[----:B------:R-:W4:Y:S04]  /*146110*/  LDL.LU R11, [R1+0x3bc] ;  /* 0x0003bc00010b7983 */ /* 0x000f280000300800 */
[----:B------:R-:W4:Y:S04]  /*146120*/  LDL.LU.64 R26, [R1+0x1108] ;  /* 0x00110800011a7983 */ /* 0x000f280000300a00 */
[----:B--2---:R-:W-:Y:S04]  /*146130*/  @P6 STG.E.U8 desc[UR24][R6.64], R4 ;  /* 0x0000000406006986 */ /* 0x004fe8000c101118 */
[----:B------:R-:W-:Y:S04]  /*146140*/  @P5 STG.E.U8 desc[UR24][R24.64], R3 ;  /* 0x0000000318005986 */ /* 0x000fe8000c101118 */
[----:B------:R0:W-:Y:S04]  /*146150*/  @P2 STG.E.U8 desc[UR24][R20.64], R2 ;  /* 0x0000000214002986 */ /* 0x0001e8000c101118 */
[----:B0-----:R-:W2:Y:S04]  /*146160*/  LDL.LU.64 R20, [R1+0x10f8] ;  /* 0x0010f80001147983 */ /* 0x001ea80000300a00 */
[----:B------:R-:W2:Y:S04]  /*146170*/  LDL.LU.64 R24, [R1+0x10f0] ;  /* 0x0010f00001187983 */ /* 0x000ea80000300a00 */
[----:B------:R0:W-:Y:S04]  /*146180*/  @P3 STG.E.U8 desc[UR24][R12.64], R5 ;  /* 0x000000050c003986 */ /* 0x0001e8000c101118 */
[----:B0-----:R-:W2:Y:S01]  /*146190*/  LDL.LU.64 R12, [R1+0x51e8] ;  /* 0x0051e800010c7983 */ /* 0x001ea20000300a00 */
[----:B------:R-:W-:-:S02]  /*1461a0*/  ISETP.LT.AND P6, PT, R18, UR5, !P0 ;  /* 0x0000000512007c0c */ /* 0x000fc4000c7c1270 */
[----:B------:R-:W-:Y:S02]  /*1461b0*/  ISETP.LT.AND P5, PT, R16, UR6, !P0 ;  /* 0x0000000610007c0c */ /* 0x000fe4000c7a1270 */
[C---:B------:R-:W-:Y:S02]  /*1461c0*/  PRMT R4, R23.reuse, 0x7770, RZ ;  /* 0x0000777017047816 */ /* 0x040fe400000000ff */
[----:B------:R-:W-:Y:S02]  /*1461d0*/  PRMT R3, R23, 0x7771, RZ ;  /* 0x0000777117037816 */ /* 0x000fe400000000ff */
[----:B------:R-:W-:Y:S01]  /*1461e0*/  ISETP.LT.AND P2, PT, R10, UR4, !P0 ;  /* 0x000000040a007c0c */ /* 0x000fe2000c741270 */
[----:B------:R-:W-:Y:S01]  /*1461f0*/  ULDC UR4, c[0x0][0x228] ;  /* 0x00008a0000047ab9 */ /* 0x000fe20000000800 */
[----:B------:R-:W-:Y:S01]  /*146200*/  ULDC UR5, c[0x0][0x228] ;  /* 0x00008a0000057ab9 */ /* 0x000fe20000000800 */
[----:B------:R-:W-:Y:S02]  /*146210*/  ULDC UR6, c[0x0][0x228] ;  /* 0x00008a0000067ab9 */ /* 0x000fe40000000800 */
[----:B---3--:R0:W-:Y:S04]  /*146220*/  @P6 STG.E.U8 desc[UR24][R14.64], R4 ;  /* 0x000000040e006986 */ /* 0x0081e8000c101118 */
[----:B----4-:R-:W-:Y:S01]  /*146230*/  @P5 STG.E.U8 desc[UR24][R28.64], R3 ;  /* 0x000000031c005986 */ /* 0x010fe2000c101118 */
[----:B------:R-:W-:-:S02]  /*146240*/  ISETP.LT.AND P6, PT, R22, UR6, !P0 ;  /* 0x0000000616007c0c */ /* 0x000fc4000c7c1270 */
[C---:B------:R-:W-:Y:S02]  /*146250*/  PRMT R2, R23.reuse, 0x7772, RZ ;  /* 0x0000777217027816 */ /* 0x040fe400000000ff */
[----:B------:R-:W-:Y:S02]  /*146260*/  PRMT R6, R23, 0x7773, RZ ;  /* 0x0000777317067816 */ /* 0x000fe400000000ff */
[----:B------:R-:W-:Y:S01]  /*146270*/  PRMT R5, R11, 0x7770, RZ ;  /* 0x000077700b057816 */ /* 0x000fe200000000ff */
[----:B------:R-:W3:Y:S04]  /*146280*/  LDL.LU R23, [R1+0x2a0] ;  /* 0x0002a00001177983 */ /* 0x000ee80000300800 */
[----:B------:R1:W-:Y:S01]  /*146290*/  @P2 STG.E.U8 desc[UR24][R8.64], R2 ;  /* 0x0000000208002986 */ /* 0x0003e2000c101118 */
[----:B------:R-:W-:-:S03]  /*1462a0*/  ULDC UR6, c[0x0][0x228] ;  /* 0x00008a0000067ab9 */ /* 0x000fc60000000800 */
[----:B0-----:R-:W4:Y:S01]  /*1462b0*/  LDL.LU.64 R14, [R1+0x10d8] ;  /* 0x0010d800010e7983 */ /* 0x001f220000300a00 */
[----:B------:R-:W-:-:S03]  /*1462c0*/  PRMT R4, R11, 0x7771, RZ ;  /* 0x000077710b047816 */ /* 0x000fc600000000ff */
[----:B-1----:R-:W4:Y:S04]  /*1462d0*/  LDL.LU.64 R8, [R1+0x10d0] ;  /* 0x0010d00001087983 */ /* 0x002f280000300a00 */
[----:B------:R-:W4:Y:S01]  /*1462e0*/  LDL.LU.64 R28, [R1+0x10c8] ;  /* 0x0010c800011c7983 */ /* 0x000f220000300a00 */
[----:B--2---:R-:W-:Y:S02]  /*1462f0*/  ISETP.LT.AND P3, PT, R13, UR4, !P0 ;  /* 0x000000040d007c0c */ /* 0x004fe4000c761270 */
[----:B------:R-:W-:Y:S01]  /*146300*/  ISETP.LT.AND P5, PT, R12, UR5, !P0 ;  /* 0x000000050c007c0c */ /* 0x000fe2000c7a1270 */
[----:B------:R-:W-:Y:S01]  /*146310*/  ULDC UR4, c[0x0][0x228] ;  /* 0x00008a0000047ab9 */ /* 0x000fe20000000800 */
[----:B------:R-:W-:-:S09]  /*146320*/  PRMT R3, R11, 0x7772, RZ ;  /* 0x000077720b037816 */ /* 0x000fd200000000ff */
[----:B------:R0:W-:Y:S04]  /*146330*/  @P3 STG.E.U8 desc[UR24][R26.64], R6 ;  /* 0x000000061a003986 */ /* 0x0001e8000c101118 */
[----:B------:R1:W-:Y:S04]  /*146340*/  @P5 STG.E.U8 desc[UR24][R20.64], R5 ;  /* 0x0000000514005986 */ /* 0x0003e8000c101118 */
[----:B------:R2:W-:Y:S01]  /*146350*/  @P6 STG.E.U8 desc[UR24][R24.64], R4 ;  /* 0x0000000418006986 */ /* 0x0005e2000c101118 */
[----:B------:R-:W-:-:S03]  /*146360*/  ULDC UR5, c[0x0][0x228] ;  /* 0x00008a0000057ab9 */ /* 0x000fc60000000800 */
[----:B0-----:R-:W4:Y:S04]  /*146370*/  LDL.LU R26, [R1+0x51e0] ;  /* 0x0051e000011a7983 */ /* 0x001f280000300800 */
[----:B------:R-:W3:Y:S04]  /*146380*/  LDL.LU.64 R6, [R1+0x10e0] ;  /* 0x0010e00001067983 */ /* 0x000ee80000300a00 */
[----:B-1----:R-:W4:Y:S04]  /*146390*/  LDL.LU.64 R20, [R1+0x10c0] ;  /* 0x0010c00001147983 */ /* 0x002f280000300a00 */
[----:B--2---:R-:W2:Y:S01]  /*1463a0*/  LDL.LU.64 R4, [R1+0x10e8] ;  /* 0x0010e80001047983 */ /* 0x004ea20000300a00 */
[----:B------:R-:W-:-:S03]  /*1463b0*/  ISETP.LT.AND P2, PT, R19, UR4, !P0 ;  /* 0x0000000413007c0c */ /* 0x000fc6000c741270 */
[----:B------:R-:W4:Y:S01]  /*1463c0*/  LDL.LU R24, [R1+0x380] ;  /* 0x0003800001187983 */ /* 0x000f220000300800 */
[----:B------:R-:W-:Y:S01]  /*1463d0*/  ISETP.LT.AND P0, PT, R17, UR5, !P0 ;  /* 0x0000000511007c0c */ /* 0x000fe2000c701270 */
[----:B------:R-:W-:Y:S02]  /*1463e0*/  ULDC UR5, c[0x0][0x228] ;  /* 0x00008a0000057ab9 */ /* 0x000fe40000000800 */
[----:B------:R0:W-:Y:S01]  /*1463f0*/  STL.64 [R1+0x51d8], R16 ;  /* 0x0051d81001007387 */ /* 0x0001e20000100a00 */
[----:B------:R-:W-:Y:S01]  /*146400*/  PRMT R2, R11, 0x7773, RZ ;  /* 0x000077730b027816 */ /* 0x000fe200000000ff */
[----:B------:R-:W-:Y:S02]  /*146410*/  ULDC UR4, c[0x0][0x228] ;  /* 0x00008a0000047ab9 */ /* 0x000fe40000000800 */
[----:B------:R-:W-:Y:S01]  /*146420*/  ISETP.LT.AND P3, PT, R18, UR4, !P1 ;  /* 0x0000000412007c0c */ /* 0x000fe2000cf61270 */
[----:B------:R-:W-:Y:S02]  /*146430*/  ULDC UR4, c[0x0][0x228] ;  /* 0x00008a0000047ab9 */ /* 0x000fe40000000800 */
[----:B------:R-:W-:Y:S01]  /*146440*/  ISETP.LT.AND P6, PT, R10, UR4, !P1 ;  /* 0x000000040a007c0c */ /* 0x000fe2000cfc1270 */
[----:B------:R-:W-:Y:S01]  /*146450*/  ULDC UR4, c[0x0][0x228] ;  /* 0x00008a0000047ab9 */ /* 0x000fe20000000800 */
[----:B--2---:R-:W-:Y:S01]  /*146460*/  @P2 STG.E.U8 desc[UR24][R4.64], R3 ;  /* 0x0000000304002986 */ /* 0x004fe2000c101118 */
[----:B------:R-:W-:-:S03]  /*146470*/  ISETP.LT.AND P2, PT, R16, UR5, !P1 ;  /* 0x0000000510007c0c */ /* 0x000fc6000cf41270 */
[----:B0-----:R-:W2:Y:S04]  /*146480*/  LDL.LU.64 R16, [R1+0x10b8] ;  /* 0x0010b80001107983 */ /* 0x001ea80000300a00 */
[----:B---3--:R0:W-:Y:S01]  /*146490*/  @P0 STG.E.U8 desc[UR24][R6.64], R2 ;  /* 0x0000000206000986 */ /* 0x0081e2000c101118 */
[----:B------:R-:W-:-:S03]  /*1464a0*/  ULDC UR5, c[0x0][0x228] ;  /* 0x00008a0000057ab9 */ /* 0x000fc60000000800 */
[----:B0-----:R-:W3:Y:S01]  /*1464b0*/  LDL.LU.64 R6, [R1+0x10b0] ;  /* 0x0010b00001067983 */ /* 0x001ee20000300a00 */
[C---:B------:R-:W-:Y:S02]  /*1464c0*/  PRMT R4, R23.reuse, 0x7770, RZ ;  /* 0x0000777017047816 */ /* 0x040fe400000000ff */
[----:B------:R-:W-:Y:S02]  /*1464d0*/  PRMT R3, R23, 0x7771, RZ ;  /* 0x0000777117037816 */ /* 0x000fe400000000ff */
[----:B------:R-:W-:Y:S01]  /*1464e0*/  ISETP.LT.AND P5, PT, R13, UR5, !P1 ;  /* 0x000000050d007c0c */ /* 0x000fe2000cfa1270 */
[----:B----4-:R-:W-:Y:S01]  /*1464f0*/  VIADD R2, R26, 0x75 ;  /* 0x000000751a027836 */ /* 0x010fe20000000000 */
[----:B------:R-:W-:Y:S01]  /*146500*/  ULDC UR5, c[0x0][0x228] ;  /* 0x00008a0000057ab9 */ /* 0x000fe20000000800 */
[----:B------:R-:W-:Y:S01]  /*146510*/  @P3 STG.E.U8 desc[UR24][R14.64], R4 ;  /* 0x000000040e003986 */ /* 0x000fe2000c101118 */
[----:B------:R-:W-:-:S03]  /*146520*/  ISETP.LT.AND P3, PT, R12, UR4, !P1 ;  /* 0x000000040c007c0c */ /* 0x000fc6000cf61270 */
[----:B------:R0:W-:Y:S01]  /*146530*/  @P2 STG.E.U8 desc[UR24][R8.64], R3 ;  /* 0x0000000308002986 */ /* 0x0001e2000c101118 */
[----:B------:R-:W-:Y:S02]  /*146540*/  ISETP.GE.AND P0, PT, R2, UR43, PT ;  /* 0x0000002b02007c0c */ /* 0x000fe4000bf06270 */
[C---:B------:R-:W-:Y:S01]  /*146550*/  PRMT R2, R23.reuse, 0x7773, RZ ;  /* 0x0000777317027816 */ /* 0x040fe200000000ff */
[----:B------:R-:W-:Y:S01]  /*146560*/  ULDC UR4, c[0x0][0x228] ;  /* 0x00008a0000047ab9 */ /* 0x000fe20000000800 */
[----:B0-----:R-:W-:Y:S01]  /*146570*/  PRMT R3, R23, 0x7772, RZ ;  /* 0x0000777217037816 */ /* 0x001fe200000000ff */
[----:B------:R-:W4:Y:S04]  /*146580*/  LDL.LU.64 R8, [R1+0x10a0] ;  /* 0x0010a00001087983 */ /* 0x000f280000300a00 */
[----:B------:R-:W4:Y:S04]  /*146590*/  LDL.LU R25, [R1+0x370] ;  /* 0x0003700001197983 */ /* 0x000f280000300800 */
[----:B------:R-:W4:Y:S04]  /*1465a0*/  LDL.LU.64 R4, [R1+0x10a8] ;  /* 0x0010a80001047983 */ /* 0x000f280000300a00 */
[----:B------:R-:W4:Y:S04]  /*1465b0*/  LDL.LU.64 R14, [R1+0x1098] ;  /* 0x00109800010e7983 */ /* 0x000f280000300a00 */
[----:B------:R0:W-:Y:S04]  /*1465c0*/  @P6 STG.E.U8 desc[UR24][R28.64], R3 ;  /* 0x000000031c006986 */ /* 0x0001e8000c101118 */
[----:B------:R1:W-:Y:S01]  /*1465d0*/  @P5 STG.E.U8 desc[UR24][R20.64], R2 ;  /* 0x0000000214005986 */ /* 0x0003e2000c101118 */
[----:B0-----:R-:W-:-:S03]  /*1465e0*/  PRMT R3, R24, 0x7770, RZ ;  /* 0x0000777018037816 */ /* 0x001fc600000000ff */
[----:B------:R-:W4:Y:S04]  /*1465f0*/  LDL.LU.64 R28, [R1+0x1090] ;  /* 0x00109000011c7983 */ /* 0x000f280000300a00 */
[----:B-1----:R-:W4:Y:S01]  /*146600*/  LDL.LU.64 R20, [R1+0x1080] ;  /* 0x0010800001147983 */ /* 0x002f220000300a00 */
[----:B------:R-:W-:Y:S01]  /*146610*/  ISETP.LT.AND P5, PT, R22, UR4, !P1 ;  /* 0x0000000416007c0c */ /* 0x000fe2000cfa1270 */
[----:B------:R-:W-:Y:S01]  /*146620*/  VIADD R2, R26, 0x62 ;  /* 0x000000621a027836 */ /* 0x000fe20000000000 */
[----:B------:R-:W-:Y:S01]  /*146630*/  ISETP.LT.AND P6, PT, R19, UR5, !P1 ;  /* 0x0000000513007c0c */ /* 0x000fe2000cfc1270 */
[----:B------:R-:W-:Y:S01]  /*146640*/  ULDC UR4, c[0x0][0x22c] ;  /* 0x00008b0000047ab9 */ /* 0x000fe20000000800 */
[----:B------:R-:W-:Y:S01]  /*146650*/  ULDC UR5, c[0x0][0x228] ;  /* 0x00008a0000057ab9 */ /* 0x000fe20000000800 */
[----:B--2---:R0:W-:Y:S04]  /*146660*/  @P3 STG.E.U8 desc[UR24][R16.64], R3 ;  /* 0x0000000310003986 */ /* 0x0041e8000c101118 */
[----:B0-----:R-:W2:Y:S01]  /*146670*/  LDL.LU.64 R16, [R1+0x51d8] ;  /* 0x0051d80001107983 */ /* 0x001ea20000300a00 */
[----:B------:R-:W-:-:S03]  /*146680*/  PRMT R3, R24, 0x7771, RZ ;  /* 0x0000777118037816 */ /* 0x000fc600000000ff */
[----:B------:R-:W2:Y:S04]  /*146690*/  LDL.LU R23, [R1+0x360] ;  /* 0x0003600001177983 */ /* 0x000ea80000300800 */
[----:B---3--:R0:W-:Y:S04]  /*1466a0*/  @P5 STG.E.U8 desc[UR24][R6.64], R3 ;  /* 0x0000000306005986 */ /* 0x0081e8000c101118 */
[----:B0-----:R-:W3:Y:S01]  /*1466b0*/  LDL.LU.64 R6, [R1+0x1088] ;  /* 0x0010880001067983 */ /* 0x001ee20000300a00 */
[----:B------:R-:W-:Y:S01]  /*1466c0*/  ISETP.GE.AND P2, PT, R2, UR4, PT ;  /* 0x0000000402007c0c */ /* 0x000fe2000bf46270 */
[----:B------:R-:W-:Y:S01]  /*1466d0*/  ULDC UR4, c[0x0][0x228] ;  /* 0x00008a0000047ab9 */ /* 0x000fe20000000800 */
[----:B------:R-:W-:-:S02]  /*1466e0*/  PRMT R2, R24, 0x7772, RZ ;  /* 0x0000777218027816 */ /* 0x000fc400000000ff */
[----:B------:R-:W-:Y:S02]  /*1466f0*/  ISETP.LT.AND P3, PT, R18, UR5, !P4 ;  /* 0x0000000512007c0c */ /* 0x000fe4000e761270 */
[----:B------:R-:W-:Y:S01]  /*146700*/  PRMT R3, R24, 0x7773, RZ ;  /* 0x0000777318037816 */ /* 0x000fe200000000ff */
[----:B------:R-:W-:Y:S01]  /*146710*/  ULDC UR5, c[0x0][0x228] ;  /* 0x00008a0000057ab9 */ /* 0x000fe20000000800 */
[----:B----4-:R0:W-:Y:S02]  /*146720*/  @P6 STG.E.U8 desc[UR24][R8.64], R2 ;  /* 0x0000000208006986 */ /* 0x0101e4000c101118 */
[----:B0-----:R-:W-:Y:S02]  /*146730*/  PRMT R2, R25, 0x7770, RZ ;  /* 0x0000777019027816 */ /* 0x001fe400000000ff */
[----:B------:R-:W4:Y:S01]  /*146740*/  LDL.LU.64 R8, [R1+0x1078] ;  /* 0x0010780001087983 */ /* 0x000f220000300a00 */
[----:B--2---:R-:W-:Y:S01]  /*146750*/  ISETP.LT.AND P1, PT, R17, UR4, !P1 ;  /* 0x0000000411007c0c */ /* 0x004fe2000cf21270 */
[----:B------:R-:W-:-:S02]  /*146760*/  ULDC UR4, c[0x0][0x228] ;  /* 0x00008a0000047ab9 */ /* 0x000fc40000000800 */
[----:B------:R-:W-:Y:S01]  /*146770*/  ISETP.LT.AND P6, PT, R16, UR4, !P4 ;  /* 0x0000000410007c0c */ /* 0x000fe2000e7c1270 */
[----:B------:R-:W-:Y:S02]  /*146780*/  ULDC UR4, c[0x0][0x228] ;  /* 0x00008a0000047ab9 */ /* 0x000fe40000000800 */
[----:B------:R-:W-:Y:S01]  /*146790*/  ISETP.LT.AND P5, PT, R10, UR4, !P4 ;  /* 0x000000040a007c0c */ /* 0x000fe2000e7a1270 */
[----:B------:R-:W-:-:S06]  /*1467a0*/  ULDC UR4, c[0x0][0x228] ;  /* 0x00008a0000047ab9 */ /* 0x000fcc0000000800 */
[----:B------:R0:W-:Y:S01]  /*1467b0*/  @P1 STG.E.U8 desc[UR24][R4.64], R3 ;  /* 0x0000000304001986 */ /* 0x0001e2000c101118 */
[----:B------:R-:W-:-:S03]  /*1467c0*/  ISETP.LT.AND P1, PT, R13, UR4, !P4 ;  /* 0x000000040d007c0c */ /* 0x000fc6000e721270 */
[----:B------:R1:W-:Y:S01]  /*1467d0*/  @P3 STG.E.U8 desc[UR24][R14.64], R2 ;  /* 0x000000020e003986 */ /* 0x0003e2000c101118 */
[----:B------:R-:W-:Y:S01]  /*1467e0*/  ULDC UR4, c[0x0][0x22c] ;  /* 0x00008b0000047ab9 */ /* 0x000fe20000000800 */
[C---:B0-----:R-:W-:Y:S02]  /*1467f0*/  PRMT R3, R25.reuse, 0x7771, RZ ;  /* 0x0000777119037816 */ /* 0x041fe400000000ff */
[C---:B-1----:R-:W-:Y:S01]  /*146800*/  PRMT R2, R25.reuse, 0x7772, RZ ;  /* 0x0000777219027816 */ /* 0x042fe200000000ff */
[----:B------:R-:W-:Y:S01]  /*146810*/  VIADD R4, R26, 0x63 ;  /* 0x000000631a047836 */ /* 0x000fe20000000000 */
[----:B------:R-:W2:Y:S04]  /*146820*/  LDL.LU.64 R14, [R1+0x1060] ;  /* 0x00106000010e7983 */ /* 0x000ea80000300a00 */
[----:B------:R0:W-:Y:S04]  /*146830*/  @P6 STG.E.U8 desc[UR24][R28.64], R3 ;  /* 0x000000031c006986 */ /* 0x0001e8000c101118 */
[----:B------:R-:W2:Y:S04]  /*146840*/  LDL.LU R24, [R1+0x2a4] ;  /* 0x0002a40001187983 */ /* 0x000ea80000300800 */
[----:B------:R1:W-:Y:S01]  /*146850*/  @P5 STG.E.U8 desc[UR24][R20.64], R2 ;  /* 0x0000000214005986 */ /* 0x0003e2000c101118 */
[----:B0-----:R-:W-:-:S03]  /*146860*/  PRMT R3, R25, 0x7773, RZ ;  /* 0x0000777319037816 */ /* 0x001fc600000000ff */
[----:B------:R-:W2:Y:S04]  /*146870*/  LDL.LU.64 R28, [R1+0x1068] ;  /* 0x00106800011c7983 */ /* 0x000ea80000300a00 */
[----:B-1----:R-:W2:Y:S04]  /*146880*/  LDL.LU.64 R20, [R1+0x1058] ;  /* 0x0010580001147983 */ /* 0x002ea80000300a00 */
[----:B------:R0:W-:Y:S04]  /*146890*/  STL [R1+0x51c8], R26 ;  /* 0x0051c81a01007387 */ /* 0x0001e80000100800 */
[----:B---3--:R1:W-:Y:S01]  /*1468a0*/  @P1 STG.E.U8 desc[UR24][R6.64], R3 ;  /* 0x0000000306001986 */ /* 0x0083e2000c101118 */
[----:B------:R-:W-:-:S03]  /*1468b0*/  ISETP.GE.AND P1, PT, R4, UR4, PT ;  /* 0x0000000404007c0c */ /* 0x000fc6000bf26270 */
[----:B------:R-:W3:Y:S01]  /*1468c0*/  LDL.LU.64 R4, [R1+0x1070] ;  /* 0x0010700001047983 */ /* 0x000ee20000300a00 */
[----:B------:R-:W-:Y:S01]  /*1468d0*/  ISETP.LT.AND P3, PT, R12, UR5, !P4 ;  /* 0x000000050c007c0c */ /* 0x000fe2000e761270 */
[----:B------:R-:W-:Y:S01]  /*1468e0*/  ULDC UR5, c[0x0][0x228] ;  /* 0x00008a0000057ab9 */ /* 0x000fe20000000800 */
[----:B------:R-:W-:Y:S02]  /*1468f0*/  ISETP.LT.AND P6, PT, R19, UR6, !P4 ;  /* 0x0000000613007c0c */ /* 0x000fe4000e7c1270 */
[----:B------:R-:W-:Y:S01]  /*146900*/  PRMT R2, R23, 0x7770, RZ ;  /* 0x0000777017027816 */ /* 0x000fe200000000ff */
[----:B------:R-:W-:Y:S01]  /*146910*/  ULDC UR4, c[0x0][0x228] ;  /* 0x00008a0000047ab9 */ /* 0x000fe20000000800 */
[----:B0-----:R-:W2:Y:S01]  /*146920*/  LDL.LU.64 R26, [R1+0x1050] ;  /* 0x00105000011a7983 */ /* 0x001ea20000300a00 */
[----:B------:R-:W-:Y:S01]  /*146930*/  ISETP.LT.AND P5, PT, R22, UR5, !P4 ;  /* 0x0000000516007c0c */ /* 0x000fe2000e7a1270 */
[----:B------:R-:W-:Y:S01]  /*146940*/  ULDC UR5, c[0x0][0x228] ;  /* 0x00008a0000057ab9 */ /* 0x000fe20000000800 */
[----:B------:R-:W-:Y:S01]  /*146950*/  ISETP.LT.AND P4, PT, R17, UR4, !P4 ;  /* 0x0000000411007c0c */ /* 0x000fe2000e781270 */
[----:B-1----:R-:W2:Y:S01]  /*146960*/  LDL.LU.64 R6, [R1+0x1048] ;  /* 0x0010480001067983 */ /* 0x002ea20000300a00 */
[C---:B------:R-:W-:Y:S01]  /*146970*/  PRMT R3, R23.reuse, 0x7771, RZ ;  /* 0x0000777117037816 */ /* 0x040fe200000000ff */
[----:B------:R-:W-:Y:S01]  /*146980*/  ULDC UR4, c[0x0][0x228] ;  /* 0x00008a0000047ab9 */ /* 0x000fe20000000800 */
[----:B------:R-:W-:Y:S01]  /*146990*/  ULDC UR6, c[0x0][0x228] ;  /* 0x00008a0000067ab9 */ /* 0x000fe20000000800 */
[----:B----4-:R0:W-:Y:S01]  /*1469a0*/  @P3 STG.E.U8 desc[UR24][R8.64], R2 ;  /* 0x0000000208003986 */ /* 0x0101e2000c101118 */
[----:B------:R-:W-:Y:S01]  /*1469b0*/  ISETP.LT.AND P3, PT, R18, UR5, !P2 ;  /* 0x0000000512007c0c */ /* 0x000fe2000d761270 */
[----:B------:R-:W-:Y:S01]  /*1469c0*/  ULDC UR5, c[0x0][0x228] ;  /* 0x00008a0000057ab9 */ /* 0x000fe20000000800 */
[C---:B0-----:R-:W-:Y:S01]  /*1469d0*/  PRMT R2, R23.reuse, 0x7772, RZ ;  /* 0x0000777217027816 */ /* 0x041fe200000000ff */
[----:B------:R-:W4:Y:S04]  /*1469e0*/  LDL.LU.64 R8, [R1+0x1040] ;  /* 0x0010400001087983 */ /* 0x000f280000300a00 */
[----:B------:R-:W4:Y:S04]  /*1469f0*/  LDL.LU R25, [R1+0x384] ;  /* 0x0003840001197983 */ /* 0x000f280000300800 */
[----:B---3--:R0:W-:Y:S04]  /*146a00*/  @P5 STG.E.U8 desc[UR24][R4.64], R3 ;  /* 0x0000000304005986 */ /* 0x0081e8000c101118 */
[----:B--2---:R1:W-:Y:S01]  /*146a10*/  @P6 STG.E.U8 desc[UR24][R14.64], R2 ;  /* 0x000000020e006986 */ /* 0x0043e2000c101118 */
[----:B------:R-:W-:Y:S01]  /*146a20*/  ISETP.LT.AND P6, PT, R16, UR4, !P2 ;  /* 0x0000000410007c0c */ /* 0x000fe2000d7c1270 */
[----:B------:R-:W-:Y:S01]  /*146a30*/  ULDC UR4, c[0x0][0x228] ;  /* 0x00008a0000047ab9 */ /* 0x000fe20000000800 */
[----:B0-----:R-:W-:-:S02]  /*146a40*/  PRMT R3, R23, 0x7773, RZ ;  /* 0x0000777317037816 */ /* 0x001fc400000000ff */
[----:B-1----:R-:W-:Y:S01]  /*146a50*/  PRMT R2, R24, 0x7770, RZ ;  /* 0x0000777018027816 */ /* 0x002fe200000000ff */
[----:B------:R-:W2:Y:S04]  /*146a60*/  LDL.LU.64 R14, [R1+0x1018] ;  /* 0x00101800010e7983 */ /* 0x000ea80000300a00 */
[----:B------:R-:W-:Y:S04]  /*146a70*/  @P4 STG.E.U8 desc[UR24][R28.64], R3 ;  /* 0x000000031c004986 */ /* 0x000fe8000c101118 */
[----:B------:R0:W-:Y:S01]  /*146a80*/  @P3 STG.E.U8 desc[UR24][R20.64], R2 ;  /* 0x0000000214003986 */ /* 0x0001e2000c101118 */
[----:B------:R-:W-:Y:S01]  /*146a90*/  ISETP.LT.AND P4, PT, R13, UR4, !P2 ;  /* 0x000000040d007c0c */ /* 0x000fe2000d781270 */
[----:B------:R-:W-:-:S02]  /*146aa0*/  ULDC UR4, c[0x0][0x228] ;  /* 0x00008a0000047ab9 */ /* 0x000fc40000000800 */
[----:B------:R-:W-:Y:S02]  /*146ab0*/  ISETP.LT.AND P3, PT, R12, UR4, !P2 ;  /* 0x000000040c007c0c */ /* 0x000fe4000d761270 */
[----:B------:R-:W-:Y:S01]  /*146ac0*/  ISETP.LT.AND P5, PT, R10, UR5, !P2 ;  /* 0x000000050a007c0c */ /* 0x000fe2000d7a1270 */
[----:B------:R-:W-:Y:S01]  /*146ad0*/  ULDC UR4, c[0x0][0x228] ;  /* 0x00008a0000047ab9 */ /* 0x000fe20000000800 */
[----:B------:R-:W-:Y:S01]  /*146ae0*/  ULDC UR5, c[0x0][0x228] ;  /* 0x00008a0000057ab9 */ /* 0x000fe20000000800 */
[----:B0-----:R-:W3:Y:S04]  /*146af0*/  LDL.LU.64 R20, [R1+0x1010] ;  /* 0x0010100001147983 */ /* 0x001ee80000300a00 */
[----:B------:R-:W3:Y:S04]  /*146b00*/  LDL.LU.64 R28, [R1+0xed0] ;  /* 0x000ed000011c7983 */ /* 0x000ee80000300a00 */
[----:B------:R-:W3:Y:S04]  /*146b10*/  LDL.LU R23, [R1+0x374] ;  /* 0x0003740001177983 */ /* 0x000ee80000300800 */
[----:B------:R0:W-:Y:S01]  /*146b20*/  STL.64 [R1+0x51d0], R12 ;  /* 0x0051d00c01007387 */ /* 0x0001e20000100a00 */
[----:B------:R-:W-:-:S03]  /*146b30*/  PRMT R3, R24, 0x7771, RZ ;  /* 0x0000777118037816 */ /* 0x000fc600000000ff */
[----:B0-----:R-:W3:Y:S04]  /*146b40*/  LDL.LU.64 R12, [R1+0xed8] ;  /* 0x000ed800010c7983 */ /* 0x001ee80000300a00 */
[----:B------:R0:W-:Y:S04]  /*146b50*/  @P6 STG.E.U8 desc[UR24][R26.64], R3 ;  /* 0x000000031a006986 */ /* 0x0001e8000c101118 */
[----:B0-----:R-:W3:Y:S01]  /*146b60*/  LDL.LU.64 R26, [R1+0xec8] ;  /* 0x000ec800011a7983 */ /* 0x001ee20000300a00 */
[C---:B------:R-:W-:Y:S02]  /*146b70*/  PRMT R2, R24.reuse, 0x7772, RZ ;  /* 0x0000777218027816 */ /* 0x040fe400000000ff */
[----:B------:R-:W-:-:S03]  /*146b80*/  PRMT R3, R24, 0x7773, RZ ;  /* 0x0000777318037816 */ /* 0x000fc600000000ff */
[----:B------:R0:W-:Y:S01]  /*146b90*/  @P5 STG.E.U8 desc[UR24][R6.64], R2 ;  /* 0x0000000206005986 */ /* 0x0001e2000c101118 */
[----:B------:R-:W-:-:S03]  /*146ba0*/  ISETP.LT.AND P5, PT, R22, UR4, !P2 ;  /* 0x0000000416007c0c */ /* 0x000fc6000d7a1270 */
[----:B----4-:R1:W-:Y:S01]  /*146bb0*/  @P4 STG.E.U8 desc[UR24][R8.64], R3 ;  /* 0x0000000308004986 */ /* 0x0103e2000c101118 */
[----:B------:R-:W-:Y:S01]  /*146bc0*/  ULDC UR4, c[0x0][0x228] ;  /* 0x00008a0000047ab9 */ /* 0x000fe20000000800 */
[----:B------:R-:W-:Y:S02]  /*146bd0*/  ISETP.LT.AND P4, PT, R19, UR5, !P2 ;  /* 0x0000000513007c0c */ /* 0x000fe4000d781270 */
[----:B------:R-:W-:Y:S01]  /*146be0*/  ISETP.LT.AND P2, PT, R17, UR4, !P2 ;  /* 0x0000000411007c0c */ /* 0x000fe2000d741270 */
[----:B------:R-:W-:Y:S01]  /*146bf0*/  ULDC UR5, c[0x0][0x228] ;  /* 0x00008a0000057ab9 */ /* 0x000fe20000000800 */
[C---:B------:R-:W-:Y:S02]  /*146c00*/  PRMT R4, R25.reuse, 0x7773, RZ ;  /* 0x0000777319047816 */ /* 0x040fe400000000ff */
[C---:B0-----:R-:W-:Y:S02]  /*146c10*/  PRMT R2, R25.reuse, 0x7770, RZ ;  /* 0x0000777019027816 */ /* 0x041fe400000000ff */
[----:B-1----:R-:W-:Y:S01]  /*146c20*/  PRMT R3, R25, 0x7771, RZ ;  /* 0x0000777119037816 */ /* 0x002fe200000000ff */
[----:B------:R-:W4:Y:S01]  /*146c30*/  LDL.LU.64 R8, [R1+0xeb0] ;  /* 0x000eb00001087983 */ /* 0x000f220000300a00 */
[----:B------:R-:W-:-:S03]  /*146c40*/  ISETP.LT.AND P6, PT, R18, UR5, !P1 ;  /* 0x0000000512007c0c */ /* 0x000fc6000cfc1270 */
[----:B------:R-:W4:Y:S04]  /*146c50*/  LDL.LU.64 R6, [R1+0xeb8] ;  /* 0x000eb80001067983 */ /* 0x000f280000300a00 */
[----:B------:R-:W4:Y:S01]  /*146c60*/  LDL.LU R24, [R1+0x364] ;  /* 0x0003640001187983 */ /* 0x000f220000300800 */
[----:B------:R-:W-:Y:S01]  /*146c70*/  ULDC UR4, c[0x0][0x228] ;  /* 0x00008a0000047ab9 */ /* 0x000fe20000000800 */
[----:B------:R-:W-:Y:S02]  /*146c80*/  ULDC UR5, c[0x0][0x228] ;  /* 0x00008a0000057ab9 */ /* 0x000fe40000000800 */
[----:B--2---:R0:W-:Y:S02]  /*146c90*/  @P3 STG.E.U8 desc[UR24][R14.64], R2 ;  /* 0x000000020e003986 */ /* 0x0041e4000c101118 */
[----:B0-----:R-:W-:-:S02]  /*146ca0*/  PRMT R2, R25, 0x7772, RZ ;  /* 0x0000777219027816 */ /* 0x001fc400000000ff */
[----:B---3--:R0:W-:Y:S04]  /*146cb0*/  @P5 STG.E.U8 desc[UR24][R20.64], R3 ;  /* 0x0000000314005986 */ /* 0x0081e8000c101118 */
[----:B------:R1:W-:Y:S04]  /*146cc0*/  @P4 STG.E.U8 desc[UR24][R28.64], R2 ;  /* 0x000000021c004986 */ /* 0x0003e8000c101118 */
[----:B0-----:R-:W2:Y:S04]  /*146cd0*/  LDL.LU.64 R20, [R1+0xea8] ;  /* 0x000ea80001147983 */ /* 0x001ea80000300a00 */
[----:B------:R-:W3:Y:S04]  /*146ce0*/  LDL.LU.64 R14, [R1+0xea0] ;  /* 0x000ea000010e7983 */ /* 0x000ee80000300a00 */
[----:B-1----:R-:W3:Y:S04]  /*146cf0*/  LDL.LU.64 R28, [R1+0xe90] ;  /* 0x000e9000011c7983 */ /* 0x002ee80000300a00 */
[----:B------:R0:W-:Y:S01]  /*146d00*/  @P2 STG.E.U8 desc[UR24][R12.64], R4 ;  /* 0x000000040c002986 */ /* 0x0001e2000c101118 */
[----:B------:R-:W-:-:S03]  /*146d10*/  PRMT R3, R23, 0x7770, RZ ;  /* 0x0000777017037816 */ /* 0x000fc600000000ff */
[----:B0-----:R-:W4:Y:S04]  /*146d20*/  LDL.LU.64 R12, [R1+0x51d0] ;  /* 0x0051d000010c7983 */ /* 0x001f280000300a00 */
[----:B------:R-:W2:Y:S04]  /*146d30*/  LDL.LU.64 R4, [R1+0xec0] ;  /* 0x000ec00001047983 */ /* 0x000ea80000300a00 */
[----:B------:R0:W-:Y:S04]  /*146d40*/  @P6 STG.E.U8 desc[UR24][R26.64], R3 ;  /* 0x000000031a006986 */ /* 0x0001e8000c101118 */
[----:B0-----:R-:W3:Y:S01]  /*146d50*/  LDL.LU R26, [R1+0x51c8] ;  /* 0x0051c800011a7983 */ /* 0x001ee20000300800 */
[----:B------:R-:W-:-:S02]  /*146d60*/  ISETP.LT.AND P3, PT, R16, UR6, !P1 ;  /* 0x0000000610007c0c */ /* 0x000fc4000cf61270 */
[----:B------:R-:W-:Y:S02]  /*146d70*/  ISETP.LT.AND P4, PT, R10, UR4, !P1 ;  /* 0x000000040a007c0c */ /* 0x000fe4000cf81270 */
[C---:B------:R-:W-:Y:S01]  /*146d80*/  PRMT R2, R23.reuse, 0x7771, RZ ;  /* 0x0000777117027816 */ /* 0x040fe200000000ff */
[----:B------:R-:W-:Y:S01]  /*146d90*/  ULDC UR4, c[0x0][0x228] ;  /* 0x00008a0000047ab9 */ /* 0x000fe20000000800 */
[----:B------:R-:W-:Y:S01]  /*146da0*/  PRMT R3, R23, 0x7773, RZ ;  /* 0x0000777317037816 */ /* 0x000fe200000000ff */
[----:B------:R-:W-:-:S06]  /*146db0*/  ULDC UR6, c[0x0][0x228] ;  /* 0x00008a0000067ab9 */ /* 0x000fcc0000000800 */
[----:B--2---:R0:W-:Y:S01]  /*146dc0*/  @P3 STG.E.U8 desc[UR24][R4.64], R2 ;  /* 0x0000000204003986 */ /* 0x0041e2000c101118 */
[----:B----4-:R-:W-:Y:S02]  /*146dd0*/  ISETP.LT.AND P5, PT, R13, UR4, !P1 ;  /* 0x000000040d007c0c */ /* 0x010fe4000cfa1270 */
[----:B------:R-:W-:Y:S01]  /*146de0*/  ISETP.LT.AND P3, PT, R12, UR5, !P1 ;  /* 0x000000050c007c0c */ /* 0x000fe2000cf61270 */
[----:B------:R-:W-:Y:S01]  /*146df0*/  ULDC UR4, c[0x0][0x22c] ;  /* 0x00008b0000047ab9 */ /* 0x000fe20000000800 */
[----:B------:R-:W-:Y:S01]  /*146e00*/  ULDC UR5, c[0x0][0x228] ;  /* 0x00008a0000057ab9 */ /* 0x000fe20000000800 */
[----:B0-----:R-:W-:-:S05]  /*146e10*/  PRMT R2, R23, 0x7772, RZ ;  /* 0x0000777217027816 */ /* 0x001fca00000000ff */
[----:B------:R3:W-:Y:S04]  /*146e20*/  @P4 STG.E.U8 desc[UR24][R8.64], R2 ;  /* 0x0000000208004986 */ /* 0x0007e8000c101118 */
[----:B------:R0:W-:Y:S01]  /*146e30*/  @P5 STG.E.U8 desc[UR24][R6.64], R3 ;  /* 0x0000000306005986 */ /* 0x0001e2000c101118 */
[----:B---3--:R-:W-:-:S03]  /*146e40*/  VIADD R2, R26, 0x64 ;  /* 0x000000641a027836 */ /* 0x008fc60000000000 */
[----:B------:R-:W2:Y:S04]  /*146e50*/  LDL.LU.64 R8, [R1+0xe98] ;  /* 0x000e980001087983 */ /* 0x000ea80000300a00 */
[----:B------:R-:W3:Y:S01]  /*146e60*/  LDL.LU R25, [R1+0x2a8] ;  /* 0x0002a80001197983 */ /* 0x000ee20000300800 */
[----:B------:R-:W-:Y:S02]  /*146e70*/  ISETP.GE.AND P2, PT, R2, UR4, PT ;  /* 0x0000000402007c0c */ /* 0x000fe4000bf46270 */
[----:B------:R-:W-:Y:S02]  /*146e80*/  PRMT R2, R24, 0x7770, RZ ;  /* 0x0000777018027816 */ /* 0x000fe400000000ff */
[----:B------:R-:W-:Y:S01]  /*146e90*/  ISETP.LT.AND P6, PT, R22, UR5, !P1 ;  /* 0x0000000516007c0c */ /* 0x000fe2000cfc1270 */
[----:B------:R-:W-:Y:S01]  /*146ea0*/  ULDC UR5, c[0x0][0x228] ;  /* 0x00008a0000057ab9 */ /* 0x000fe20000000800 */
[----:B0-----:R-:W-:Y:S01]  /*146eb0*/  PRMT R3, R24, 0x7771, RZ ;  /* 0x0000777118037816 */ /* 0x001fe200000000ff */
[----:B------:R-:W-:Y:S01]  /*146ec0*/  ULDC UR4, c[0x0][0x228] ;  /* 0x00008a0000047ab9 */ /* 0x000fe20000000800 */
[----:B------:R0:W-:Y:S04]  /*146ed0*/  @P3 STG.E.U8 desc[UR24][R20.64], R2 ;  /* 0x0000000214003986 */ /* 0x0001e8000c101118 */
[----:B0-----:R-:W4:Y:S01]  /*146ee0*/  LDL.LU.64 R20, [R1+0xe80] ;  /* 0x000e800001147983 */ /* 0x001f220000300a00 */
[----:B------:R-:W-:-:S02]  /*146ef0*/  ISETP.LT.AND P4, PT, R19, UR5, !P1 ;  /* 0x0000000513007c0c */ /* 0x000fc4000cf81270 */
[----:B------:R-:W-:Y:S01]  /*146f00*/  ISETP.LT.AND P3, PT, R17, UR4, !P1 ;  /* 0x0000000411007c0c */ /* 0x000fe2000cf61270 */
[----:B------:R-:W-:Y:S01]  /*146f10*/  ULDC UR4, c[0x0][0x228] ;  /* 0x00008a0000047ab9 */ /* 0x000fe20000000800 */
[----:B------:R-:W-:Y:S01]  /*146f20*/  @P6 STG.E.U8 desc[UR24][R14.64], R3 ;  /* 0x000000030e006986 */ /* 0x000fe2000c101118 */
[----:B------:R-:W-:-:S03]  /*146f30*/  PRMT R2, R24, 0x7772, RZ ;  /* 0x0000777218027816 */ /* 0x000fc600000000ff */
[----:B----4-:R0:W-:Y:S01]  /*146f40*/  STL.64 [R1+0x51c0], R20 ;  /* 0x0051c01401007387 */ /* 0x0101e20000100a00 */
[----:B---3--:R-:W-:Y:S01]  /*146f50*/  PRMT R4, R25, 0x7770, RZ ;  /* 0x0000777019047816 */ /* 0x008fe200000000ff */
[----:B------:R-:W-:Y:S02]  /*146f60*/  ULDC UR5, c[0x0][0x228] ;  /* 0x00008a0000057ab9 */ /* 0x000fe40000000800 */
[----:B0-----:R-:W3:Y:S04]  /*146f70*/  LDL.LU.64 R20, [R1+0xe88] ;  /* 0x000e880001147983 */ /* 0x001ee80000300a00 */
[----:B------:R-:W4:Y:S01]  /*146f80*/  LDL.LU.64 R6, [R1+0xe70] ;  /* 0x000e700001067983 */ /* 0x000f220000300a00 */
[----:B------:R-:W-:-:S03]  /*146f90*/  ISETP.LT.AND P6, PT, R18, UR4, !P2 ;  /* 0x0000000412007c0c */ /* 0x000fc6000d7c1270 */
[----:B------:R0:W-:Y:S01]  /*146fa0*/  @P4 STG.E.U8 desc[UR24][R28.64], R2 ;  /* 0x000000021c004986 */ /* 0x0001e2000c101118 */
[----:B------:R-:W-:Y:S01]  /*146fb0*/  ISETP.LT.AND P5, PT, R16, UR5, !P2 ;  /* 0x0000000510007c0c */ /* 0x000fe2000d7a1270 */
[----:B------:R-:W-:Y:S01]  /*146fc0*/  VIADD R3, R26, 0x65 ;  /* 0x000000651a037836 */ /* 0x000fe20000000000 */
[----:B------:R-:W-:Y:S01]  /*146fd0*/  ULDC UR4, c[0x0][0x22c] ;  /* 0x00008b0000047ab9 */ /* 0x000fe20000000800 */
[----:B0-----:R-:W-:Y:S01]  /*146fe0*/  PRMT R2, R24, 0x7773, RZ ;  /* 0x0000777318027816 */ /* 0x001fe200000000ff */
[----:B----4-:R0:W-:Y:S04]  /*146ff0*/  STL.64 [R1+0x51b8], R6 ;  /* 0x0051b80601007387 */ /* 0x0101e80000100a00 */
[----:B--2---:R1:W-:Y:S04]  /*147000*/  @P3 STG.E.U8 desc[UR24][R8.64], R2 ;  /* 0x0000000208003986 */ /* 0x0043e8000c101118 */
[----:B---3--:R2:W-:Y:S01]  /*147010*/  @P6 STG.E.U8 desc[UR24][R20.64], R4 ;  /* 0x0000000414006986 */ /* 0x0085e2000c101118 */
[----:B------:R-:W-:-:S02]  /*147020*/  ISETP.LT.AND P4, PT, R10, UR6, !P2 ;  /* 0x000000060a007c0c */ /* 0x000fc4000d781270 */
[----:B------:R-:W-:Y:S01]  /*147030*/  ISETP.GE.AND P1, PT, R3, UR4, PT ;  /* 0x0000000403007c0c */ /* 0x000fe2000bf26270 */
[----:B------:R-:W-:Y:S01]  /*147040*/  ULDC UR5, c[0x0][0x228] ;  /* 0x00008a0000057ab9 */ /* 0x000fe20000000800 */
[----:B0-----:R-:W3:Y:S04]  /*147050*/  LDL.LU.64 R6, [R1+0xe78] ;  /* 0x000e780001067983 */ /* 0x001ee80000300a00 */
[----:B------:R-:W4:Y:S04]  /*147060*/  LDL.LU R23, [R1+0x388] ;  /* 0x0003880001177983 */ /* 0x000f280000300800 */
[----:B------:R-:W4:Y:S04]  /*147070*/  LDL.LU.64 R14, [R1+0xe60] ;  /* 0x000e6000010e7983 */ /* 0x000f280000300a00 */
[----:B------:R-:W4:Y:S04]  /*147080*/  LDL.LU.64 R28, [R1+0xe58] ;  /* 0x000e5800011c7983 */ /* 0x000f280000300a00 */
[----:B-1----:R-:W4:Y:S04]  /*147090*/  LDL.LU.64 R8, [R1+0xe50] ;  /* 0x000e500001087983 */ /* 0x002f280000300a00 */
[----:B------:R-:W4:Y:S04]  /*1470a0*/  LDL.LU R24, [R1+0x378] ;  /* 0x0003780001187983 */ /* 0x000f280000300800 */
[----:B--2---:R-:W2:Y:S01]  /*1470b0*/  LDL.LU.64 R20, [R1+0x51c0] ;  /* 0x0051c00001147983 */ /* 0x004ea20000300a00 */
[----:B------:R-:W-:-:S02]  /*1470c0*/  PRMT R3, R25, 0x7771, RZ ;  /* 0x0000777119037816 */ /* 0x000fc400000000ff */
[----:B------:R-:W-:Y:S01]  /*1470d0*/  PRMT R2, R25, 0x7772, RZ ;  /* 0x0000777219027816 */ /* 0x000fe200000000ff */
[----:B------:R-:W4:Y:S01]  /*1470e0*/  LDL.LU.64 R4, [R1+0xe68] ;  /* 0x000e680001047983 */ /* 0x000f220000300a00 */
[----:B------:R-:W-:Y:S01]  /*1470f0*/  ULDC UR4, c[0x0][0x228] ;  /* 0x00008a0000047ab9 */ /* 0x000fe20000000800 */
[----:B------:R-:W-:Y:S01]  /*147100*/  ULDC UR6, c[0x0][0x228] ;  /* 0x00008a0000067ab9 */ /* 0x000fe20000000800 */
[----:B------:R-:W-:Y:S01]  /*147110*/  ISETP.LT.AND P3, PT, R13, UR4, !P2 ;  /* 0x000000040d007c0c */ /* 0x000fe2000d761270 */
[----:B------:R-:W-:Y:S01]  /*147120*/  ULDC UR4, c[0x0][0x228] ;  /* 0x00008a0000047ab9 */ /* 0x000fe20000000800 */
[----:B--2---:R0:W-:Y:S04]  /*147130*/  @P5 STG.E.U8 desc[UR24][R20.64], R3 ;  /* 0x0000000314005986 */ /* 0x0041e8000c101118 */
[----:B---3--:R1:W-:Y:S04]  /*147140*/  @P4 STG.E.U8 desc[UR24][R6.64], R2 ;  /* 0x0000000206004986 */ /* 0x0083e8000c101118 */
[----:B0-----:R-:W2:Y:S04]  /*147150*/  LDL.LU.64 R20, [R1+0xe40] ;  /* 0x000e400001147983 */ /* 0x001ea80000300a00 */
[----:B-1----:R-:W3:Y:S01]  /*147160*/  LDL.LU.64 R6, [R1+0x51b8] ;  /* 0x0051b80001067983 */ /* 0x002ee20000300a00 */
[----:B------:R-:W-:-:S02]  /*147170*/  PRMT R2, R25, 0x7773, RZ ;  /* 0x0000777319027816 */ /* 0x000fc400000000ff */
[----:B------:R-:W-:Y:S02]  /*147180*/  ISETP.LT.AND P6, PT, R12, UR4, !P2 ;  /* 0x000000040c007c0c */ /* 0x000fe4000d7c1270 */
[----:B------:R-:W-:Y:S01]  /*147190*/  ISETP.LT.AND P5, PT, R22, UR5, !P2 ;  /* 0x0000000516007c0c */ /* 0x000fe2000d7a1270 */
[----:B------:R-:W-:Y:S01]  /*1471a0*/  ULDC UR4, c[0x0][0x228] ;  /* 0x00008a0000047ab9 */ /* 0x000fe20000000800 */
[----:B------:R-:W-:Y:S01]  /*1471b0*/  ULDC UR5, c[0x0][0x228] ;  /* 0x00008a0000057ab9 */ /* 0x000fe20000000800 */
[----:B------:R-:W-:Y:S01]  /*1471c0*/  ISETP.LT.AND P4, PT, R19, UR4, !P2 ;  /* 0x0000000413007c0c */ /* 0x000fe2000d781270 */
[----:B------:R-:W-:Y:S02]  /*1471d0*/  ULDC UR4, c[0x0][0x228] ;  /* 0x00008a0000047ab9 */ /* 0x000fe40000000800 */
[----:B------:R-:W-:Y:S02]  /*1471e0*/  ISETP.LT.AND P2, PT, R17, UR4, !P2 ;  /* 0x0000000411007c0c */ /* 0x000fe4000d741270 */
[----:B----4-:R-:W-:Y:S01]  /*1471f0*/  PRMT R3, R23, 0x7771, RZ ;  /* 0x0000777117037816 */ /* 0x010fe200000000ff */
[----:B------:R-:W-:Y:S01]  /*147200*/  ULDC UR4, c[0x0][0x228] ;  /* 0x00008a0000047ab9 */ /* 0x000fe20000000800 */
[----:B---3--:R0:W-:Y:S01]  /*147210*/  @P3 STG.E.U8 desc[UR24][R6.64], R2 ;  /* 0x0000000206003986 */ /* 0x0081e2000c101118 */
[----:B------:R-:W-:Y:S01]  /*147220*/  ISETP.LT.AND P3, PT, R18, UR5, !P1 ;  /* 0x0000000512007c0c */ /* 0x000fe2000cf61270 */
[----:B------:R-:W-:-:S02]  /*147230*/  ULDC UR5, c[0x0][0x228] ;  /* 0x00008a0000057ab9 */ /* 0x000fc40000000800 */
[----:B0-----:R-:W3:Y:S04]  /*147240*/  LDL.LU.64 R6, [R1+0xe38] ;  /* 0x000e380001067983 */ /* 0x001ee80000300a00 */
[----:B------:R-:W4:Y:S04]  /*147250*/  LDL.LU R27, [R1+0x368] ;  /* 0x00036800011b7983 */ /* 0x000f280000300800 */
[----:B------:R0:W-:Y:S04]  /*147260*/  STL.64 [R1+0x51b0], R18 ;  /* 0x0051b01201007387 */ /* 0x0001e80000100a00 */
[----:B0-----:R-:W4:Y:S01]  /*147270*/  LDL.LU.64 R18, [R1+0xe48] ;  /* 0x000e480001127983 */ /* 0x001f220000300a00 */
[----:B------:R-:W-:-:S05]  /*147280*/  PRMT R2, R23, 0x7770, RZ ;  /* 0x0000777017027816 */ /* 0x000fca00000000ff */
[----:B------:R0:W-:Y:S04]  /*147290*/  @P6 STG.E.U8 desc[UR24][R4.64], R2 ;  /* 0x0000000204006986 */ /* 0x0001e8000c101118 */
[----:B------:R1:W-:Y:S01]  /*1472a0*/  @P5 STG.E.U8 desc[UR24][R14.64], R3 ;  /* 0x000000030e005986 */ /* 0x0003e2000c101118 */
[C---:B0-----:R-:W-:Y:S02]  /*1472b0*/  PRMT R2, R23.reuse, 0x7772, RZ ;  /* 0x0000777217027816 */ /* 0x041fe400000000ff */
[----:B-1----:R-:W-:Y:S01]  /*1472c0*/  PRMT R3, R23, 0x7773, RZ ;  /* 0x0000777317037816 */ /* 0x002fe200000000ff */
[----:B------:R-:W4:Y:S04]  /*1472d0*/  LDL.LU.64 R14, [R1+0xe18] ;  /* 0x000e1800010e7983 */ /* 0x000f280000300a00 */
[----:B------:R0:W-:Y:S04]  /*1472e0*/  @P4 STG.E.U8 desc[UR24][R28.64], R2 ;  /* 0x000000021c004986 */ /* 0x0001e8000c101118 */
[----:B------:R1:W-:Y:S01]  /*1472f0*/  @P2 STG.E.U8 desc[UR24][R8.64], R3 ;  /* 0x0000000308002986 */ /* 0x0003e2000c101118 */
[----:B------:R-:W-:Y:S01]  /*147300*/  ISETP.LT.AND P2, PT, R16, UR4, !P1 ;  /* 0x0000000410007c0c */ /* 0x000fe2000cf41270 */
[----:B------:R-:W-:-:S02]  /*147310*/  ULDC UR4, c[0x0][0x228] ;  /* 0x00008a0000047ab9 */ /* 0x000fc40000000800 */
[----:B------:R-:W-:Y:S02]  /*147320*/  ISETP.LT.AND P4, PT, R10, UR4, !P1 ;  /* 0x000000040a007c0c */ /* 0x000fe4000cf81270 */
[----:B------:R-:W-:Y:S02]  /*147330*/  PRMT R4, R24, 0x7772, RZ ;  /* 0x0000777218047816 */ /* 0x000fe400000000ff */
[----:B------:R-:W-:Y:S02]  /*147340*/  ISETP.LT.AND P5, PT, R13, UR5, !P1 ;  /* 0x000000050d007c0c */ /* 0x000fe4000cfa1270 */
[----:B------:R-:W-:Y:S01]  /*147350*/  ISETP.LT.AND P6, PT, R12, UR6, !P1 ;  /* 0x000000060c007c0c */ /* 0x000fe2000cfc1270 */
[----:B------:R-:W-:Y:S01]  /*147360*/  ULDC UR4, c[0x0][0x22c] ;  /* 0x00008b0000047ab9 */ /* 0x000fe20000000800 */
[----:B------:R-:W-:Y:S01]  /*147370*/  ULDC UR5, c[0x0][0x228] ;  /* 0x00008a0000057ab9 */ /* 0x000fe20000000800 */
[----:B------:R-:W-:Y:S01]  /*147380*/  ULDC UR6, c[0x0][0x228] ;  /* 0x00008a0000067ab9 */ /* 0x000fe20000000800 */
[----:B0-----:R-:W-:-:S02]  /*147390*/  PRMT R2, R24, 0x7770, RZ ;  /* 0x0000777018027816 */ /* 0x001fc400000000ff */
[C---:B-1----:R-:W-:Y:S01]  /*1473a0*/  PRMT R3, R24.reuse, 0x7771, RZ ;  /* 0x0000777118037816 */ /* 0x042fe200000000ff */
[----:B------:R-:W4:Y:S04]  /*1473b0*/  LDL.LU.64 R28, [R1+0xe00] ;  /* 0x000e0000011c7983 */ /* 0x000f280000300a00 */
[----:B--2---:R0:W-:Y:S04]  /*1473c0*/  @P3 STG.E.U8 desc[UR24][R20.64], R2 ;  /* 0x0000000214003986 */ /* 0x0041e8000c101118 */
[----:B0-----:R-:W2:Y:S04]  /*1473d0*/  LDL.LU.64 R20, [R1+0xe10] ;  /* 0x000e100001147983 */ /* 0x001ea80000300a00 */
[----:B------:R-:W2:Y:S04]  /*1473e0*/  LDL.LU.64 R8, [R1+0xe08] ;  /* 0x000e080001087983 */ /* 0x000ea80000300a00 */
[----:B------:R-:W2:Y:S04]  /*1473f0*/  LDL.LU R23, [R1+0x2ac] ;  /* 0x0002ac0001177983 */ /* 0x000ea80000300800 */
[----:B---3--:R0:W-:Y:S04]  /*147400*/  @P2 STG.E.U8 desc[UR24][R6.64], R3 ;  /* 0x0000000306002986 */ /* 0x0081e8000c101118 */
[----:B0-----:R-:W3:Y:S01]  /*147410*/  LDL.LU.64 R6, [R1+0xdf0] ;  /* 0x000df00001067983 */ /* 0x001ee20000300a00 */
[----:B------:R-:W-:-:S03]  /*147420*/  PRMT R3, R24, 0x7773, RZ ;  /* 0x0000777318037816 */ /* 0x000fc600000000ff */
[----:B------:R-:W3:Y:S04]  /*147430*/  LDL.LU.64 R24, [R1+0xdd0] ;  /* 0x000dd00001187983 */ /* 0x000ee80000300a00 */
[----:B----4-:R0:W-:Y:S04]  /*147440*/  @P4 STG.E.U8 desc[UR24][R18.64], R4 ;  /* 0x0000000412004986 */ /* 0x0101e8000c101118 */
[----:B0-----:R-:W4:Y:S04]  /*147450*/  LDL.LU.64 R18, [R1+0x51b0] ;  /* 0x0051b00001127983 */ /* 0x001f280000300a00 */
[----:B------:R-:W2:Y:S01]  /*147460*/  LDL.LU.64 R4, [R1+0xe30] ;  /* 0x000e300001047983 */ /* 0x000ea20000300a00 */
[----:B------:R-:W-:-:S05]  /*147470*/  VIADD R2, R26, 0x66 ;  /* 0x000000661a027836 */ /* 0x000fca0000000000 */
[----:B------:R-:W-:Y:S01]  /*147480*/  ISETP.GE.AND P3, PT, R2, UR4, PT ;  /* 0x0000000402007c0c */ /* 0x000fe2000bf66270 */
[----:B------:R-:W-:Y:S02]  /*147490*/  ULDC UR4, c[0x0][0x228] ;  /* 0x00008a0000047ab9 */ /* 0x000fe40000000800 */
[----:B------:R-:W-:Y:S02]  /*1474a0*/  ISETP.LT.AND P2, PT, R22, UR4, !P1 ;  /* 0x0000000416007c0c */ /* 0x000fe4000cf41270 */
[----:B------:R-:W-:Y:S01]  /*1474b0*/  PRMT R2, R27, 0x7770, RZ ;  /* 0x000077701b027816 */ /* 0x000fe200000000ff */
[----:B------:R-:W-:Y:S01]  /*1474c0*/  ULDC UR4, c[0x0][0x228] ;  /* 0x00008a0000047ab9 */ /* 0x000fe20000000800 */
[----:B--2---:R-:W-:Y:S04]  /*1474d0*/  @P5 STG.E.U8 desc[UR24][R4.64], R3 ;  /* 0x0000000304005986 */ /* 0x004fe8000c101118 */
[----:B------:R0:W-:Y:S01]  /*1474e0*/  @P6 STG.E.U8 desc[UR24][R14.64], R2 ;  /* 0x000000020e006986 */ /* 0x0001e2000c101118 */
[----:B----4-:R-:W-:-:S02]  /*1474f0*/  ISETP.LT.AND P4, PT, R19, UR4, !P1 ;  /* 0x0000000413007c0c */ /* 0x010fc4000cf81270 */
[----:B------:R-:W-:Y:S01]  /*147500*/  ISETP.LT.AND P1, PT, R17, UR5, !P1 ;  /* 0x0000000511007c0c */ /* 0x000fe2000cf21270 */
[----:B------:R-:W-:Y:S01]  /*147510*/  ULDC UR5, c[0x0][0x228] ;  /* 0x00008a0000057ab9 */ /* 0x000fe20000000800 */
[----:B------:R-:W-:Y:S01]  /*147520*/  ULDC UR4, c[0x0][0x22c] ;  /* 0x00008b0000047ab9 */ /* 0x000fe20000000800 */
[----:B------:R-:W-:Y:S01]  /*147530*/  ISETP.LT.AND P5, PT, R18, UR5, !P3 ;  /* 0x0000000512007c0c */ /* 0x000fe2000dfa1270 */
[----:B------:R-:W-:Y:S01]  /*147540*/  ULDC UR5, c[0x0][0x228] ;  /* 0x00008a0000057ab9 */ /* 0x000fe20000000800 */
[C---:B0-----:R-:W-:Y:S02]  /*147550*/  PRMT R2, R27.reuse, 0x7771, RZ ;  /* 0x000077711b027816 */ /* 0x041fe400000000ff */
[----:B------:R-:W-:Y:S01]  /*147560*/  PRMT R3, R27, 0x7772, RZ ;  /* 0x000077721b037816 */ /* 0x000fe200000000ff */
[----:B------:R-:W2:Y:S04]  /*147570*/  LDL.LU.64 R14, [R1+0xde8] ;  /* 0x000de800010e7983 */ /* 0x000ea80000300a00 */
[----:B------:R0:W-:Y:S01]  /*147580*/  @P2 STG.E.U8 desc[UR24][R28.64], R2 ;  /* 0x000000021c002986 */ /* 0x0001e2000c101118 */
[----:B------:R-:W-:-:S03]  /*147590*/  ISETP.LT.AND P6, PT, R16, UR5, !P3 ;  /* 0x0000000510007c0c */ /* 0x000fc6000dfc1270 */
[----:B------:R1:W-:Y:S01]  /*1475a0*/  @P4 STG.E.U8 desc[UR24][R20.64], R3 ;  /* 0x0000000314004986 */ /* 0x0003e2000c101118 */
[----:B------:R-:W-:Y:S01]  /*1475b0*/  ULDC UR5, c[0x0][0x228] ;  /* 0x00008a0000057ab9 */ /* 0x000fe20000000800 */
[----:B0-----:R-:W-:Y:S01]  /*1475c0*/  VIADD R2, R26, 0x67 ;  /* 0x000000671a027836 */ /* 0x001fe20000000000 */
[----:B-1----:R-:W-:Y:S01]  /*1475d0*/  PRMT R3, R23, 0x7770, RZ ;  /* 0x0000777017037816 */ /* 0x002fe200000000ff */
[----:B------:R-:W4:Y:S04]  /*1475e0*/  LDL.LU R20, [R1+0x38c] ;  /* 0x00038c0001147983 */ /* 0x000f280000300800 */
[----:B------:R-:W4:Y:S01]  /*1475f0*/  LDL.LU.64 R28, [R1+0xdf8] ;  /* 0x000df800011c7983 */ /* 0x000f220000300a00 */
[----:B------:R-:W-:Y:S02]  /*147600*/  ISETP.GE.AND P2, PT, R2, UR4, PT ;  /* 0x0000000402007c0c */ /* 0x000fe4000bf46270 */
[----:B------:R-:W-:Y:S01]  /*147610*/  PRMT R2, R27, 0x7773, RZ ;  /* 0x000077731b027816 */ /* 0x000fe200000000ff */
[----:B------:R-:W-:-:S04]  /*147620*/  ULDC UR4, c[0x0][0x228] ;  /* 0x00008a0000047ab9 */ /* 0x000fc80000000800 */
[----:B------:R0:W-:Y:S04]  /*147630*/  @P1 STG.E.U8 desc[UR24][R8.64], R2 ;  /* 0x0000000208001986 */ /* 0x0001e8000c101118 */
[----:B---3--:R1:W-:Y:S01]  /*147640*/  @P5 STG.E.U8 desc[UR24][R6.64], R3 ;  /* 0x0000000306005986 */ /* 0x0083e2000c101118 */
[----:B------:R-:W-:Y:S02]  /*147650*/  ISETP.LT.AND P5, PT, R10, UR4, !P3 ;  /* 0x000000040a007c0c */ /* 0x000fe4000dfa1270 */
[----:B------:R-:W-:Y:S01]  /*147660*/  ISETP.LT.AND P4, PT, R13, UR5, !P3 ;  /* 0x000000050d007c0c */ /* 0x000fe2000df81270 */
[----:B------:R-:W-:Y:S01]  /*147670*/  ULDC UR4, c[0x0][0x22c] ;  /* 0x00008b0000047ab9 */ /* 0x000fe20000000800 */
[C---:B------:R-:W-:Y:S01]  /*147680*/  PRMT R4, R23.reuse, 0x7773, RZ ;  /* 0x0000777317047816 */ /* 0x040fe200000000ff */
[----:B------:R-:W-:Y:S01]  /*147690*/  ULDC UR5, c[0x0][0x228] ;  /* 0x00008a0000057ab9 */ /* 0x000fe20000000800 */
[----:B0-----:R-:W-:Y:S01]  /*1476a0*/  PRMT R2, R23, 0x7771, RZ ;  /* 0x0000777117027816 */ /* 0x001fe200000000ff */
[----:B------:R-:W3:Y:S04]  /*1476b0*/  LDL.LU.64 R8, [R1+0xde0] ;  /* 0x000de00001087983 */ /* 0x000ee80000300a00 */
[----:B------:R-:W-:Y:S04]  /*1476c0*/  STL [R1+0x51a8], R10 ;  /* 0x0051a80a01007387 */ /* 0x000fe80000100800 */
[----:B------:R0:W-:Y:S01]  /*1476d0*/  @P6 STG.E.U8 desc[UR24][R24.64], R2 ;  /* 0x0000000218006986 */ /* 0x0001e2000c101118 */
[----:B------:R-:W-:-:S02]  /*1476e0*/  ISETP.LT.AND P6, PT, R12, UR6, !P3 ;  /* 0x000000060c007c0c */ /* 0x000fc4000dfc1270 */
[----:B-1----:R-:W-:Y:S01]  /*1476f0*/  PRMT R3, R23, 0x7772, RZ ;  /* 0x0000777217037816 */ /* 0x002fe200000000ff */
[----:B------:R-:W-:Y:S01]  /*147700*/  ULDC UR6, c[0x0][0x228] ;  /* 0x00008a0000067ab9 */ /* 0x000fe20000000800 */
[----:B0-----:R-:W3:Y:S04]  /*147710*/  LDL.LU.64 R24, [R1+0xdc0] ;  /* 0x000dc00001187983 */ /* 0x001ee80000300a00 */
[----:B------:R-:W3:Y:S04]  /*147720*/  LDL.LU R21, [R1+0x37c] ;  /* 0x00037c0001157983 */ /* 0x000ee80000300800 */
[----:B------:R-:W-:Y:S04]  /*147730*/  STL [R1+0x5190], R26 ;  /* 0x0051901a01007387 */ /* 0x000fe80000100800 */
[----:B------:R0:W-:Y:S04]  /*147740*/  STL.64 [R1+0x5198], R12 ;  /* 0x0051980c01007387 */ /* 0x0001e80000100a00 */
[----:B------:R-:W3:Y:S04]  /*147750*/  LDL.LU.64 R10, [R1+0xdd8] ;  /* 0x000dd800010a7983 */ /* 0x000ee80000300a00 */
[----:B0-----:R-:W2:Y:S01]  /*147760*/  LDL.LU.64 R12, [R1+0xdb8] ;  /* 0x000db800010c7983 */ /* 0x001ea20000300a00 */
[----:B------:R-:W-:-:S05]  /*147770*/  VIADD R2, R26, 0x68 ;  /* 0x000000681a027836 */ /* 0x000fca0000000000 */
[----:B------:R-:W-:Y:S01]  /*147780*/  ISETP.GE.AND P1, PT, R2, UR4, PT ;  /* 0x0000000402007c0c */ /* 0x000fe2000bf26270 */
[----:B------:R-:W-:Y:S01]  /*147790*/  ULDC UR4, c[0x0][0x228] ;  /* 0x00008a0000047ab9 */ /* 0x000fe20000000800 */
[----:B--2---:R0:W-:Y:S04]  /*1477a0*/  STL.64 [R1+0x51a0], R12 ;  /* 0x0051a00c01007387 */ /* 0x0041e80000100a00 */
[----:B0-----:R-:W2:Y:S04]  /*1477b0*/  LDL.LU.64 R12, [R1+0xdc8] ;  /* 0x000dc800010c7983 */ /* 0x001ea80000300a00 */
[----:B------:R0:W-:Y:S01]  /*1477c0*/  @P5 STG.E.U8 desc[UR24][R14.64], R3 ;  /* 0x000000030e005986 */ /* 0x0001e2000c101118 */
[----:B------:R-:W-:-:S03]  /*1477d0*/  ISETP.LT.AND P5, PT, R22, UR4, !P3 ;  /* 0x0000000416007c0c */ /* 0x000fc6000dfa1270 */
[----:B----4-:R1:W-:Y:S01]  /*1477e0*/  @P4 STG.E.U8 desc[UR24][R28.64], R4 ;  /* 0x000000041c004986 */ /* 0x0103e2000c101118 */
[----:B------:R-:W-:Y:S01]  /*1477f0*/  ULDC UR4, c[0x0][0x228] ;  /* 0x00008a0000047ab9 */ /* 0x000fe20000000800 */
[C---:B0-----:R-:W-:Y:S02]  /*147800*/  PRMT R3, R20.reuse, 0x7770, RZ ;  /* 0x0000777014037816 */ /* 0x041fe400000000ff */
[----:B------:R-:W-:Y:S01]  /*147810*/  PRMT R2, R20, 0x7771, RZ ;  /* 0x0000777114027816 */ /* 0x000fe200000000ff */
[----:B------:R-:W4:Y:S04]  /*147820*/  LDL.LU.64 R14, [R1+0xdb0] ;  /* 0x000db000010e7983 */ /* 0x000f280000300a00 */
[----:B---3--:R0:W-:Y:S01]  /*147830*/  @P6 STG.E.U8 desc[UR24][R8.64], R3 ;  /* 0x0000000308006986 */ /* 0x0081e2000c101118 */
[----:B------:R-:W-:-:S02]  /*147840*/  ISETP.LT.AND P6, PT, R19, UR4, !P3 ;  /* 0x0000000413007c0c */ /* 0x000fc4000dfc1270 */
[----:B------:R-:W-:Y:S02]  /*147850*/  ISETP.LT.AND P3, PT, R17, UR5, !P3 ;  /* 0x0000000511007c0c */ /* 0x000fe4000df61270 */
[C---:B------:R-:W-:Y:S02]  /*147860*/  PRMT R7, R20.reuse, 0x7772, RZ ;  /* 0x0000777214077816 */ /* 0x040fe400000000ff */
[----:B------:R-:W-:Y:S01]  /*147870*/  PRMT R5, R20, 0x7773, RZ ;  /* 0x0000777314057816 */ /* 0x000fe200000000ff */
[----:B-1----:R-:W3:Y:S04]  /*147880*/  LDL.LU.64 R28, [R1+0xda0] ;  /* 0x000da000011c7983 */ /* 0x002ee80000300a00 */
[----:B------:R-:W3:Y:S04]  /*147890*/  LDL.LU R20, [R1+0x36c] ;  /* 0x00036c0001147983 */ /* 0x000ee80000300800 */
[----:B------:R1:W-:Y:S01]  /*1478a0*/  @P5 STG.E.U8 desc[UR24][R24.64], R2 ;  /* 0x0000000218005986 */ /* 0x0003e2000c101118 */
[----:B------:R-:W-:Y:S01]  /*1478b0*/  ULDC UR4, c[0x0][0x228] ;  /* 0x00008a0000047ab9 */ /* 0x000fe20000000800 */
[----:B------:R-:W-:Y:S01]  /*1478c0*/  PRMT R4, R21, 0x7770, RZ ;  /* 0x0000777015047816 */ /* 0x000fe200000000ff */
[----:B------:R-:W-:Y:S01]  /*1478d0*/  ULDC UR5, c[0x0][0x228] ;  /* 0x00008a0000057ab9 */ /* 0x000fe20000000800 */
[----:B0-----:R-:W3:Y:S04]  /*1478e0*/  LDL.LU.64 R8, [R1+0xda8] ;  /* 0x000da80001087983 */ /* 0x001ee80000300a00 */
[----:B------:R-:W3:Y:S04]  /*1478f0*/  LDL.LU.64 R26, [R1+0xd98] ;  /* 0x000d9800011a7983 */ /* 0x000ee80000300a00 */
[----:B------:R0:W-:Y:S04]  /*147900*/  @P6 STG.E.U8 desc[UR24][R10.64], R7 ;  /* 0x000000070a006986 */ /* 0x0001e8000c101118 */
[----:B-1----:R-:W3:Y:S04]  /*147910*/  LDL.LU.64 R24, [R1+0xd90] ;  /* 0x000d900001187983 */ /* 0x002ee80000300a00 */
[----:B0-----:R-:W4:Y:S04]  /*147920*/  LDL.LU R10, [R1+0x51a8] ;  /* 0x0051a800010a7983 */ /* 0x001f280000300800 */
[----:B--2---:R0:W-:Y:S04]  /*147930*/  @P3 STG.E.U8 desc[UR24][R12.64], R5 ;  /* 0x000000050c003986 */ /* 0x0041e8000c101118 */
[----:B0-----:R-:W2:Y:S01]  /*147940*/  LDL.LU.64 R12, [R1+0x51a0] ;  /* 0x0051a000010c7983 */ /* 0x001ea20000300a00 */
[----:B------:R-:W-:-:S02]  /*147950*/  ISETP.LT.AND P4, PT, R18, UR4, !P2 ;  /* 0x0000000412007c0c */ /* 0x000fc4000d781270 */
[----:B------:R-:W-:Y:S01]  /*147960*/  ISETP.LT.AND P5, PT, R16, UR6, !P2 ;  /* 0x0000000610007c0c */ /* 0x000fe2000d7a1270 */
[----:B------:R-:W-:Y:S01]  /*147970*/  ULDC UR4, c[0x0][0x228] ;  /* 0x00008a0000047ab9 */ /* 0x000fe20000000800 */
[----:B------:R-:W-:Y:S01]  /*147980*/  PRMT R3, R21, 0x7771, RZ ;  /* 0x0000777115037816 */ /* 0x000fe200000000ff */
[----:B------:R-:W-:-:S08]  /*147990*/  ULDC UR6, c[0x0][0x228] ;  /* 0x00008a0000067ab9 */ /* 0x000fd00000000800 */
[----:B--2---:R0:W-:Y:S04]  /*1479a0*/  @P4 STG.E.U8 desc[UR24][R12.64], R4 ;  /* 0x000000040c004986 */ /* 0x0041e8000c101118 */
[----:B0-----:R-:W2:Y:S01]  /*1479b0*/  LDL.LU.64 R12, [R1+0x5198] ;  /* 0x00519800010c7983 */ /* 0x001ea20000300a00 */
[----:B----4-:R-:W-:Y:S01]  /*1479c0*/  ISETP.LT.AND P6, PT, R10, UR4, !P2 ;  /* 0x000000040a007c0c */ /* 0x010fe2000d7c1270 */
[----:B------:R-:W-:Y:S02]  /*1479d0*/  ULDC UR4, c[0x0][0x228] ;  /* 0x00008a0000047ab9 */ /* 0x000fe40000000800 */
[----:B------:R0:W-:Y:S01]  /*1479e0*/  @P5 STG.E.U8 desc[UR24][R14.64], R3 ;  /* 0x000000030e005986 */ /* 0x0001e2000c101118 */
[----:B------:R-:W-:Y:S02]  /*1479f0*/  ISETP.LT.AND P5, PT, R22, UR6, !P2 ;  /* 0x0000000616007c0c */ /* 0x000fe4000d7a1270 */
[----:B------:R-:W-:-:S02]  /*147a00*/  PRMT R2, R21, 0x7772, RZ ;  /* 0x0000777215027816 */ /* 0x000fc400000000ff */
[----:B------:R-:W-:Y:S02]  /*147a10*/  PRMT R6, R21, 0x7773, RZ ;  /* 0x0000777315067816 */ /* 0x000fe400000000ff */
[C---:B---3--:R-:W-:Y:S02]  /*147a20*/  PRMT R5, R20.reuse, 0x7770, RZ ;  /* 0x0000777014057816 */ /* 0x048fe400000000ff */
[----:B------:R-:W-:Y:S01]  /*147a30*/  PRMT R4, R20, 0x7771, RZ ;  /* 0x0000777114047816 */ /* 0x000fe200000000ff */
[----:B------:R-:W-:Y:S01]  /*147a40*/  ULDC UR6, c[0x0][0x228] ;  /* 0x00008a0000067ab9 */ /* 0x000fe20000000800 */
[----:B------:R1:W-:Y:S04]  /*147a50*/  @P6 STG.E.U8 desc[UR24][R28.64], R2 ;  /* 0x000000021c006986 */ /* 0x0003e8000c101118 */
[----:B0-----:R-:W3:Y:S04]  /*147a60*/  LDL.LU.64 R14, [R1+0xd80] ;  /* 0x000d8000010e7983 */ /* 0x001ee80000300a00 */
[----:B------:R-:W4:Y:S04]  /*147a70*/  LDL.LU R21, [R1+0x290] ;  /* 0x0002900001157983 */ /* 0x000f280000300800 */
[----:B-1----:R-:W4:Y:S01]  /*147a80*/  LDL.LU.64 R28, [R1+0xd70] ;  /* 0x000d7000011c7983 */ /* 0x002f220000300a00 */
[----:B--2---:R-:W-:-:S02]  /*147a90*/  ISETP.LT.AND P3, PT, R13, UR4, !P2 ;  /* 0x000000040d007c0c */ /* 0x004fc4000d761270 */
[----:B------:R-:W-:Y:S01]  /*147aa0*/  ISETP.LT.AND P4, PT, R12, UR5, !P2 ;  /* 0x000000050c007c0c */ /* 0x000fe2000d781270 */
[----:B------:R-:W-:Y:S01]  /*147ab0*/  ULDC UR4, c[0x0][0x228] ;  /* 0x00008a0000047ab9 */ /* 0x000fe20000000800 */
[----:B------:R-:W-:-:S09]  /*147ac0*/  PRMT R3, R20, 0x7772, RZ ;  /* 0x0000777214037816 */ /* 0x000fd200000000ff */
[----:B------:R0:W-:Y:S04]  /*147ad0*/  @P3 STG.E.U8 desc[UR24][R8.64], R6 ;  /* 0x0000000608003986 */ /* 0x0001e8000c101118 */
[----:B------:R1:W-:Y:S04]  /*147ae0*/  @P4 STG.E.U8 desc[UR24][R26.64], R5 ;  /* 0x000000051a004986 */ /* 0x0003e8000c101118 */
[----:B------:R2:W-:Y:S01]  /*147af0*/  @P5 STG.E.U8 desc[UR24][R24.64], R4 ;  /* 0x0000000418005986 */ /* 0x0005e2000c101118 */
[----:B------:R-:W-:Y:S01]  /*147b00*/  PRMT R2, R20, 0x7773, RZ ;  /* 0x0000777314027816 */ /* 0x000fe200000000ff */
[----:B------:R-:W-:-:S02]  /*147b10*/  ULDC UR5, c[0x0][0x228] ;  /* 0x00008a0000057ab9 */ /* 0x000fc40000000800 */
[----:B0-----:R-:W4:Y:S04]  /*147b20*/  LDL.LU.64 R6, [R1+0xd78] ;  /* 0x000d780001067983 */ /* 0x001f280000300a00 */
[----:B------:R-:W4:Y:S04]  /*147b30*/  LDL.LU.64 R8, [R1+0xd68] ;  /* 0x000d680001087983 */ /* 0x000f280000300a00 */
[----:B-1----:R-:W4:Y:S04]  /*147b40*/  LDL.LU R26, [R1+0x5190] ;  /* 0x00519000011a7983 */ /* 0x002f280000300800 */
[----:B--2---:R-:W2:Y:S04]  /*147b50*/  LDL.LU.64 R4, [R1+0xd88] ;  /* 0x000d880001047983 */ /* 0x004ea80000300a00 */
[----:B------:R-:W4:Y:S04]  /*147b60*/  LDL.LU.64 R24, [R1+0xd60] ;  /* 0x000d600001187983 */ /* 0x000f280000300a00 */
[----:B------:R-:W4:Y:S01]  /*147b70*/  LDL.LU R20, [R1+0x350] ;  /* 0x0003500001147983 */ /* 0x000f220000300800 */
[----:B------:R-:W-:Y:S01]  /*147b80*/  ISETP.LT.AND P6, PT, R19, UR4, !P2 ;  /* 0x0000000413007c0c */ /* 0x000fe2000d7c1270 */
[----:B------:R-:W-:Y:S01]  /*147b90*/  ULDC UR4, c[0x0][0x228] ;  /* 0x00008a0000047ab9 */ /* 0x000fe20000000800 */
[----:B------:R-:W-:-:S02]  /*147ba0*/  ISETP.LT.AND P4, PT, R16, UR5, !P1 ;  /* 0x0000000510007c0c */ /* 0x000fc4000cf81270 */
[----:B------:R-:W-:Y:S01]  /*147bb0*/  ISETP.LT.AND P2, PT, R17, UR4, !P2 ;  /* 0x0000000411007c0c */ /* 0x000fe2000d741270 */
[----:B------:R0:W-:Y:S01]  /*147bc0*/  STL.64 [R1+0x5188], R16 ;  /* 0x0051881001007387 */ /* 0x0001e20000100a00 */
[----:B------:R-:W-:Y:S01]  /*147bd0*/  ULDC UR4, c[0x0][0x228] ;  /* 0x00008a0000047ab9 */ /* 0x000fe20000000800 */
[----:B------:R-:W-:Y:S02]  /*147be0*/  ULDC UR5, c[0x0][0x228] ;  /* 0x00008a0000057ab9 */ /* 0x000fe40000000800 */
[----:B0-----:R-:W4:Y:S01]  /*147bf0*/  LDL.LU.64 R16, [R1+0xd58] ;  /* 0x000d580001107983 */ /* 0x001f220000300a00 */
[----:B------:R-:W-:Y:S01]  /*147c00*/  ISETP.LT.AND P3, PT, R18, UR4, !P1 ;  /* 0x0000000412007c0c */ /* 0x000fe2000cf61270 */
[----:B------:R-:W-:Y:S01]  /*147c10*/  ULDC UR4, c[0x0][0x22c] ;  /* 0x00008b0000047ab9 */ /* 0x000fe20000000800 */
[----:B------:R-:W-:Y:S01]  /*147c20*/  ISETP.LT.AND P5, PT, R13, UR6, !P1 ;  /* 0x000000060d007c0c */ /* 0x000fe2000cfa1270 */
[----:B------:R-:W-:Y:S01]  /*147c30*/  ULDC UR6, c[0x0][0x228] ;  /* 0x00008a0000067ab9 */ /* 0x000fe20000000800 */
[----:B--2---:R-:W-:Y:S04]  /*147c40*/  @P6 STG.E.U8 desc[UR24][R4.64], R3 ;  /* 0x0000000304006986 */ /* 0x004fe8000c101118 */
[----:B---3--:R0:W-:Y:S04]  /*147c50*/  @P2 STG.E.U8 desc[UR24][R14.64], R2 ;  /* 0x000000020e002986 */ /* 0x0081e8000c101118 */
[----:B0-----:R-:W2:Y:S01]  /*147c60*/  LDL.LU.64 R14, [R1+0xd50] ;  /* 0x000d5000010e7983 */ /* 0x001ea20000300a00 */
[----:B----4-:R-:W-:Y:S01]  /*147c70*/  VIADD R2, R26, 0x69 ;  /* 0x000000691a027836 */ /* 0x010fe20000000000 */
[----:B------:R-:W-:-:S02]  /*147c80*/  PRMT R4, R21, 0x7770, RZ ;  /* 0x0000777015047816 */ /* 0x000fc400000000ff */
[----:B------:R-:W-:Y:S02]  /*147c90*/  ISETP.LT.AND P6, PT, R10, UR5, !P1 ;  /* 0x000000050a007c0c */ /* 0x000fe4000cfc1270 */
[----:B------:R-:W-:Y:S01]  /*147ca0*/  PRMT R3, R21, 0x7771, RZ ;  /* 0x0000777115037816 */ /* 0x000fe200000000ff */
[----:B------:R-:W-:Y:S01]  /*147cb0*/  ULDC UR5, c[0x0][0x228] ;  /* 0x00008a0000057ab9 */ /* 0x000fe20000000800 */
[----:B------:R-:W-:Y:S01]  /*147cc0*/  ISETP.GE.AND P2, PT, R2, UR4, PT ;  /* 0x0000000402007c0c */ /* 0x000fe2000bf46270 */
[----:B------:R-:W-:Y:S01]  /*147cd0*/  @P3 STG.E.U8 desc[UR24][R6.64], R4 ;  /* 0x0000000406003986 */ /* 0x000fe2000c101118 */
[----:B------:R-:W-:-:S03]  /*147ce0*/  ULDC UR4, c[0x0][0x228] ;  /* 0x00008a0000047ab9 */ /* 0x000fc60000000800 */
[----:B------:R0:W-:Y:S01]  /*147cf0*/  @P4 STG.E.U8 desc[UR24][R28.64], R3 ;  /* 0x000000031c004986 */ /* 0x0001e2000c101118 */
[----:B------:R-:W-:Y:S02]  /*147d00*/  ISETP.LT.AND P4, PT, R12, UR4, !P1 ;  /* 0x000000040c007c0c */ /* 0x000fe4000cf81270 */
[C---:B------:R-:W-:Y:S01]  /*147d10*/  PRMT R2, R21.reuse, 0x7773, RZ ;  /* 0x0000777315027816 */ /* 0x040fe200000000ff */
[----:B------:R-:W-:Y:S01]  /*147d20*/  ULDC UR4, c[0x0][0x228] ;  /* 0x00008a0000047ab9 */ /* 0x000fe20000000800 */
[----:B0-----:R-:W-:Y:S01]  /*147d30*/  PRMT R3, R21, 0x7772, RZ ;  /* 0x0000777215037816 */ /* 0x001fe200000000ff */
[----:B------:R-:W3:Y:S04]  /*147d40*/  LDL.LU.64 R28, [R1+0xd40] ;  /* 0x000d4000011c7983 */ /* 0x000ee80000300a00 */
[----:B------:R-:W4:Y:S04]  /*147d50*/  LDL.LU R23, [R1+0x340] ;  /* 0x0003400001177983 */ /* 0x000f280000300800 */
[----:B------:R-:W4:Y:S04]  /*147d60*/  LDL.LU.64 R4, [R1+0xd48] ;  /* 0x000d480001047983 */ /* 0x000f280000300a00 */
[----:B------:R0:W-:Y:S04]  /*147d70*/  @P6 STG.E.U8 desc[UR24][R8.64], R3 ;  /* 0x0000000308006986 */ /* 0x0001e8000c101118 */
[----:B------:R1:W-:Y:S01]  /*147d80*/  @P5 STG.E.U8 desc[UR24][R24.64], R2 ;  /* 0x0000000218005986 */ /* 0x0003e2000c101118 */
[----:B0-----:R-:W-:-:S03]  /*147d90*/  PRMT R3, R20, 0x7770, RZ ;  /* 0x0000777014037816 */ /* 0x001fc600000000ff */
[----:B------:R-:W4:Y:S04]  /*147da0*/  LDL.LU.64 R8, [R1+0xd38] ;  /* 0x000d380001087983 */ /* 0x000f280000300a00 */
[----:B------:R-:W4:Y:S04]  /*147db0*/  LDL.LU.64 R6, [R1+0xd30] ;  /* 0x000d300001067983 */ /* 0x000f280000300a00 */
[----:B-1----:R-:W4:Y:S04]  /*147dc0*/  LDL.LU.64 R24, [R1+0xd20] ;  /* 0x000d200001187983 */ /* 0x002f280000300a00 */
[----:B------:R0:W-:Y:S04]  /*147dd0*/  @P4 STG.E.U8 desc[UR24][R16.64], R3 ;  /* 0x0000000310004986 */ /* 0x0001e8000c101118 */
[----:B0-----:R-:W4:Y:S01]  /*147de0*/  LDL.LU.64 R16, [R1+0x5188] ;  /* 0x0051880001107983 */ /* 0x001f220000300a00 */
[----:B------:R-:W-:-:S02]  /*147df0*/  ISETP.LT.AND P5, PT, R22, UR4, !P1 ;  /* 0x0000000416007c0c */ /* 0x000fc4000cfa1270 */
[----:B------:R-:W-:Y:S01]  /*147e00*/  PRMT R3, R20, 0x7771, RZ ;  /* 0x0000777114037816 */ /* 0x000fe200000000ff */
[----:B------:R-:W4:Y:S01]  /*147e10*/  LDL.LU R21, [R1+0x330] ;  /* 0x0003300001157983 */ /* 0x000f220000300800 */
[----:B------:R-:W-:Y:S01]  /*147e20*/  VIADD R2, R26, 0x6a ;  /* 0x0000006a1a027836 */ /* 0x000fe20000000000 */
[----:B------:R-:W-:Y:S01]  /*147e30*/  ISETP.LT.AND P6, PT, R19, UR5, !P1 ;  /* 0x0000000513007c0c */ /* 0x000fe2000cfc1270 */
[----:B------:R-:W-:Y:S01]  /*147e40*/  ULDC UR4, c[0x0][0x22c] ;  /* 0x00008b0000047ab9 */ /* 0x000fe20000000800 */
[----:B------:R-:W-:-:S06]  /*147e50*/  ULDC UR5, c[0x0][0x228] ;  /* 0x00008a0000057ab9 */ /* 0x000fcc0000000800 */
[----:B--2---:R0:W-:Y:S04]  /*147e60*/  @P5 STG.E.U8 desc[UR24][R14.64], R3 ;  /* 0x000000030e005986 */ /* 0x0041e8000c101118 */
[----:B0-----:R-:W2:Y:S01]  /*147e70*/  LDL.LU.64 R14, [R1+0xd28] ;  /* 0x000d2800010e7983 */ /* 0x001ea20000300a00 */
[----:B------:R-:W-:Y:S01]  /*147e80*/  ISETP.GE.AND P3, PT, R2, UR4, PT ;  /* 0x0000000402007c0c */ /* 0x000fe2000bf66270 */
[----:B------:R-:W-:Y:S01]  /*147e90*/  ULDC UR4, c[0x0][0x228] ;  /* 0x00008a0000047ab9 */ /* 0x000fe20000000800 */
[----:B------:R-:W-:Y:S02]  /*147ea0*/  PRMT R2, R20, 0x7772, RZ ;  /* 0x0000777214027816 */ /* 0x000fe400000000ff */
[----:B------:R-:W-:Y:S02]  /*147eb0*/  ISETP.LT.AND P4, PT, R18, UR5, !P2 ;  /* 0x0000000512007c0c */ /* 0x000fe4000d781270 */
[----:B------:R-:W-:Y:S01]  /*147ec0*/  PRMT R3, R20, 0x7773, RZ ;  /* 0x0000777314037816 */ /* 0x000fe200000000ff */
[----:B------:R-:W-:Y:S01]  /*147ed0*/  ULDC UR5, c[0x0][0x228] ;  /* 0x00008a0000057ab9 */ /* 0x000fe20000000800 */
[----:B---3--:R4:W-:Y:S02]  /*147ee0*/  @P6 STG.E.U8 desc[UR24][R28.64], R2 ;  /* 0x000000021c006986 */ /* 0x0089e4000c101118 */
[----:B----4-:R-:W-:-:S02]  /*147ef0*/  PRMT R2, R23, 0x7770, RZ ;  /* 0x0000777017027816 */ /* 0x010fc400000000ff */
[----:B------:R-:W3:Y:S01]  /*147f00*/  LDL.LU.64 R28, [R1+0xd18] ;  /* 0x000d1800011c7983 */ /* 0x000ee20000300a00 */
[----:B------:R-:W-:Y:S01]  /*147f10*/  ISETP.LT.AND P1, PT, R17, UR4, !P1 ;  /* 0x0000000411007c0c */ /* 0x000fe2000cf21270 */
[----:B------:R-:W-:Y:S02]  /*147f20*/  ULDC UR4, c[0x0][0x228] ;  /* 0x00008a0000047ab9 */ /* 0x000fe40000000800 */
        /* <DEDUP_REMOVED lines=9> */
[----:B-1----:R-:W-:Y:S01]  /*147fc0*/  PRMT R2, R23, 0x7772, RZ ;  /* 0x0000777217027816 */ /* 0x002fe200000000ff */
[----:B------:R-:W4:Y:S04]  /*147fd0*/  LDL.LU.64 R8, [R1+0xd10] ;  /* 0x000d100001087983 */ /* 0x000f280000300a00 */
[----:B------:R0:W-:Y:S01]  /*147fe0*/  @P6 STG.E.U8 desc[UR24][R6.64], R3 ;  /* 0x0000000306006986 */ /* 0x0001e2000c101118 */
[----:B------:R-:W-:-:S03]  /*147ff0*/  VIADD R4, R26, 0x6b ;  /* 0x0000006b1a047836 */ /* 0x000fc60000000000 */
[----:B------:R-:W4:Y:S04]  /*148000*/  LDL.LU R20, [R1+0x294] ;  /* 0x0002940001147983 */ /* 0x000f280000300800 */
[----:B------:R1:W-:Y:S01]  /*148010*/  @P5 STG.E.U8 desc[UR24][R24.64], R2 ;  /* 0x0000000218005986 */ /* 0x0003e2000c101118 */
[----:B0-----:R-:W-:-:S03]  /*148020*/  PRMT R3, R23, 0x7773, RZ ;  /* 0x0000777317037816 */ /* 0x001fc600000000ff */
[----:B------:R-:W4:Y:S04]  /*148030*/  LDL.LU.64 R6, [R1+0xd08] ;  /* 0x000d080001067983 */ /* 0x000f280000300a00 */
[----:B-1----:R-:W4:Y:S04]  /*148040*/  LDL.LU.64 R24, [R1+0xcf8] ;  /* 0x000cf80001187983 */ /* 0x002f280000300a00 */
[----:B------:R-:W-:Y:S04]  /*148050*/  STL [R1+0x5180], R26 ;  /* 0x0051801a01007387 */ /* 0x000fe80000100800 */
[----:B--2---:R0:W-:Y:S01]  /*148060*/  @P1 STG.E.U8 desc[UR24][R14.64], R3 ;  /* 0x000000030e001986 */ /* 0x0041e2000c101118 */
[----:B------:R-:W-:-:S02]  /*148070*/  ISETP.GE.AND P1, PT, R4, UR4, PT ;  /* 0x0000000404007c0c */ /* 0x000fc4000bf26270 */
[----:B------:R-:W-:Y:S01]  /*148080*/  ISETP.LT.AND P4, PT, R12, UR5, !P2 ;  /* 0x000000050c007c0c */ /* 0x000fe2000d781270 */
[----:B------:R-:W-:Y:S01]  /*148090*/  ULDC UR5, c[0x0][0x228] ;  /* 0x00008a0000057ab9 */ /* 0x000fe20000000800 */
[----:B------:R-:W-:Y:S01]  /*1480a0*/  ISETP.LT.AND P6, PT, R19, UR6, !P2 ;  /* 0x0000000613007c0c */ /* 0x000fe2000d7c1270 */
[----:B0-----:R-:W2:Y:S04]  /*1480b0*/  LDL.LU.64 R14, [R1+0xcf0] ;  /* 0x000cf000010e7983 */ /* 0x001ea80000300a00 */
[----:B------:R-:W2:Y:S04]  /*1480c0*/  LDL.LU.64 R4, [R1+0xd00] ;  /* 0x000d000001047983 */ /* 0x000ea80000300a00 */
[----:B------:R-:W2:Y:S01]  /*1480d0*/  LDL.LU.64 R26, [R1+0xce0] ;  /* 0x000ce000011a7983 */ /* 0x000ea20000300a00 */
[----:B------:R-:W-:-:S02]  /*1480e0*/  ISETP.LT.AND P5, PT, R22, UR5, !P2 ;  /* 0x0000000516007c0c */ /* 0x000fc4000d7a1270 */
[C---:B------:R-:W-:Y:S01]  /*1480f0*/  PRMT R2, R21.reuse, 0x7770, RZ ;  /* 0x0000777015027816 */ /* 0x040fe200000000ff */
[----:B------:R-:W-:Y:S01]  /*148100*/  ULDC UR4, c[0x0][0x228] ;  /* 0x00008a0000047ab9 */ /* 0x000fe20000000800 */
[----:B------:R-:W-:Y:S02]  /*148110*/  PRMT R3, R21, 0x7771, RZ ;  /* 0x0000777115037816 */ /* 0x000fe400000000ff */
[----:B------:R-:W-:Y:S01]  /*148120*/  ISETP.LT.AND P2, PT, R17, UR4, !P2 ;  /* 0x0000000411007c0c */ /* 0x000fe2000d741270 */
[----:B------:R-:W-:Y:S01]  /*148130*/  ULDC UR5, c[0x0][0x228] ;  /* 0x00008a0000057ab9 */ /* 0x000fe20000000800 */
[----:B------:R-:W-:Y:S01]  /*148140*/  ULDC UR4, c[0x0][0x228] ;  /* 0x00008a0000047ab9 */ /* 0x000fe20000000800 */
[----:B------:R-:W-:Y:S01]  /*148150*/  ULDC UR6, c[0x0][0x228] ;  /* 0x00008a0000067ab9 */ /* 0x000fe20000000800 */
[----:B---3--:R0:W-:Y:S01]  /*148160*/  @P4 STG.E.U8 desc[UR24][R28.64], R2 ;  /* 0x000000021c004986 */ /* 0x0081e2000c101118 */
[----:B------:R-:W-:Y:S01]  /*148170*/  ISETP.LT.AND P4, PT, R18, UR5, !P3 ;  /* 0x0000000512007c0c */ /* 0x000fe2000df81270 */
[----:B------:R-:W-:Y:S01]  /*148180*/  ULDC UR5, c[0x0][0x228] ;  /* 0x00008a0000057ab9 */ /* 0x000fe20000000800 */
[C---:B0-----:R-:W-:Y:S01]  /*148190*/  PRMT R2, R21.reuse, 0x7772, RZ ;  /* 0x0000777215027816 */ /* 0x041fe200000000ff */
[----:B------:R-:W3:Y:S04]  /*1481a0*/  LDL.LU.64 R28, [R1+0xcd8] ;  /* 0x000cd800011c7983 */ /* 0x000ee80000300a00 */
[----:B------:R-:W3:Y:S04]  /*1481b0*/  LDL.LU R23, [R1+0x354] ;  /* 0x0003540001177983 */ /* 0x000ee80000300800 */
[----:B----4-:R0:W-:Y:S01]  /*1481c0*/  @P5 STG.E.U8 desc[UR24][R8.64], R3 ;  /* 0x0000000308005986 */ /* 0x0101e2000c101118 */
[----:B------:R-:W-:Y:S01]  /*1481d0*/  ISETP.LT.AND P5, PT, R10, UR5, !P3 ;  /* 0x000000050a007c0c */ /* 0x000fe2000dfa1270 */
[----:B------:R-:W-:Y:S01]  /*1481e0*/  ULDC UR5, c[0x0][0x228] ;  /* 0x00008a0000057ab9 */ /* 0x000fe20000000800 */
[----:B0-----:R-:W-:Y:S01]  /*1481f0*/  PRMT R3, R21, 0x7773, RZ ;  /* 0x0000777315037816 */ /* 0x001fe200000000ff */
[----:B------:R-:W4:Y:S04]  /*148200*/  LDL.LU.64 R8, [R1+0xcb8] ;  /* 0x000cb80001087983 */ /* 0x000f280000300a00 */
[----:B--2---:R0:W-:Y:S01]  /*148210*/  @P6 STG.E.U8 desc[UR24][R4.64], R2 ;  /* 0x0000000204006986 */ /* 0x0041e2000c101118 */
[----:B------:R-:W-:-:S03]  /*148220*/  ISETP.LT.AND P6, PT, R16, UR4, !P3 ;  /* 0x0000000410007c0c */ /* 0x000fc6000dfc1270 */
[----:B------:R1:W-:Y:S01]  /*148230*/  @P2 STG.E.U8 desc[UR24][R6.64], R3 ;  /* 0x0000000306002986 */ /* 0x0003e2000c101118 */
[----:B------:R-:W-:Y:S01]  /*148240*/  ULDC UR4, c[0x0][0x228] ;  /* 0x00008a0000047ab9 */ /* 0x000fe20000000800 */
[C---:B0-----:R-:W-:Y:S02]  /*148250*/  PRMT R2, R20.reuse, 0x7770, RZ ;  /* 0x0000777014027816 */ /* 0x041fe400000000ff */
[C---:B-1----:R-:W-:Y:S01]  /*148260*/  PRMT R3, R20.reuse, 0x7771, RZ ;  /* 0x0000777114037816 */ /* 0x042fe200000000ff */
[----:B------:R-:W2:Y:S04]  /*148270*/  LDL.LU.64 R6, [R1+0xcb0] ;  /* 0x000cb00001067983 */ /* 0x000ea80000300a00 */
[----:B------:R0:W-:Y:S04]  /*148280*/  @P4 STG.E.U8 desc[UR24][R24.64], R2 ;  /* 0x0000000218004986 */ /* 0x0001e8000c101118 */
[----:B------:R1:W-:Y:S04]  /*148290*/  @P6 STG.E.U8 desc[UR24][R14.64], R3 ;  /* 0x000000030e006986 */ /* 0x0003e8000c101118 */
[----:B0-----:R-:W2:Y:S04]  /*1482a0*/  LDL.LU.64 R24, [R1+0xc78] ;  /* 0x000c780001187983 */ /* 0x001ea80000300a00 */
[----:B------:R-:W2:Y:S04]  /*1482b0*/  LDL.LU R21, [R1+0x344] ;  /* 0x0003440001157983 */ /* 0x000ea80000300800 */
[----:B-1----:R-:W2:Y:S01]  /*1482c0*/  LDL.LU.64 R14, [R1+0xca8] ;  /* 0x000ca800010e7983 */ /* 0x002ea20000300a00 */
[----:B------:R-:W-:-:S05]  /*1482d0*/  PRMT R2, R20, 0x7772, RZ ;  /* 0x0000777214027816 */ /* 0x000fca00000000ff */
[----:B------:R0:W-:Y:S04]  /*1482e0*/  @P5 STG.E.U8 desc[UR24][R26.64], R2 ;  /* 0x000000021a005986 */ /* 0x0001e8000c101118 */
[----:B0-----:R-:W2:Y:S01]  /*1482f0*/  LDL.LU.64 R26, [R1+0xc00] ;  /* 0x000c0000011a7983 */ /* 0x001ea20000300a00 */
[----:B------:R-:W-:Y:S01]  /*148300*/  ISETP.LT.AND P4, PT, R13, UR4, !P3 ;  /* 0x000000040d007c0c */ /* 0x000fe2000df81270 */
[----:B------:R-:W-:Y:S01]  /*148310*/  ULDC UR4, c[0x0][0x228] ;  /* 0x00008a0000047ab9 */ /* 0x000fe20000000800 */
[----:B------:R-:W-:Y:S02]  /*148320*/  PRMT R3, R20, 0x7773, RZ ;  /* 0x0000777314037816 */ /* 0x000fe400000000ff */
[----:B------:R-:W-:Y:S01]  /*148330*/  ISETP.LT.AND P2, PT, R12, UR4, !P3 ;  /* 0x000000040c007c0c */ /* 0x000fe2000df41270 */
[----:B------:R-:W-:-:S02]  /*148340*/  ULDC UR4, c[0x0][0x228] ;  /* 0x00008a0000047ab9 */ /* 0x000fc40000000800 */
[----:B------:R-:W-:Y:S01]  /*148350*/  ISETP.LT.AND P5, PT, R22, UR4, !P3 ;  /* 0x0000000416007c0c */ /* 0x000fe2000dfa1270 */
[----:B------:R-:W-:Y:S01]  /*148360*/  ULDC UR4, c[0x0][0x228] ;  /* 0x00008a0000047ab9 */ /* 0x000fe20000000800 */
[----:B---3--:R-:W-:-:S04]  /*148370*/  PRMT R2, R23, 0x7770, RZ ;  /* 0x0000777017027816 */ /* 0x008fc800000000ff */
[----:B------:R0:W-:Y:S01]  /*148380*/  @P4 STG.E.U8 desc[UR24][R28.64], R3 ;  /* 0x000000031c004986 */ /* 0x0001e2000c101118 */
[----:B------:R-:W-:Y:S02]  /*148390*/  ISETP.LT.AND P4, PT, R19, UR5, !P3 ;  /* 0x0000000513007c0c */ /* 0x000fe4000df81270 */
[----:B------:R-:W-:Y:S01]  /*1483a0*/  ISETP.LT.AND P3, PT, R17, UR4, !P3 ;  /* 0x0000000411007c0c */ /* 0x000fe2000df61270 */
[----:B------:R-:W-:Y:S01]  /*1483b0*/  ULDC UR5, c[0x0][0x228] ;  /* 0x00008a0000057ab9 */ /* 0x000fe20000000800 */
[C---:B------:R-:W-:Y:S02]  /*1483c0*/  PRMT R4, R23.reuse, 0x7773, RZ ;  /* 0x0000777317047816 */ /* 0x040fe400000000ff */
[----:B------:R-:W-:Y:S01]  /*1483d0*/  ISETP.LT.AND P6, PT, R18, UR5, !P1 ;  /* 0x0000000512007c0c */ /* 0x000fe2000cfc1270 */
[----:B------:R-:W-:Y:S01]  /*1483e0*/  ULDC UR4, c[0x0][0x228] ;  /* 0x00008a0000047ab9 */ /* 0x000fe20000000800 */
[----:B------:R-:W-:Y:S01]  /*1483f0*/  ULDC UR5, c[0x0][0x228] ;  /* 0x00008a0000057ab9 */ /* 0x000fe20000000800 */
[----:B----4-:R1:W-:Y:S04]  /*148400*/  @P2 STG.E.U8 desc[UR24][R8.64], R2 ;  /* 0x0000000208002986 */ /* 0x0103e8000c101118 */
[----:B0-----:R-:W3:Y:S01]  /*148410*/  LDL.LU.64 R28, [R1+0xb90] ;  /* 0x000b9000011c7983 */ /* 0x001ee20000300a00 */
[----:B------:R-:W-:-:S02]  /*148420*/  PRMT R3, R23, 0x7771, RZ ;  /* 0x0000777117037816 */ /* 0x000fc400000000ff */
[----:B-1----:R-:W-:Y:S01]  /*148430*/  PRMT R2, R23, 0x7772, RZ ;  /* 0x0000777217027816 */ /* 0x002fe200000000ff */
[----:B------:R-:W4:Y:S04]  /*148440*/  LDL.LU.64 R8, [R1+0xbc8] ;  /* 0x000bc80001087983 */ /* 0x000f280000300a00 */
[----:B------:R-:W4:Y:S04]  /*148450*/  LDL.LU R20, [R1+0x334] ;  /* 0x0003340001147983 */ /* 0x000f280000300800 */
[----:B--2---:R0:W-:Y:S04]  /*148460*/  @P5 STG.E.U8 desc[UR24][R6.64], R3 ;  /* 0x0000000306005986 */ /* 0x0041e8000c101118 */
[----:B------:R1:W-:Y:S04]  /*148470*/  @P4 STG.E.U8 desc[UR24][R24.64], R2 ;  /* 0x0000000218004986 */ /* 0x0003e8000c101118 */
[----:B------:R2:W-:Y:S01]  /*148480*/  @P3 STG.E.U8 desc[UR24][R14.64], R4 ;  /* 0x000000040e003986 */ /* 0x0005e2000c101118 */
[----:B0-----:R-:W-:-:S03]  /*148490*/  PRMT R3, R21, 0x7770, RZ ;  /* 0x0000777015037816 */ /* 0x001fc600000000ff */
[----:B-1----:R-:W4:Y:S04]  /*1484a0*/  LDL.LU.64 R24, [R1+0xbc0] ;  /* 0x000bc00001187983 */ /* 0x002f280000300a00 */
[----:B------:R-:W4:Y:S04]  /*1484b0*/  LDL.LU.64 R6, [R1+0xb88] ;  /* 0x000b880001067983 */ /* 0x000f280000300a00 */
[----:B--2---:R-:W2:Y:S04]  /*1484c0*/  LDL.LU.64 R4, [R1+0xbd8] ;  /* 0x000bd80001047983 */ /* 0x004ea80000300a00 */
[----:B------:R-:W4:Y:S04]  /*1484d0*/  LDL.LU.64 R14, [R1+0xb68] ;  /* 0x000b6800010e7983 */ /* 0x000f280000300a00 */
[----:B------:R0:W-:Y:S04]  /*1484e0*/  @P6 STG.E.U8 desc[UR24][R26.64], R3 ;  /* 0x000000031a006986 */ /* 0x0001e8000c101118 */
[----:B0-----:R-:W4:Y:S01]  /*1484f0*/  LDL.LU R26, [R1+0x5180] ;  /* 0x00518000011a7983 */ /* 0x001f220000300800 */
[----:B------:R-:W-:-:S02]  /*148500*/  ISETP.LT.AND P2, PT, R16, UR6, !P1 ;  /* 0x0000000610007c0c */ /* 0x000fc4000cf41270 */
[----:B------:R-:W-:Y:S02]  /*148510*/  ISETP.LT.AND P4, PT, R10, UR4, !P1 ;  /* 0x000000040a007c0c */ /* 0x000fe4000cf81270 */
[----:B------:R-:W-:Y:S01]  /*148520*/  PRMT R2, R21, 0x7771, RZ ;  /* 0x0000777115027816 */ /* 0x000fe200000000ff */
[----:B------:R-:W-:Y:S01]  /*148530*/  ULDC UR4, c[0x0][0x228] ;  /* 0x00008a0000047ab9 */ /* 0x000fe20000000800 */
[----:B------:R-:W-:Y:S02]  /*148540*/  ISETP.LT.AND P5, PT, R12, UR5, !P1 ;  /* 0x000000050c007c0c */ /* 0x000fe4000cfa1270 */
[----:B------:R-:W-:Y:S01]  /*148550*/  ISETP.LT.AND P3, PT, R13, UR4, !P1 ;  /* 0x000000040d007c0c */ /* 0x000fe2000cf61270 */
[----:B------:R-:W-:Y:S01]  /*148560*/  ULDC UR4, c[0x0][0x22c] ;  /* 0x00008b0000047ab9 */ /* 0x000fe20000000800 */
[C---:B------:R-:W-:Y:S01]  /*148570*/  PRMT R3, R21.reuse, 0x7773, RZ ;  /* 0x0000777315037816 */ /* 0x040fe200000000ff */
[----:B------:R-:W-:Y:S01]  /*148580*/  ULDC UR5, c[0x0][0x228] ;  /* 0x00008a0000057ab9 */ /* 0x000fe20000000800 */
[----:B------:R-:W-:Y:S01]  /*148590*/  ULDC UR6, c[0x0][0x228] ;  /* 0x00008a0000067ab9 */ /* 0x000fe20000000800 */
[----:B--2---:R0:W-:Y:S02]  /*1485a0*/  @P2 STG.E.U8 desc[UR24][R4.64], R2 ;  /* 0x0000000204002986 */ /* 0x0041e4000c101118 */
[----:B0-----:R-:W-:-:S05]  /*1485b0*/  PRMT R2, R21, 0x7772, RZ ;  /* 0x0000777215027816 */ /* 0x001fca00000000ff */
[----:B---3--:R0:W-:Y:S04]  /*1485c0*/  @P4 STG.E.U8 desc[UR24][R28.64], R2 ;  /* 0x000000021c004986 */ /* 0x0081e8000c101118 */
[----:B----4-:R1:W-:Y:S01]  /*1485d0*/  @P3 STG.E.U8 desc[UR24][R8.64], R3 ;  /* 0x0000000308003986 */ /* 0x0103e2000c101118 */
[----:B0-----:R-:W-:-:S03]  /*1485e0*/  VIADD R2, R26, 0x6c ;  /* 0x0000006c1a027836 */ /* 0x001fc60000000000 */
[----:B------:R-:W2:Y:S04]  /*1485f0*/  LDL.LU.64 R28, [R1+0xb80] ;  /* 0x000b8000011c7983 */ /* 0x000ea80000300a00 */
[----:B------:R-:W3:Y:S04]  /*148600*/  LDL.LU R23, [R1+0x298] ;  /* 0x0002980001177983 */ /* 0x000ee80000300800 */
[----:B-1----:R-:W4:Y:S01]  /*148610*/  LDL.LU.64 R8, [R1+0xb60] ;  /* 0x000b600001087983 */ /* 0x002f220000300a00 */
[----:B------:R-:W-:Y:S02]  /*148620*/  ISETP.GE.AND P2, PT, R2, UR4, PT ;  /* 0x0000000402007c0c */ /* 0x000fe4000bf46270 */
[----:B------:R-:W-:-:S02]  /*148630*/  PRMT R2, R20, 0x7770, RZ ;  /* 0x0000777014027816 */ /* 0x000fc400000000ff */
[----:B------:R-:W-:Y:S01]  /*148640*/  ISETP.LT.AND P6, PT, R22, UR5, !P1 ;  /* 0x0000000516007c0c */ /* 0x000fe2000cfc1270 */
[----:B------:R-:W-:Y:S01]  /*148650*/  ULDC UR5, c[0x0][0x228] ;  /* 0x00008a0000057ab9 */ /* 0x000fe20000000800 */
[C---:B------:R-:W-:Y:S01]  /*148660*/  PRMT R3, R20.reuse, 0x7771, RZ ;  /* 0x0000777114037816 */ /* 0x040fe200000000ff */
[----:B------:R-:W-:Y:S01]  /*148670*/  ULDC UR4, c[0x0][0x228] ;  /* 0x00008a0000047ab9 */ /* 0x000fe20000000800 */
[----:B------:R0:W-:Y:S04]  /*148680*/  @P5 STG.E.U8 desc[UR24][R24.64], R2 ;  /* 0x0000000218005986 */ /* 0x0001e8000c101118 */
[----:B0-----:R-:W2:Y:S01]  /*148690*/  LDL.LU.64 R24, [R1+0xb18] ;  /* 0x000b180001187983 */ /* 0x001ea20000300a00 */
[----:B------:R-:W-:Y:S02]  /*1486a0*/  ISETP.LT.AND P4, PT, R19, UR5, !P1 ;  /* 0x0000000513007c0c */ /* 0x000fe4000cf81270 */
[----:B------:R-:W-:Y:S01]  /*1486b0*/  ISETP.LT.AND P3, PT, R17, UR4, !P1 ;  /* 0x0000000411007c0c */ /* 0x000fe2000cf61270 */
[----:B------:R-:W-:Y:S01]  /*1486c0*/  ULDC UR4, c[0x0][0x228] ;  /* 0x00008a0000047ab9 */ /* 0x000fe20000000800 */
[----:B------:R-:W-:Y:S01]  /*1486d0*/  @P6 STG.E.U8 desc[UR24][R6.64], R3 ;  /* 0x0000000306006986 */ /* 0x000fe2000c101118 */
[----:B------:R-:W-:Y:S01]  /*1486e0*/  PRMT R2, R20, 0x7772, RZ ;  /* 0x0000777214027816 */ /* 0x000fe200000000ff */
[----:B------:R-:W-:Y:S01]  /*1486f0*/  ULDC UR5, c[0x0][0x228] ;  /* 0x00008a0000057ab9 */ /* 0x000fe20000000800 */
[----:B------:R-:W-:-:S02]  /*148700*/  ISETP.LT.AND P6, PT, R18, UR4, !P2 ;  /* 0x0000000412007c0c */ /* 0x000fc4000d7c1270 */
[----:B------:R-:W-:Y:S01]  /*148710*/  ISETP.LT.AND P5, PT, R16, UR5, !P2 ;  /* 0x0000000510007c0c */ /* 0x000fe2000d7a1270 */
[----:B------:R-:W-:Y:S01]  /*148720*/  ULDC UR4, c[0x0][0x22c] ;  /* 0x00008b0000047ab9 */ /* 0x000fe20000000800 */
[----:B------:R-:W-:Y:S01]  /*148730*/  ULDC UR5, c[0x0][0x228] ;  /* 0x00008a0000057ab9 */ /* 0x000fe20000000800 */
[----:B--2---:R0:W-:Y:S04]  /*148740*/  STL.64 [R1+0x5178], R24 ;  /* 0x0051781801007387 */ /* 0x0041e80000100a00 */
[----:B0-----:R-:W2:Y:S01]  /*148750*/  LDL.LU.64 R24, [R1+0xb38] ;  /* 0x000b380001187983 */ /* 0x001ea20000300a00 */
[----:B------:R-:W-:-:S03]  /*148760*/  VIADD R3, R26, 0x6d ;  /* 0x0000006d1a037836 */ /* 0x000fc60000000000 */
[----:B------:R0:W-:Y:S01]  /*148770*/  @P4 STG.E.U8 desc[UR24][R14.64], R2 ;  /* 0x000000020e004986 */ /* 0x0001e2000c101118 */
[----:B---3--:R-:W-:-:S03]  /*148780*/  PRMT R4, R23, 0x7770, RZ ;  /* 0x0000777017047816 */ /* 0x008fc600000000ff */
[----:B------:R-:W3:Y:S04]  /*148790*/  LDL.LU.64 R6, [R1+0xaf8] ;  /* 0x000af80001067983 */ /* 0x000ee80000300a00 */
[----:B------:R-:W3:Y:S01]  /*1487a0*/  LDL.LU R21, [R1+0x358] ;  /* 0x0003580001157983 */ /* 0x000ee20000300800 */
[----:B------:R-:W-:Y:S02]  /*1487b0*/  ISETP.GE.AND P1, PT, R3, UR4, PT ;  /* 0x0000000403007c0c */ /* 0x000fe4000bf26270 */
[----:B------:R-:W-:Y:S02]  /*1487c0*/  PRMT R3, R23, 0x7771, RZ ;  /* 0x0000777117037816 */ /* 0x000fe400000000ff */
[----:B0-----:R-:W-:Y:S01]  /*1487d0*/  PRMT R2, R20, 0x7773, RZ ;  /* 0x0000777314027816 */ /* 0x001fe200000000ff */
[----:B------:R-:W3:Y:S01]  /*1487e0*/  LDL.LU.64 R14, [R1+0xae8] ;  /* 0x000ae800010e7983 */ /* 0x000ee20000300a00 */
[----:B------:R-:W-:Y:S01]  /*1487f0*/  ISETP.LT.AND P4, PT, R10, UR6, !P2 ;  /* 0x000000060a007c0c */ /* 0x000fe2000d781270 */
[----:B------:R-:W-:Y:S01]  /*148800*/  ULDC UR4, c[0x0][0x228] ;  /* 0x00008a0000047ab9 */ /* 0x000fe20000000800 */
[----:B------:R-:W-:Y:S01]  /*148810*/  ULDC UR6, c[0x0][0x228] ;  /* 0x00008a0000067ab9 */ /* 0x000fe20000000800 */
[----:B------:R0:W-:Y:S04]  /*148820*/  @P3 STG.E.U8 desc[UR24][R28.64], R2 ;  /* 0x000000021c003986 */ /* 0x0001e8000c101118 */
[----:B----4-:R1:W-:Y:S04]  /*148830*/  @P6 STG.E.U8 desc[UR24][R8.64], R4 ;  /* 0x0000000408006986 */ /* 0x0103e8000c101118 */
[----:B0-----:R-:W4:Y:S04]  /*148840*/  LDL.LU.64 R28, [R1+0xae0] ;  /* 0x000ae000011c7983 */ /* 0x001f280000300a00 */
[----:B------:R-:W4:Y:S04]  /*148850*/  LDL.LU R20, [R1+0x348] ;  /* 0x0003480001147983 */ /* 0x000f280000300800 */
[----:B-1----:R-:W4:Y:S04]  /*148860*/  LDL.LU.64 R4, [R1+0xaf0] ;  /* 0x000af00001047983 */ /* 0x002f280000300a00 */
[----:B------:R-:W4:Y:S04]  /*148870*/  LDL.LU.64 R8, [R1+0xad8] ;  /* 0x000ad80001087983 */ /* 0x000f280000300a00 */
[----:B--2---:R0:W-:Y:S04]  /*148880*/  @P5 STG.E.U8 desc[UR24][R24.64], R3 ;  /* 0x0000000318005986 */ /* 0x0041e8000c101118 */
[----:B0-----:R-:W2:Y:S01]  /*148890*/  LDL.LU.64 R24, [R1+0x5178] ;  /* 0x0051780001187983 */ /* 0x001ea20000300a00 */
[----:B------:R-:W-:-:S02]  /*1488a0*/  ISETP.LT.AND P3, PT, R13, UR4, !P2 ;  /* 0x000000040d007c0c */ /* 0x000fc4000d761270 */
[----:B------:R-:W-:Y:S01]  /*1488b0*/  PRMT R2, R23, 0x7772, RZ ;  /* 0x0000777217027816 */ /* 0x000fe200000000ff */
[----:B------:R-:W-:Y:S02]  /*1488c0*/  ULDC UR4, c[0x0][0x228] ;  /* 0x00008a0000047ab9 */ /* 0x000fe40000000800 */
[----:B------:R-:W-:Y:S01]  /*1488d0*/  ISETP.LT.AND P6, PT, R12, UR4, !P2 ;  /* 0x000000040c007c0c */ /* 0x000fe2000d7c1270 */
[----:B------:R-:W-:Y:S01]  /*1488e0*/  ULDC UR4, c[0x0][0x228] ;  /* 0x00008a0000047ab9 */ /* 0x000fe20000000800 */
[----:B------:R-:W-:Y:S01]  /*1488f0*/  ISETP.LT.AND P5, PT, R22, UR5, !P2 ;  /* 0x0000000516007c0c */ /* 0x000fe2000d7a1270 */
[----:B------:R-:W-:Y:S01]  /*148900*/  ULDC UR5, c[0x0][0x228] ;  /* 0x00008a0000057ab9 */ /* 0x000fe20000000800 */
[----:B--2---:R0:W-:Y:S01]  /*148910*/  @P4 STG.E.U8 desc[UR24][R24.64], R2 ;  /* 0x0000000218004986 */ /* 0x0041e2000c101118 */
[----:B------:R-:W-:Y:S01]  /*148920*/  ISETP.LT.AND P4, PT, R19, UR4, !P2 ;  /* 0x0000000413007c0c */ /* 0x000fe2000d781270 */
[----:B------:R-:W-:Y:S01]  /*148930*/  ULDC UR4, c[0x0][0x228] ;  /* 0x00008a0000047ab9 */ /* 0x000fe20000000800 */
[----:B0-----:R-:W-:Y:S01]  /*148940*/  PRMT R2, R23, 0x7773, RZ ;  /* 0x0000777317027816 */ /* 0x001fe200000000ff */
[----:B------:R-:W2:Y:S04]  /*148950*/  LDL.LU.64 R24, [R1+0xa68] ;  /* 0x000a680001187983 */ /* 0x000ea80000300a00 */
[----:B---3--:R0:W-:Y:S01]  /*148960*/  @P3 STG.E.U8 desc[UR24][R6.64], R2 ;  /* 0x0000000206003986 */ /* 0x0081e2000c101118 */
[----:B------:R-:W-:-:S02]  /*148970*/  ISETP.LT.AND P3, PT, R17, UR4, !P2 ;  /* 0x0000000411007c0c */ /* 0x000fc4000d761270 */
[----:B------:R-:W-:Y:S02]  /*148980*/  ISETP.LT.AND P2, PT, R18, UR5, !P1 ;  /* 0x0000000512007c0c */ /* 0x000fe4000cf41270 */
[C---:B------:R-:W-:Y:S01]  /*148990*/  PRMT R3, R21.reuse, 0x7771, RZ ;  /* 0x0000777115037816 */ /* 0x040fe200000000ff */
[----:B------:R-:W-:Y:S01]  /*1489a0*/  ULDC UR4, c[0x0][0x228] ;  /* 0x00008a0000047ab9 */ /* 0x000fe20000000800 */
[----:B------:R-:W-:Y:S01]  /*1489b0*/  ULDC UR5, c[0x0][0x228] ;  /* 0x00008a0000057ab9 */ /* 0x000fe20000000800 */
[----:B0-----:R-:W3:Y:S04]  /*1489c0*/  LDL.LU.64 R6, [R1+0xa90] ;  /* 0x000a900001067983 */ /* 0x001ee80000300a00 */
[----:B------:R-:W3:Y:S04]  /*1489d0*/  LDL.LU R23, [R1+0x338] ;  /* 0x0003380001177983 */ /* 0x000ee80000300800 */
[----:B------:R0:W-:Y:S04]  /*1489e0*/  STL.64 [R1+0x5168], R18 ;  /* 0x0051681201007387 */ /* 0x0001e80000100a00 */
[----:B0-----:R-:W2:Y:S01]  /*1489f0*/  LDL.LU.64 R18, [R1+0xa60] ;  /* 0x000a600001127983 */ /* 0x001ea20000300a00 */
[----:B------:R-:W-:-:S05]  /*148a00*/  PRMT R2, R21, 0x7770, RZ ;  /* 0x0000777015027816 */ /* 0x000fca00000000ff */
[----:B----4-:R0:W-:Y:S04]  /*148a10*/  @P6 STG.E.U8 desc[UR24][R4.64], R2 ;  /* 0x0000000204006986 */ /* 0x0101e8000c101118 */
[----:B------:R1:W-:Y:S01]  /*148a20*/  @P5 STG.E.U8 desc[UR24][R14.64], R3 ;  /* 0x000000030e005986 */ /* 0x0003e2000c101118 */
[C---:B0-----:R-:W-:Y:S02]  /*148a30*/  PRMT R2, R21.reuse, 0x7772, RZ ;  /* 0x0000777215027816 */ /* 0x041fe400000000ff */
[----:B-1----:R-:W-:Y:S01]  /*148a40*/  PRMT R3, R21, 0x7773, RZ ;  /* 0x0000777315037816 */ /* 0x002fe200000000ff */
[----:B--2---:R0:W-:Y:S04]  /*148a50*/  STL.64 [R1+0x5170], R18 ;  /* 0x0051701201007387 */ /* 0x0041e80000100a00 */
[----:B0-----:R-:W2:Y:S04]  /*148a60*/  LDL.LU.64 R18, [R1+0xa88] ;  /* 0x000a880001127983 */ /* 0x001ea80000300a00 */
        /* <DEDUP_REMOVED lines=14> */
[----:B------:R0:W-:Y:S04]  /*148b50*/  @P2 STG.E.U8 desc[UR24][R24.64], R2 ;  /* 0x0000000218002986 */ /* 0x0001e8000c101118 */
[----:B------:R-:W4:Y:S04]  /*148b60*/  LDL.LU.64 R8, [R1+0xa50] ;  /* 0x000a500001087983 */ /* 0x000f280000300a00 */
[----:B---3--:R1:W-:Y:S04]  /*148b70*/  @P3 STG.E.U8 desc[UR24][R6.64], R3 ;  /* 0x0000000306003986 */ /* 0x0083e8000c101118 */
[----:B0-----:R-:W3:Y:S04]  /*148b80*/  LDL.LU.64 R24, [R1+0xa48] ;  /* 0x000a480001187983 */ /* 0x001ee80000300a00 */
[----:B------:R-:W3:Y:S04]  /*148b90*/  LDL.LU R14, [R1+0x29c] ;  /* 0x00029c00010e7983 */ /* 0x000ee80000300800 */
[----:B-1----:R-:W3:Y:S01]  /*148ba0*/  LDL.LU.64 R6, [R1+0xa00] ;  /* 0x000a000001067983 */ /* 0x002ee20000300a00 */
[----:B------:R-:W-:-:S03]  /*148bb0*/  PRMT R3, R20, 0x7773, RZ ;  /* 0x0000777314037816 */ /* 0x000fc600000000ff */
[----:B------:R-:W3:Y:S04]  /*148bc0*/  LDL.LU.64 R20, [R1+0x9c0] ;  /* 0x0009c00001147983 */ /* 0x000ee80000300a00 */
[----:B--2---:R0:W-:Y:S04]  /*148bd0*/  @P4 STG.E.U8 desc[UR24][R18.64], R4 ;  /* 0x0000000412004986 */ /* 0x0041e8000c101118 */
[----:B0-----:R-:W2:Y:S04]  /*148be0*/  LDL.LU.64 R18, [R1+0x5170] ;  /* 0x0051700001127983 */ /* 0x001ea80000300a00 */
[----:B------:R-:W4:Y:S01]  /*148bf0*/  LDL.LU.64 R4, [R1+0xa58] ;  /* 0x000a580001047983 */ /* 0x000f220000300a00 */
[----:B------:R-:W-:-:S05]  /*148c00*/  VIADD R2, R26, 0x6e ;  /* 0x0000006e1a027836 */ /* 0x000fca0000000000 */
[----:B------:R-:W-:Y:S01]  /*148c10*/  ISETP.GE.AND P2, PT, R2, UR4, PT ;  /* 0x0000000402007c0c */ /* 0x000fe2000bf46270 */
[----:B------:R-:W-:Y:S02]  /*148c20*/  ULDC UR4, c[0x0][0x228] ;  /* 0x00008a0000047ab9 */ /* 0x000fe40000000800 */
[----:B------:R-:W-:Y:S01]  /*148c30*/  ISETP.LT.AND P3, PT, R22, UR4, !P1 ;  /* 0x0000000416007c0c */ /* 0x000fe2000cf61270 */
[----:B--2---:R0:W-:Y:S01]  /*148c40*/  @P5 STG.E.U8 desc[UR24][R18.64], R3 ;  /* 0x0000000312005986 */ /* 0x0041e2000c101118 */
[C---:B------:R-:W-:Y:S01]  /*148c50*/  PRMT R2, R23.reuse, 0x7770, RZ ;  /* 0x0000777017027816 */ /* 0x040fe200000000ff */
[----:B------:R-:W-:Y:S02]  /*148c60*/  ULDC UR4, c[0x0][0x228] ;  /* 0x00008a0000047ab9 */ /* 0x000fe40000000800 */
[----:B0-----:R-:W2:Y:S04]  /*148c70*/  LDL.LU.64 R18, [R1+0x5168] ;  /* 0x0051680001127983 */ /* 0x001ea80000300a00 */
[----:B----4-:R0:W-:Y:S01]  /*148c80*/  @P6 STG.E.U8 desc[UR24][R4.64], R2 ;  /* 0x0000000204006986 */ /* 0x0101e2000c101118 */
[----:B------:R-:W-:-:S02]  /*148c90*/  PRMT R3, R23, 0x7772, RZ ;  /* 0x0000777217037816 */ /* 0x000fc400000000ff */
[----:B0-----:R-:W-:-:S05]  /*148ca0*/  PRMT R2, R23, 0x7771, RZ ;  /* 0x0000777117027816 */ /* 0x001fca00000000ff */
[----:B------:R0:W-:Y:S02]  /*148cb0*/  @P3 STG.E.U8 desc[UR24][R28.64], R2 ;  /* 0x000000021c003986 */ /* 0x0001e4000c101118 */
[----:B0-----:R-:W-:Y:S02]  /*148cc0*/  VIADD R2, R26, 0x6f ;  /* 0x0000006f1a027836 */ /* 0x001fe40000000000 */
[----:B------:R-:W4:Y:S04]  /*148cd0*/  LDL.LU.64 R28, [R1+0x9b8] ;  /* 0x0009b800011c7983 */ /* 0x000f280000300a00 */
[----:B------:R-:W4:Y:S01]  /*148ce0*/  LDL.LU R27, [R1+0x35c] ;  /* 0x00035c00011b7983 */ /* 0x000f220000300800 */
[----:B---3--:R-:W-:Y:S02]  /*148cf0*/  PRMT R4, R14, 0x7773, RZ ;  /* 0x000077730e047816 */ /* 0x008fe400000000ff */
[----:B--2---:R-:W-:-:S02]  /*148d00*/  ISETP.LT.AND P4, PT, R19, UR4, !P1 ;  /* 0x0000000413007c0c */ /* 0x004fc4000cf81270 */
[----:B------:R-:W-:Y:S01]  /*148d10*/  ISETP.LT.AND P1, PT, R17, UR5, !P1 ;  /* 0x0000000511007c0c */ /* 0x000fe2000cf21270 */
[----:B------:R-:W-:Y:S01]  /*148d20*/  ULDC UR5, c[0x0][0x228] ;  /* 0x00008a0000057ab9 */ /* 0x000fe20000000800 */
[----:B------:R-:W-:Y:S01]  /*148d30*/  ULDC UR4, c[0x0][0x22c] ;  /* 0x00008b0000047ab9 */ /* 0x000fe20000000800 */
[----:B------:R-:W-:Y:S02]  /*148d40*/  ISETP.LT.AND P5, PT, R18, UR5, !P2 ;  /* 0x0000000512007c0c */ /* 0x000fe4000d7a1270 */
[----:B------:R-:W-:Y:S01]  /*148d50*/  ISETP.GE.AND P3, PT, R2, UR4, PT ;  /* 0x0000000402007c0c */ /* 0x000fe2000bf66270 */
[----:B------:R-:W-:Y:S01]  /*148d60*/  ULDC UR5, c[0x0][0x228] ;  /* 0x00008a0000057ab9 */ /* 0x000fe20000000800 */
[----:B------:R-:W-:Y:S02]  /*148d70*/  PRMT R2, R23, 0x7773, RZ ;  /* 0x0000777317027816 */ /* 0x000fe400000000ff */
[----:B------:R-:W-:Y:S01]  /*148d80*/  ISETP.LT.AND P6, PT, R16, UR5, !P2 ;  /* 0x0000000510007c0c */ /* 0x000fe2000d7c1270 */
[----:B------:R-:W-:Y:S01]  /*148d90*/  ULDC UR4, c[0x0][0x228] ;  /* 0x00008a0000047ab9 */ /* 0x000fe20000000800 */
[----:B------:R-:W-:Y:S01]  /*148da0*/  ULDC UR5, c[0x0][0x228] ;  /* 0x00008a0000057ab9 */ /* 0x000fe20000000800 */
[----:B------:R0:W-:Y:S04]  /*148db0*/  @P4 STG.E.U8 desc[UR24][R8.64], R3 ;  /* 0x0000000308004986 */ /* 0x0001e8000c101118 */
[----:B------:R1:W-:Y:S04]  /*148dc0*/  @P1 STG.E.U8 desc[UR24][R24.64], R2 ;  /* 0x0000000218001986 */ /* 0x0003e8000c101118 */
[----:B0-----:R-:W2:Y:S04]  /*148dd0*/  LDL.LU.64 R8, [R1+0xa20] ;  /* 0x000a200001087983 */ /* 0x001ea80000300a00 */
[----:B-1----:R-:W3:Y:S01]  /*148de0*/  LDL.LU.64 R24, [R1+0x9f0] ;  /* 0x0009f00001187983 */ /* 0x002ee20000300a00 */
[----:B------:R-:W-:-:S02]  /*148df0*/  PRMT R3, R14, 0x7770, RZ ;  /* 0x000077700e037816 */ /* 0x000fc400000000ff */
[----:B------:R-:W-:Y:S01]  /*148e00*/  PRMT R2, R14, 0x7771, RZ ;  /* 0x000077710e027816 */ /* 0x000fe200000000ff */
[----:B------:R-:W-:Y:S04]  /*148e10*/  STL [R1+0x5160], R10 ;  /* 0x0051600a01007387 */ /* 0x000fe80000100800 */
[----:B------:R-:W-:Y:S04]  /*148e20*/  @P5 STG.E.U8 desc[UR24][R6.64], R3 ;  /* 0x0000000306005986 */ /* 0x000fe8000c101118 */
[----:B------:R0:W-:Y:S01]  /*148e30*/  @P6 STG.E.U8 desc[UR24][R20.64], R2 ;  /* 0x0000000214006986 */ /* 0x0001e2000c101118 */
[----:B------:R-:W-:-:S02]  /*148e40*/  ISETP.LT.AND P5, PT, R10, UR4, !P2 ;  /* 0x000000040a007c0c */ /* 0x000fc4000d7a1270 */
[----:B------:R-:W-:Y:S02]  /*148e50*/  ISETP.LT.AND P4, PT, R13, UR5, !P2 ;  /* 0x000000050d007c0c */ /* 0x000fe4000d781270 */
[----:B------:R-:W-:Y:S01]  /*148e60*/  ISETP.LT.AND P6, PT, R12, UR6, !P2 ;  /* 0x000000060c007c0c */ /* 0x000fe2000d7c1270 */
[----:B------:R-:W-:Y:S01]  /*148e70*/  ULDC UR4, c[0x0][0x22c] ;  /* 0x00008b0000047ab9 */ /* 0x000fe20000000800 */
[----:B------:R-:W-:Y:S01]  /*148e80*/  ULDC UR5, c[0x0][0x228] ;  /* 0x00008a0000057ab9 */ /* 0x000fe20000000800 */
[----:B----4-:R-:W-:Y:S01]  /*148e90*/  PRMT R5, R27, 0x7773, RZ ;  /* 0x000077731b057816 */ /* 0x010fe200000000ff */
[----:B------:R-:W-:Y:S01]  /*148ea0*/  ULDC UR6, c[0x0][0x228] ;  /* 0x00008a0000067ab9 */ /* 0x000fe20000000800 */
[----:B0-----:R-:W4:Y:S04]  /*148eb0*/  LDL.LU.64 R20, [R1+0x9a8] ;  /* 0x0009a80001147983 */ /* 0x001f280000300a00 */
[----:B------:R-:W4:Y:S04]  /*148ec0*/  LDL.LU R23, [R1+0x34c] ;  /* 0x00034c0001177983 */ /* 0x000f280000300800 */
[----:B------:R-:W-:Y:S04]  /*148ed0*/  STL [R1+0x5150], R26 ;  /* 0x0051501a01007387 */ /* 0x000fe80000100800 */
[----:B------:R0:W-:Y:S04]  /*148ee0*/  STL.64 [R1+0x5158], R12 ;  /* 0x0051580c01007387 */ /* 0x0001e80000100a00 */
[----:B------:R-:W4:Y:S01]  /*148ef0*/  LDL.LU.64 R10, [R1+0x9f8] ;  /* 0x0009f800010a7983 */ /* 0x000f220000300a00 */
[----:B------:R-:W-:-:S03]  /*148f00*/  PRMT R3, R14, 0x7772, RZ ;  /* 0x000077720e037816 */ /* 0x000fc600000000ff */
[----:B------:R-:W4:Y:S04]  /*148f10*/  LDL.LU.64 R14, [R1+0x9d8] ;  /* 0x0009d800010e7983 */ /* 0x000f280000300a00 */
[----:B0-----:R-:W4:Y:S01]  /*148f20*/  LDL.LU.64 R12, [R1+0x988] ;  /* 0x00098800010c7983 */ /* 0x001f220000300a00 */
[----:B------:R-:W-:-:S03]  /*148f30*/  VIADD R2, R26, 0x70 ;  /* 0x000000701a027836 */ /* 0x000fc60000000000 */
[----:B------:R0:W-:Y:S02]  /*148f40*/  @P5 STG.E.U8 desc[UR24][R28.64], R3 ;  /* 0x000000031c005986 */ /* 0x0001e4000c101118 */
[----:B------:R-:W-:Y:S01]  /*148f50*/  ISETP.GE.AND P1, PT, R2, UR4, PT ;  /* 0x0000000402007c0c */ /* 0x000fe2000bf26270 */
[----:B------:R-:W-:Y:S02]  /*148f60*/  ULDC UR4, c[0x0][0x228] ;  /* 0x00008a0000047ab9 */ /* 0x000fe40000000800 */
[----:B------:R-:W-:Y:S01]  /*148f70*/  ISETP.LT.AND P5, PT, R22, UR4, !P2 ;  /* 0x0000000416007c0c */ /* 0x000fe2000d7a1270 */
[----:B------:R-:W-:Y:S01]  /*148f80*/  ULDC UR4, c[0x0][0x228] ;  /* 0x00008a0000047ab9 */ /* 0x000fe20000000800 */
[C---:B0-----:R-:W-:Y:S02]  /*148f90*/  PRMT R3, R27.reuse, 0x7770, RZ ;  /* 0x000077701b037816 */ /* 0x041fe400000000ff */
[C---:B------:R-:W-:Y:S02]  /*148fa0*/  PRMT R2, R27.reuse, 0x7771, RZ ;  /* 0x000077711b027816 */ /* 0x040fe400000000ff */
[----:B------:R-:W-:Y:S01]  /*148fb0*/  PRMT R7, R27, 0x7772, RZ ;  /* 0x000077721b077816 */ /* 0x000fe200000000ff */
[----:B------:R-:W4:Y:S04]  /*148fc0*/  LDL.LU.64 R28, [R1+0x948] ;  /* 0x00094800011c7983 */ /* 0x000f280000300a00 */
[----:B--2---:R0:W-:Y:S04]  /*148fd0*/  @P4 STG.E.U8 desc[UR24][R8.64], R4 ;  /* 0x0000000408004986 */ /* 0x0041e8000c101118 */
[----:B---3--:R1:W-:Y:S01]  /*148fe0*/  @P6 STG.E.U8 desc[UR24][R24.64], R3 ;  /* 0x0000000318006986 */ /* 0x0083e2000c101118 */
[----:B------:R-:W-:Y:S01]  /*148ff0*/  ISETP.LT.AND P6, PT, R19, UR4, !P2 ;  /* 0x0000000413007c0c */ /* 0x000fe2000d7c1270 */
[----:B------:R-:W-:Y:S01]  /*149000*/  ULDC UR4, c[0x0][0x228] ;  /* 0x00008a0000047ab9 */ /* 0x000fe20000000800 */
[----:B------:R-:W-:-:S02]  /*149010*/  ISETP.LT.AND P2, PT, R17, UR5, !P2 ;  /* 0x0000000511007c0c */ /* 0x000fc4000d741270 */
[----:B------:R-:W-:Y:S01]  /*149020*/  ISETP.LT.AND P4, PT, R18, UR4, !P3 ;  /* 0x0000000412007c0c */ /* 0x000fe2000df81270 */
[----:B------:R-:W-:Y:S01]  /*149030*/  ULDC UR4, c[0x0][0x228] ;  /* 0x00008a0000047ab9 */ /* 0x000fe20000000800 */
[----:B------:R-:W-:Y:S01]  /*149040*/  ULDC UR5, c[0x0][0x228] ;  /* 0x00008a0000057ab9 */ /* 0x000fe20000000800 */
[----:B0-----:R-:W2:Y:S04]  /*149050*/  LDL.LU R8, [R1+0x33c] ;  /* 0x00033c0001087983 */ /* 0x001ea80000300800 */
[----:B------:R-:W3:Y:S04]  /*149060*/  LDL.LU.64 R26, [R1+0x968] ;  /* 0x00096800011a7983 */ /* 0x000ee80000300a00 */
[----:B-1----:R-:W3:Y:S04]  /*149070*/  LDL.LU.64 R24, [R1+0x950] ;  /* 0x0009500001187983 */ /* 0x002ee80000300a00 */
[----:B----4-:R0:W-:Y:S01]  /*149080*/  @P5 STG.E.U8 desc[UR24][R20.64], R2 ;  /* 0x0000000214005986 */ /* 0x0101e2000c101118 */
[----:B------:R-:W-:-:S03]  /*149090*/  PRMT R4, R23, 0x7770, RZ ;  /* 0x0000777017047816 */ /* 0x000fc600000000ff */
[----:B------:R1:W-:Y:S04]  /*1490a0*/  @P6 STG.E.U8 desc[UR24][R10.64], R7 ;  /* 0x000000070a006986 */ /* 0x0003e8000c101118 */
[----:B------:R4:W-:Y:S04]  /*1490b0*/  @P2 STG.E.U8 desc[UR24][R14.64], R5 ;  /* 0x000000050e002986 */ /* 0x0009e8000c101118 */
[----:B0-----:R-:W3:Y:S04]  /*1490c0*/  LDL.LU.64 R20, [R1+0x920] ;  /* 0x0009200001147983 */ /* 0x001ee80000300a00 */
[----:B------:R0:W-:Y:S04]  /*1490d0*/  @P4 STG.E.U8 desc[UR24][R12.64], R4 ;  /* 0x000000040c004986 */ /* 0x0001e8000c101118 */
[----:B-1----:R-:W2:Y:S04]  /*1490e0*/  LDL.LU R10, [R1+0x5160] ;  /* 0x00516000010a7983 */ /* 0x002ea80000300800 */
[----:B----4-:R-:W4:Y:S04]  /*1490f0*/  LDL.LU.64 R14, [R1+0x918] ;  /* 0x00091800010e7983 */ /* 0x010f280000300a00 */
[----:B0-----:R-:W3:Y:S04]  /*149100*/  LDL.LU.64 R12, [R1+0x5158] ;  /* 0x00515800010c7983 */ /* 0x001ee80000300a00 */
[----:B------:R-:W4:Y:S01]  /*149110*/  LDL.LU.64 R4, [R1+0x960] ;  /* 0x0009600001047983 */ /* 0x000f220000300a00 */
[----:B------:R-:W-:-:S02]  /*149120*/  ISETP.LT.AND P5, PT, R16, UR6, !P3 ;  /* 0x0000000610007c0c */ /* 0x000fc4000dfa1270 */
[C---:B------:R-:W-:Y:S02]  /*149130*/  PRMT R3, R23.reuse, 0x7771, RZ ;  /* 0x0000777117037816 */ /* 0x040fe400000000ff */
[C---:B------:R-:W-:Y:S02]  /*149140*/  PRMT R2, R23.reuse, 0x7772, RZ ;  /* 0x0000777217027816 */ /* 0x040fe400000000ff */
[----:B------:R-:W-:Y:S01]  /*149150*/  PRMT R6, R23, 0x7773, RZ ;  /* 0x0000777317067816 */ /* 0x000fe200000000ff */
[----:B------:R-:W-:Y:S01]  /*149160*/  ULDC UR6, c[0x0][0x228] ;  /* 0x00008a0000067ab9 */ /* 0x000fe20000000800 */
[----:B------:R-:W4:Y:S01]  /*149170*/  LDL.LU R23, [R1+0x320] ;  /* 0x0003200001177983 */ /* 0x000f220000300800 */
[----:B--2---:R-:W-:Y:S01]  /*149180*/  ISETP.LT.AND P6, PT, R10, UR4, !P3 ;  /* 0x000000040a007c0c */ /* 0x004fe2000dfc1270 */
[----:B------:R-:W-:Y:S02]  /*149190*/  ULDC UR4, c[0x0][0x228] ;  /* 0x00008a0000047ab9 */ /* 0x000fe40000000800 */
[----:B---3--:R-:W-:Y:S01]  /*1491a0*/  ISETP.LT.AND P2, PT, R13, UR4, !P3 ;  /* 0x000000040d007c0c */ /* 0x008fe2000df41270 */
[----:B----4-:R0:W-:Y:S09]  /*1491b0*/  @P5 STG.E.U8 desc[UR24][R4.64], R3 ;  /* 0x0000000304005986 */ /* 0x0101f2000c101118 */
[----:B------:R1:W-:Y:S01]  /*1491c0*/  @P6 STG.E.U8 desc[UR24][R28.64], R2 ;  /* 0x000000021c006986 */ /* 0x0003e2000c101118 */
[----:B------:R-:W-:Y:S01]  /*1491d0*/  ULDC UR4, c[0x0][0x228] ;  /* 0x00008a0000047ab9 */ /* 0x000fe20000000800 */
[----:B0-----:R-:W-:-:S02]  /*1491e0*/  PRMT R5, R8, 0x7770, RZ ;  /* 0x0000777008057816 */ /* 0x001fc400000000ff */
[----:B-1----:R-:W2:Y:S01]  /*1491f0*/  LDL.LU.64 R28, [R1+0x8d0] ;  /* 0x0008d000011c7983 */ /* 0x002ea20000300a00 */
[C---:B------:R-:W-:Y:S02]  /*149200*/  PRMT R4, R8.reuse, 0x7771, RZ ;  /* 0x0000777108047816 */ /* 0x040fe400000000ff */
[C---:B------:R-:W-:Y:S02]  /*149210*/  PRMT R3, R8.reuse, 0x7772, RZ ;  /* 0x0000777208037816 */ /* 0x040fe400000000ff */
[----:B------:R-:W-:Y:S01]  /*149220*/  PRMT R2, R8, 0x7773, RZ ;  /* 0x0000777308027816 */ /* 0x000fe200000000ff */
[----:B------:R0:W-:Y:S04]  /*149230*/  @P2 STG.E.U8 desc[UR24][R26.64], R6 ;  /* 0x000000061a002986 */ /* 0x0001e8000c101118 */
[----:B------:R-:W3:Y:S04]  /*149240*/  LDL.LU.64 R8, [R1+0x8c0] ;  /* 0x0008c00001087983 */ /* 0x000ee80000300a00 */
[----:B0-----:R-:W4:Y:S04]  /*149250*/  LDL.LU R26, [R1+0x5150] ;  /* 0x00515000011a7983 */ /* 0x001f280000300800 */
[----:B------:R-:W2:Y:S01]  /*149260*/  LDL.LU.64 R6, [R1+0x928] ;  /* 0x0009280001067983 */ /* 0x000ea20000300a00 */
[----:B------:R-:W-:-:S02]  /*149270*/  ISETP.LT.AND P4, PT, R12, UR5, !P3 ;  /* 0x000000050c007c0c */ /* 0x000fc4000df81270 */
[----:B------:R-:W-:Y:S02]  /*149280*/  ISETP.LT.AND P5, PT, R22, UR6, !P3 ;  /* 0x0000000616007c0c */ /* 0x000fe4000dfa1270 */
[----:B------:R-:W-:Y:S01]  /*149290*/  ISETP.LT.AND P6, PT, R19, UR4, !P3 ;  /* 0x0000000413007c0c */ /* 0x000fe2000dfc1270 */
[----:B------:R-:W-:Y:S01]  /*1492a0*/  ULDC UR4, c[0x0][0x228] ;  /* 0x00008a0000047ab9 */ /* 0x000fe20000000800 */
[----:B------:R-:W-:Y:S01]  /*1492b0*/  ULDC UR5, c[0x0][0x228] ;  /* 0x00008a0000057ab9 */ /* 0x000fe20000000800 */
[----:B------:R-:W-:Y:S01]  /*1492c0*/  ISETP.LT.AND P3, PT, R17, UR4, !P3 ;  /* 0x0000000411007c0c */ /* 0x000fe2000df61270 */
[----:B------:R-:W-:Y:S01]  /*1492d0*/  ULDC UR4, c[0x0][0x228] ;  /* 0x00008a0000047ab9 */ /* 0x000fe20000000800 */
[----:B------:R-:W-:Y:S01]  /*1492e0*/  ULDC UR6, c[0x0][0x228] ;  /* 0x00008a0000067ab9 */ /* 0x000fe20000000800 */
[----:B------:R-:W-:Y:S01]  /*1492f0*/  ISETP.LT.AND P2, PT, R18, UR4, !P1 ;  /* 0x0000000412007c0c */ /* 0x000fe2000cf41270 */
[----:B------:R-:W-:Y:S02]  /*149300*/  ULDC UR4, c[0x0][0x22c] ;  /* 0x00008b0000047ab9 */ /* 0x000fe40000000800 */
[----:B------:R0:W-:Y:S04]  /*149310*/  @P4 STG.E.U8 desc[UR24][R24.64], R5 ;  /* 0x0000000518004986 */ /* 0x0001e8000c101118 */
[----:B0-----:R-:W3:Y:S04]  /*149320*/  LDL.LU.64 R24, [R1+0x880] ;  /* 0x0008800001187983 */ /* 0x001ee80000300a00 */
[----:B--2---:R0:W-:Y:S04]  /*149330*/  @P5 STG.E.U8 desc[UR24][R6.64], R4 ;  /* 0x0000000406005986 */ /* 0x0041e8000c101118 */
[----:B------:R1:W-:Y:S04]  /*149340*/  @P6 STG.E.U8 desc[UR24][R20.64], R3 ;  /* 0x0000000314006986 */ /* 0x0003e8000c101118 */
[----:B------:R2:W-:Y:S01]  /*149350*/  @P3 STG.E.U8 desc[UR24][R14.64], R2 ;  /* 0x000000020e003986 */ /* 0x0005e2000c101118 */
[----:B0-----:R-:W-:-:S03]  /*149360*/  PRMT R4, R23, 0x7770, RZ ;  /* 0x0000777017047816 */ /* 0x001fc600000000ff */
[----:B-1----:R-:W3:Y:S04]  /*149370*/  LDL.LU R21, [R1+0x310] ;  /* 0x0003100001157983 */ /* 0x002ee80000300800 */
[----:B------:R-:W3:Y:S04]  /*149380*/  LDL.LU.64 R6, [R1+0x8a8] ;  /* 0x0008a80001067983 */ /* 0x000ee80000300a00 */
[----:B--2---:R-:W2:Y:S04]  /*149390*/  LDL.LU.64 R14, [R1+0x888] ;  /* 0x00088800010e7983 */ /* 0x004ea80000300a00 */
[----:B------:R0:W-:Y:S04]  /*1493a0*/  @P2 STG.E.U8 desc[UR24][R28.64], R4 ;  /* 0x000000041c002986 */ /* 0x0001e8000c101118 */
[----:B0-----:R-:W3:Y:S01]  /*1493b0*/  LDL.LU.64 R4, [R1+0x8b0] ;  /* 0x0008b00001047983 */ /* 0x001ee20000300a00 */
[----:B------:R-:W-:Y:S01]  /*1493c0*/  ISETP.LT.AND P6, PT, R16, UR5, !P1 ;  /* 0x0000000510007c0c */ /* 0x000fe2000cfc1270 */
[----:B------:R-:W-:Y:S01]  /*1493d0*/  ULDC UR5, c[0x0][0x228] ;  /* 0x00008a0000057ab9 */ /* 0x000fe20000000800 */
[----:B------:R-:W-:-:S02]  /*1493e0*/  ISETP.LT.AND P4, PT, R13, UR6, !P1 ;  /* 0x000000060d007c0c */ /* 0x000fc4000cf81270 */
[----:B------:R-:W-:Y:S01]  /*1493f0*/  ISETP.LT.AND P3, PT, R10, UR5, !P1 ;  /* 0x000000050a007c0c */ /* 0x000fe2000cf61270 */
[----:B------:R-:W2:Y:S01]  /*149400*/  LDL.LU.64 R28, [R1+0x858] ;  /* 0x00085800011c7983 */ /* 0x000ea20000300a00 */
[C---:B------:R-:W-:Y:S01]  /*149410*/  PRMT R3, R23.reuse, 0x7771, RZ ;  /* 0x0000777117037816 */ /* 0x040fe200000000ff */
[----:B----4-:R-:W-:Y:S02]  /*149420*/  VIADD R2, R26, 0x71 ;  /* 0x000000711a027836 */ /* 0x010fe40000000000 */
[----:B------:R-:W4:Y:S01]  /*149430*/  LDL.LU R20, [R1+0x300] ;  /* 0x0003000001147983 */ /* 0x000f220000300800 */
[----:B------:R-:W-:Y:S01]  /*149440*/  ULDC UR5, c[0x0][0x228] ;  /* 0x00008a0000057ab9 */ /* 0x000fe20000000800 */
[----:B------:R-:W-:Y:S01]  /*149450*/  ULDC UR6, c[0x0][0x228] ;  /* 0x00008a0000067ab9 */ /* 0x000fe20000000800 */
[----:B------:R-:W-:Y:S02]  /*149460*/  ISETP.GE.AND P5, PT, R2, UR4, PT ;  /* 0x0000000402007c0c */ /* 0x000fe4000bfa6270 */
[----:B------:R-:W-:Y:S01]  /*149470*/  PRMT R2, R23, 0x7773, RZ ;  /* 0x0000777317027816 */ /* 0x000fe200000000ff */
[----:B------:R-:W-:-:S02]  /*149480*/  ULDC UR4, c[0x0][0x228] ;  /* 0x00008a0000047ab9 */ /* 0x000fc40000000800 */
[----:B------:R-:W-:Y:S01]  /*149490*/  ISETP.LT.AND P2, PT, R12, UR4, !P1 ;  /* 0x000000040c007c0c */ /* 0x000fe2000cf41270 */
[----:B------:R-:W-:Y:S01]  /*1494a0*/  ULDC UR4, c[0x0][0x228] ;  /* 0x00008a0000047ab9 */ /* 0x000fe20000000800 */
[----:B---3--:R0:W-:Y:S02]  /*1494b0*/  @P6 STG.E.U8 desc[UR24][R4.64], R3 ;  /* 0x0000000304006986 */ /* 0x0081e4000c101118 */
[----:B0-----:R-:W-:Y:S02]  /*1494c0*/  PRMT R3, R23, 0x7772, RZ ;  /* 0x0000777217037816 */ /* 0x001fe400000000ff */
[----:B------:R-:W3:Y:S04]  /*1494d0*/  LDL.LU.64 R4, [R1+0x878] ;  /* 0x0008780001047983 */ /* 0x000ee80000300a00 */
[----:B------:R0:W-:Y:S04]  /*1494e0*/  @P3 STG.E.U8 desc[UR24][R8.64], R3 ;  /* 0x0000000308003986 */ /* 0x0001e8000c101118 */
[----:B------:R1:W-:Y:S04]  /*1494f0*/  @P4 STG.E.U8 desc[UR24][R24.64], R2 ;  /* 0x0000000218004986 */ /* 0x0003e8000c101118 */
[----:B0-----:R-:W3:Y:S04]  /*149500*/  LDL.LU.64 R8, [R1+0x7d8] ;  /* 0x0007d80001087983 */ /* 0x001ee80000300a00 */
[----:B-1----:R-:W3:Y:S01]  /*149510*/  LDL.LU.64 R24, [R1+0x850] ;  /* 0x0008500001187983 */ /* 0x002ee20000300a00 */
[----:B------:R-:W-:Y:S01]  /*149520*/  ISETP.LT.AND P4, PT, R22, UR4, !P1 ;  /* 0x0000000416007c0c */ /* 0x000fe2000cf81270 */
[----:B------:R-:W-:Y:S01]  /*149530*/  VIADD R2, R26, 0x72 ;  /* 0x000000721a027836 */ /* 0x000fe20000000000 */
[----:B------:R-:W-:-:S02]  /*149540*/  ISETP.LT.AND P6, PT, R19, UR5, !P1 ;  /* 0x0000000513007c0c */ /* 0x000fc4000cfc1270 */
[----:B------:R-:W-:Y:S01]  /*149550*/  PRMT R3, R21, 0x7770, RZ ;  /* 0x0000777015037816 */ /* 0x000fe200000000ff */
[----:B------:R-:W-:Y:S01]  /*149560*/  ULDC UR4, c[0x0][0x22c] ;  /* 0x00008b0000047ab9 */ /* 0x000fe20000000800 */
[----:B------:R-:W-:Y:S01]  /*149570*/  ULDC UR5, c[0x0][0x228] ;  /* 0x00008a0000057ab9 */ /* 0x000fe20000000800 */
[----:B------:R-:W-:Y:S01]  /*149580*/  ISETP.GE.AND P3, PT, R2, UR4, PT ;  /* 0x0000000402007c0c */ /* 0x000fe2000bf66270 */
[----:B------:R-:W-:Y:S01]  /*149590*/  ULDC UR4, c[0x0][0x228] ;  /* 0x00008a0000047ab9 */ /* 0x000fe20000000800 */
[----:B------:R0:W-:Y:S01]  /*1495a0*/  @P2 STG.E.U8 desc[UR24][R6.64], R3 ;  /* 0x0000000306002986 */ /* 0x0001e2000c101118 */
[----:B------:R-:W-:Y:S02]  /*1495b0*/  ISETP.LT.AND P1, PT, R17, UR4, !P1 ;  /* 0x0000000411007c0c */ /* 0x000fe4000cf21270 */
[C---:B------:R-:W-:Y:S01]  /*1495c0*/  PRMT R2, R21.reuse, 0x7772, RZ ;  /* 0x0000777215027816 */ /* 0x040fe200000000ff */
[----:B------:R-:W-:Y:S01]  /*1495d0*/  ULDC UR4, c[0x0][0x228] ;  /* 0x00008a0000047ab9 */ /* 0x000fe20000000800 */
[----:B------:R-:W-:Y:S01]  /*1495e0*/  ISETP.LT.AND P2, PT, R18, UR5, !P5 ;  /* 0x0000000512007c0c */ /* 0x000fe2000ef41270 */
[----:B------:R-:W-:Y:S01]  /*1495f0*/  ULDC UR5, c[0x0][0x228] ;  /* 0x00008a0000057ab9 */ /* 0x000fe20000000800 */
[----:B0-----:R-:W-:Y:S01]  /*149600*/  PRMT R3, R21, 0x7771, RZ ;  /* 0x0000777115037816 */ /* 0x001fe200000000ff */
[----:B------:R-:W3:Y:S04]  /*149610*/  LDL.LU.64 R6, [R1+0x788] ;  /* 0x0007880001067983 */ /* 0x000ee80000300a00 */
[----:B------:R-:W3:Y:S04]  /*149620*/  LDL.LU R23, [R1+0x390] ;  /* 0x0003900001177983 */ /* 0x000ee80000300800 */
[----:B--2---:R4:W-:Y:S04]  /*149630*/  @P4 STG.E.U8 desc[UR24][R14.64], R3 ;  /* 0x000000030e004986 */ /* 0x0049e8000c101118 */
[----:B------:R0:W-:Y:S01]  /*149640*/  @P6 STG.E.U8 desc[UR24][R28.64], R2 ;  /* 0x000000021c006986 */ /* 0x0001e2000c101118 */
[----:B------:R-:W-:Y:S01]  /*149650*/  ISETP.LT.AND P6, PT, R16, UR4, !P5 ;  /* 0x0000000410007c0c */ /* 0x000fe2000efc1270 */
[----:B------:R-:W-:Y:S01]  /*149660*/  ULDC UR4, c[0x0][0x228] ;  /* 0x00008a0000047ab9 */ /* 0x000fe20000000800 */
[----:B----4-:R-:W-:-:S02]  /*149670*/  PRMT R3, R20, 0x7770, RZ ;  /* 0x0000777014037816 */ /* 0x010fc400000000ff */
[----:B0-----:R-:W-:Y:S01]  /*149680*/  PRMT R2, R21, 0x7773, RZ ;  /* 0x0000777315027816 */ /* 0x001fe200000000ff */
[----:B------:R-:W2:Y:S04]  /*149690*/  LDL.LU.64 R14, [R1+0x7d0] ;  /* 0x0007d000010e7983 */ /* 0x000ea80000300a00 */
[----:B------:R-:W4:Y:S01]  /*1496a0*/  LDL.LU.64 R28, [R1+0x780] ;  /* 0x00078000011c7983 */ /* 0x000f220000300a00 */
[----:B------:R-:W-:Y:S01]  /*1496b0*/  ISETP.LT.AND P4, PT, R10, UR4, !P5 ;  /* 0x000000040a007c0c */ /* 0x000fe2000ef81270 */
[----:B------:R-:W-:Y:S02]  /*1496c0*/  ULDC UR4, c[0x0][0x228] ;  /* 0x00008a0000047ab9 */ /* 0x000fe40000000800 */
[----:B---3--:R0:W-:Y:S02]  /*1496d0*/  @P1 STG.E.U8 desc[UR24][R4.64], R2 ;  /* 0x0000000204001986 */ /* 0x0081e4000c101118 */
[----:B0-----:R-:W-:-:S02]  /*1496e0*/  PRMT R2, R20, 0x7771, RZ ;  /* 0x0000777114027816 */ /* 0x001fc400000000ff */
[----:B------:R0:W-:Y:S04]  /*1496f0*/  @P2 STG.E.U8 desc[UR24][R8.64], R3 ;  /* 0x0000000308002986 */ /* 0x0001e8000c101118 */
[----:B------:R1:W-:Y:S01]  /*149700*/  @P6 STG.E.U8 desc[UR24][R24.64], R2 ;  /* 0x0000000218006986 */ /* 0x0003e2000c101118 */
[----:B------:R-:W-:Y:S02]  /*149710*/  ISETP.LT.AND P2, PT, R13, UR4, !P5 ;  /* 0x000000040d007c0c */ /* 0x000fe4000ef41270 */
[----:B------:R-:W-:Y:S01]  /*149720*/  ISETP.LT.AND P6, PT, R12, UR5, !P5 ;  /* 0x000000050c007c0c */ /* 0x000fe2000efc1270 */
[----:B------:R-:W-:Y:S01]  /*149730*/  ULDC UR5, c[0x0][0x228] ;  /* 0x00008a0000057ab9 */ /* 0x000fe20000000800 */
[----:B------:R-:W-:Y:S01]  /*149740*/  ULDC UR4, c[0x0][0x22c] ;  /* 0x00008b0000047ab9 */ /* 0x000fe20000000800 */
[----:B0-----:R-:W3:Y:S04]  /*149750*/  LDL.LU.64 R8, [R1+0x758] ;  /* 0x0007580001087983 */ /* 0x001ee80000300a00 */
[----:B-1----:R-:W3:Y:S04]  /*149760*/  LDL.LU.64 R24, [R1+0x6a8] ;  /* 0x0006a80001187983 */ /* 0x002ee80000300a00 */
[----:B------:R-:W3:Y:S04]  /*149770*/  LDL.LU R21, [R1+0x324] ;  /* 0x0003240001157983 */ /* 0x000ee80000300800 */
[----:B------:R0:W-:Y:S04]  /*149780*/  STL.64 [R1+0x5140], R12 ;  /* 0x0051400c01007387 */ /* 0x0001e80000100a00 */
[----:B0-----:R-:W2:Y:S01]  /*149790*/  LDL.LU.64 R12, [R1+0x678] ;  /* 0x00067800010c7983 */ /* 0x001ea20000300a00 */
[----:B------:R-:W-:Y:S01]  /*1497a0*/  PRMT R3, R20, 0x7772, RZ ;  /* 0x0000777214037816 */ /* 0x000fe200000000ff */
[----:B------:R-:W-:-:S04]  /*1497b0*/  VIADD R2, R26, 0x73 ;  /* 0x000000731a027836 */ /* 0x000fc80000000000 */
[----:B------:R0:W-:Y:S01]  /*1497c0*/  @P4 STG.E.U8 desc[UR24][R6.64], R3 ;  /* 0x0000000306004986 */ /* 0x0001e2000c101118 */
[----:B------:R-:W-:Y:S02]  /*1497d0*/  ISETP.LT.AND P1, PT, R22, UR5, !P5 ;  /* 0x0000000516007c0c */ /* 0x000fe4000ef21270 */
[----:B------:R-:W-:Y:S02]  /*1497e0*/  ISETP.LT.AND P4, PT, R19, UR6, !P5 ;  /* 0x0000000613007c0c */ /* 0x000fe4000ef81270 */
[----:B------:R-:W-:Y:S01]  /*1497f0*/  PRMT R4, R23, 0x7770, RZ ;  /* 0x0000777017047816 */ /* 0x000fe200000000ff */
[----:B------:R-:W-:Y:S01]  /*149800*/  ULDC UR5, c[0x0][0x228] ;  /* 0x00008a0000057ab9 */ /* 0x000fe20000000800 */
[----:B------:R-:W-:Y:S01]  /*149810*/  ULDC UR6, c[0x0][0x228] ;  /* 0x00008a0000067ab9 */ /* 0x000fe20000000800 */
[----:B0-----:R-:W-:Y:S01]  /*149820*/  PRMT R3, R20, 0x7773, RZ ;  /* 0x0000777314037816 */ /* 0x001fe200000000ff */
[----:B--2---:R0:W-:Y:S04]  /*149830*/  STL.64 [R1+0x5148], R12 ;  /* 0x0051480c01007387 */ /* 0x0041e80000100a00 */
[----:B0-----:R-:W2:Y:S04]  /*149840*/  LDL.LU.64 R12, [R1+0x750] ;  /* 0x00075000010c7983 */ /* 0x001ea80000300a00 */
[----:B------:R0:W-:Y:S01]  /*149850*/  @P2 STG.E.U8 desc[UR24][R14.64], R3 ;  /* 0x000000030e002986 */ /* 0x0001e2000c101118 */
[----:B------:R-:W-:Y:S01]  /*149860*/  ISETP.GE.AND P2, PT, R2, UR4, PT ;  /* 0x0000000402007c0c */ /* 0x000fe2000bf46270 */
[----:B------:R-:W-:-:S02]  /*149870*/  ULDC UR4, c[0x0][0x228] ;  /* 0x00008a0000047ab9 */ /* 0x000fc40000000800 */
[----:B------:R-:W-:Y:S02]  /*149880*/  ISETP.LT.AND P5, PT, R17, UR4, !P5 ;  /* 0x0000000411007c0c */ /* 0x000fe4000efa1270 */
[----:B------:R-:W-:Y:S01]  /*149890*/  PRMT R2, R23, 0x7771, RZ ;  /* 0x0000777117027816 */ /* 0x000fe200000000ff */
[----:B----4-:R1:W-:Y:S01]  /*1498a0*/  @P6 STG.E.U8 desc[UR24][R28.64], R4 ;  /* 0x000000041c006986 */ /* 0x0103e2000c101118 */
[----:B------:R-:W-:-:S03]  /*1498b0*/  ULDC UR4, c[0x0][0x228] ;  /* 0x00008a0000047ab9 */ /* 0x000fc60000000800 */
[----:B---3--:R3:W-:Y:S01]  /*1498c0*/  @P1 STG.E.U8 desc[UR24][R8.64], R2 ;  /* 0x0000000208001986 */ /* 0x0087e2000c101118 */
[----:B0-----:R-:W-:-:S03]  /*1498d0*/  PRMT R3, R23, 0x7772, RZ ;  /* 0x0000777217037816 */ /* 0x001fc600000000ff */
[----:B-1----:R-:W4:Y:S04]  /*1498e0*/  LDL.LU.64 R4, [R1+0x670] ;  /* 0x0006700001047983 */ /* 0x002f280000300a00 */
[----:B------:R-:W4:Y:S04]  /*1498f0*/  LDL.LU.64 R6, [R1+0x5f8] ;  /* 0x0005f80001067983 */ /* 0x000f280000300a00 */
[----:B------:R-:W4:Y:S04]  /*149900*/  LDL.LU R20, [R1+0x314] ;  /* 0x0003140001147983 */ /* 0x000f280000300800 */
[----:B------:R-:W4:Y:S01]  /*149910*/  LDL.LU.64 R14, [R1+0x548] ;  /* 0x00054800010e7983 */ /* 0x000f220000300a00 */
[----:B---3--:R-:W-:-:S03]  /*149920*/  PRMT R2, R23, 0x7773, RZ ;  /* 0x0000777317027816 */ /* 0x008fc600000000ff */
[----:B------:R-:W3:Y:S04]  /*149930*/  LDL.LU.64 R8, [R1+0x540] ;  /* 0x0005400001087983 */ /* 0x000ee80000300a00 */
[----:B------:R0:W-:Y:S04]  /*149940*/  @P4 STG.E.U8 desc[UR24][R24.64], R3 ;  /* 0x0000000318004986 */ /* 0x0001e8000c101118 */
[----:B------:R-:W3:Y:S04]  /*149950*/  LDL.LU.64 R28, [R1+0x520] ;  /* 0x00052000011c7983 */ /* 0x000ee80000300a00 */
[----:B0-----:R-:W3:Y:S04]  /*149960*/  LDL.LU.64 R24, [R1+0x4f8] ;  /* 0x0004f80001187983 */ /* 0x001ee80000300a00 */
[----:B--2---:R0:W-:Y:S04]  /*149970*/  @P5 STG.E.U8 desc[UR24][R12.64], R2 ;  /* 0x000000020c005986 */ /* 0x0041e8000c101118 */
[----:B0-----:R-:W2:Y:S01]  /*149980*/  LDL.LU.64 R12, [R1+0x5148] ;  /* 0x00514800010c7983 */ /* 0x001ea20000300a00 */
[----:B------:R-:W-:-:S02]  /*149990*/  ISETP.LT.AND P6, PT, R18, UR5, !P3 ;  /* 0x0000000512007c0c */ /* 0x000fc4000dfc1270 */
[----:B------:R-:W-:Y:S01]  /*1499a0*/  PRMT R3, R21, 0x7770, RZ ;  /* 0x0000777015037816 */ /* 0x000fe200000000ff */
[----:B------:R-:W-:-:S10]  /*1499b0*/  ULDC UR5, c[0x0][0x228] ;  /* 0x00008a0000057ab9 */ /* 0x000fd40000000800 */
[----:B--2---:R0:W-:Y:S04]  /*1499c0*/  @P6 STG.E.U8 desc[UR24][R12.64], R3 ;  /* 0x000000030c006986 */ /* 0x0041e8000c101118 */
[----:B0-----:R-:W2:Y:S01]  /*1499d0*/  LDL.LU.64 R12, [R1+0x5140] ;  /* 0x00514000010c7983 */ /* 0x001ea20000300a00 */
[----:B------:R-:W-:Y:S02]  /*1499e0*/  ISETP.LT.AND P1, PT, R16, UR4, !P3 ;  /* 0x0000000410007c0c */ /* 0x000fe4000df21270 */
[----:B------:R-:W-:Y:S01]  /*1499f0*/  ISETP.LT.AND P4, PT, R10, UR5, !P3 ;  /* 0x000000050a007c0c */ /* 0x000fe2000df81270 */
[----:B------:R-:W-:Y:S01]  /*149a00*/  ULDC UR4, c[0x0][0x228] ;  /* 0x00008a0000047ab9 */ /* 0x000fe20000000800 */
[----:B------:R-:W-:Y:S01]  /*149a10*/  ULDC UR5, c[0x0][0x228] ;  /* 0x00008a0000057ab9 */ /* 0x000fe20000000800 */
[----:B------:R-:W3:Y:S01]  /*149a20*/  LDL.LU R23, [R1+0x304] ;  /* 0x0003040001177983 */ /* 0x000ee20000300800 */
[----:B------:R-:W-:-:S02]  /*149a30*/  PRMT R2, R21, 0x7771, RZ ;  /* 0x0000777115027816 */ /* 0x000fc400000000ff */
[----:B------:R-:W-:-:S05]  /*149a40*/  PRMT R3, R21, 0x7772, RZ ;  /* 0x0000777215037816 */ /* 0x000fca00000000ff */
[----:B----4-:R0:W-:Y:S04]  /*149a50*/  @P1 STG.E.U8 desc[UR24][R4.64], R2 ;  /* 0x0000000204001986 */ /* 0x0101e8000c101118 */
[----:B------:R1:W-:Y:S01]  /*149a60*/  @P4 STG.E.U8 desc[UR24][R6.64], R3 ;  /* 0x0000000306004986 */ /* 0x0003e2000c101118 */
[----:B--2---:R-:W-:Y:S02]  /*149a70*/  ISETP.LT.AND P5, PT, R13, UR4, !P3 ;  /* 0x000000040d007c0c */ /* 0x004fe4000dfa1270 */
[----:B------:R-:W-:Y:S01]  /*149a80*/  ISETP.LT.AND P6, PT, R12, UR5, !P3 ;  /* 0x000000050c007c0c */ /* 0x000fe2000dfc1270 */
[----:B------:R2:W-:Y:S01]  /*149a90*/  STL.64 [R1+0x5138], R12 ;  /* 0x0051380c01007387 */ /* 0x0005e20000100a00 */
[----:B------:R-:W-:Y:S01]  /*149aa0*/  ULDC UR4, c[0x0][0x228] ;  /* 0x00008a0000047ab9 */ /* 0x000fe20000000800 */
[----:B0-----:R-:W-:-:S02]  /*149ab0*/  PRMT R2, R21, 0x7773, RZ ;  /* 0x0000777315027816 */ /* 0x001fc400000000ff */
[----:B-1----:R-:W-:Y:S01]  /*149ac0*/  PRMT R3, R20, 0x7770, RZ ;  /* 0x0000777014037816 */ /* 0x002fe200000000ff */
[----:B------:R-:W-:Y:S01]  /*149ad0*/  ULDC UR5, c[0x0][0x228] ;  /* 0x00008a0000057ab9 */ /* 0x000fe20000000800 */
[----:B--2---:R-:W2:Y:S01]  /*149ae0*/  LDL.LU.64 R12, [R1+0x518] ;  /* 0x00051800010c7983 */ /* 0x004ea20000300a00 */
[----:B------:R-:W-:Y:S01]  /*149af0*/  ISETP.LT.AND P4, PT, R22, UR4, !P3 ;  /* 0x0000000416007c0c */ /* 0x000fe2000df81270 */
[----:B------:R-:W-:Y:S02]  /*149b00*/  ULDC UR4, c[0x0][0x228] ;  /* 0x00008a0000047ab9 */ /* 0x000fe40000000800 */
[----:B------:R0:W-:Y:S01]  /*149b10*/  @P5 STG.E.U8 desc[UR24][R14.64], R2 ;  /* 0x000000020e005986 */ /* 0x0001e2000c101118 */
[----:B------:R-:W-:Y:S01]  /*149b20*/  ISETP.LT.AND P1, PT, R19, UR4, !P3 ;  /* 0x0000000413007c0c */ /* 0x000fe2000df21270 */
[----:B------:R-:W-:Y:S02]  /*149b30*/  ULDC UR4, c[0x0][0x228] ;  /* 0x00008a0000047ab9 */ /* 0x000fe40000000800 */
[----:B---3--:R1:W-:Y:S01]  /*149b40*/  @P6 STG.E.U8 desc[UR24][R8.64], R3 ;  /* 0x0000000308006986 */ /* 0x0083e2000c101118 */
[----:B------:R-:W-:-:S03]  /*149b50*/  ISETP.LT.AND P3, PT, R17, UR4, !P3 ;  /* 0x0000000411007c0c */ /* 0x000fc6000df61270 */
[----:B------:R-:W3:Y:S01]  /*149b60*/  LDL.LU.64 R6, [R1+0x458] ;  /* 0x0004580001067983 */ /* 0x000ee20000300a00 */
[C---:B0-----:R-:W-:Y:S02]  /*149b70*/  PRMT R2, R20.reuse, 0x7771, RZ ;  /* 0x0000777114027816 */ /* 0x041fe400000000ff */
[----:B-1----:R-:W-:Y:S01]  /*149b80*/  PRMT R3, R20, 0x7772, RZ ;  /* 0x0000777214037816 */ /* 0x002fe200000000ff */
[----:B------:R-:W4:Y:S04]  /*149b90*/  LDL.LU.64 R8, [R1+0x408] ;  /* 0x0004080001087983 */ /* 0x000f280000300a00 */
[----:B------:R0:W-:Y:S04]  /*149ba0*/  @P4 STG.E.U8 desc[UR24][R28.64], R2 ;  /* 0x000000021c004986 */ /* 0x0001e8000c101118 */
[----:B------:R1:W-:Y:S01]  /*149bb0*/  @P1 STG.E.U8 desc[UR24][R24.64], R3 ;  /* 0x0000000318001986 */ /* 0x0003e2000c101118 */
[----:B------:R-:W-:Y:S01]  /*149bc0*/  ISETP.LT.AND P6, PT, R18, UR5, !P2 ;  /* 0x0000000512007c0c */ /* 0x000fe2000d7c1270 */
[----:B------:R-:W-:Y:S01]  /*149bd0*/  ULDC UR4, c[0x0][0x228] ;  /* 0x00008a0000047ab9 */ /* 0x000fe20000000800 */
[----:B------:R-:W-:Y:S01]  /*149be0*/  PRMT R4, R23, 0x7770, RZ ;  /* 0x0000777017047816 */ /* 0x000fe200000000ff */
[----:B0-----:R-:W-:Y:S01]  /*149bf0*/  VIADD R2, R26, 0x76 ;  /* 0x000000761a027836 */ /* 0x001fe20000000000 */
[----:B-1----:R-:W-:Y:S01]  /*149c00*/  PRMT R3, R20, 0x7773, RZ ;  /* 0x0000777314037816 */ /* 0x002fe200000000ff */
[----:B------:R-:W4:Y:S04]  /*149c10*/  LDL.LU.64 R24, [R1+0x450] ;  /* 0x0004500001187983 */ /* 0x000f280000300a00 */
[----:B------:R-:W4:Y:S04]  /*149c20*/  LDL.LU R21, [R1+0x394] ;  /* 0x0003940001157983 */ /* 0x000f280000300800 */
[----:B------:R-:W4:Y:S04]  /*149c30*/  LDL.LU.64 R14, [R1+0x448] ;  /* 0x00044800010e7983 */ /* 0x000f280000300a00 */
[----:B------:R-:W4:Y:S01]  /*149c40*/  LDL.LU.64 R28, [R1+0x3f8] ;  /* 0x0003f800011c7983 */ /* 0x000f220000300a00 */
[----:B------:R-:W-:Y:S01]  /*149c50*/  ISETP.GE.AND P1, PT, R2, UR23, PT ;  /* 0x0000001702007c0c */ /* 0x000fe2000bf26270 */
[----:B------:R-:W-:-:S02]  /*149c60*/  ULDC UR5, c[0x0][0x228] ;  /* 0x00008a0000057ab9 */ /* 0x000fc40000000800 */
[----:B--2---:R0:W-:Y:S04]  /*149c70*/  @P3 STG.E.U8 desc[UR24][R12.64], R3 ;  /* 0x000000030c003986 */ /* 0x0041e8000c101118 */
[----:B0-----:R-:W2:Y:S04]  /*149c80*/  LDL.LU.64 R12, [R1+0x5138] ;  /* 0x00513800010c7983 */ /* 0x001ea80000300a00 */
[----:B------:R-:W3:Y:S01]  /*149c90*/  LDL.LU.64 R2, [R1+0x490] ;  /* 0x0004900001027983 */ /* 0x000ee20000300a00 */
[----:B------:R-:W-:Y:S02]  /*149ca0*/  ISETP.LT.AND P4, PT, R16, UR4, !P2 ;  /* 0x0000000410007c0c */ /* 0x000fe4000d781270 */
[----:B------:R-:W-:Y:S01]  /*149cb0*/  ISETP.LT.AND P5, PT, R10, UR5, !P2 ;  /* 0x000000050a007c0c */ /* 0x000fe2000d7a1270 */
[----:B------:R-:W-:Y:S01]  /*149cc0*/  ULDC UR4, c[0x0][0x228] ;  /* 0x00008a0000047ab9 */ /* 0x000fe20000000800 */
[----:B------:R-:W-:Y:S01]  /*149cd0*/  ULDC UR5, c[0x0][0x228] ;  /* 0x00008a0000057ab9 */ /* 0x000fe20000000800 */
[----:B---3--:R0:W-:Y:S02]  /*149ce0*/  @P6 STG.E.U8 desc[UR24][R2.64], R4 ;  /* 0x0000000402006986 */ /* 0x0081e4000c101118 */
[----:B0-----:R-:W-:-:S02]  /*149cf0*/  PRMT R2, R23, 0x7771, RZ ;  /* 0x0000777117027816 */ /* 0x001fc400000000ff */
[----:B------:R-:W3:Y:S04]  /*149d00*/  LDL.LU.64 R4, [R1+0x440] ;  /* 0x0004400001047983 */ /* 0x000ee80000300a00 */
[----:B------:R0:W-:Y:S04]  /*149d10*/  @P4 STG.E.U8 desc[UR24][R6.64], R2 ;  /* 0x0000000206004986 */ /* 0x0001e8000c101118 */
[----:B0-----:R-:W3:Y:S01]  /*149d20*/  LDL.LU.64 R6, [R1+0x400] ;  /* 0x0004000001067983 */ /* 0x001ee20000300a00 */
[----:B--2---:R-:W-:Y:S02]  /*149d30*/  ISETP.LT.AND P6, PT, R13, UR4, !P2 ;  /* 0x000000040d007c0c */ /* 0x004fe4000d7c1270 */
[----:B------:R-:W-:Y:S01]  /*149d40*/  PRMT R3, R23, 0x7772, RZ ;  /* 0x0000777217037816 */ /* 0x000fe200000000ff */
[----:B------:R-:W-:Y:S01]  /*149d50*/  VIADD R2, R26, 0x74 ;  /* 0x000000741a027836 */ /* 0x000fe20000000000 */
[----:B------:R-:W-:Y:S01]  /*149d60*/  ULDC UR4, c[0x0][0x228] ;  /* 0x00008a0000047ab9 */ /* 0x000fe20000000800 */
[----:B------:R-:W2:Y:S04]  /*149d70*/  LDL.LU R20, [R1+0x328] ;  /* 0x0003280001147983 */ /* 0x000ea80000300800 */
[----:B----4-:R0:W-:Y:S01]  /*149d80*/  @P5 STG.E.U8 desc[UR24][R8.64], R3 ;  /* 0x0000000308005986 */ /* 0x0101e2000c101118 */
[----:B------:R-:W-:Y:S01]  /*149d90*/  ISETP.LT.AND P4, PT, R12, UR4, !P2 ;  /* 0x000000040c007c0c */ /* 0x000fe2000d781270 */
[----:B------:R-:W-:Y:S01]  /*149da0*/  ULDC UR4, c[0x0][0x22c] ;  /* 0x00008b0000047ab9 */ /* 0x000fe20000000800 */
[----:B------:R-:W-:-:S02]  /*149db0*/  ISETP.LT.AND P5, PT, R22, UR5, !P2 ;  /* 0x0000000516007c0c */ /* 0x000fc4000d7a1270 */
[----:B------:R-:W-:Y:S01]  /*149dc0*/  ISETP.GE.AND P3, PT, R2, UR4, PT ;  /* 0x0000000402007c0c */ /* 0x000fe2000bf66270 */
[----:B------:R-:W-:Y:S01]  /*149dd0*/  ULDC UR4, c[0x0][0x228] ;  /* 0x00008a0000047ab9 */ /* 0x000fe20000000800 */
[----:B------:R-:W-:Y:S01]  /*149de0*/  ULDC UR5, c[0x0][0x228] ;  /* 0x00008a0000057ab9 */ /* 0x000fe20000000800 */
[----:B0-----:R-:W-:Y:S02]  /*149df0*/  PRMT R3, R23, 0x7773, RZ ;  /* 0x0000777317037816 */ /* 0x001fe400000000ff */
[----:B------:R-:W-:Y:S01]  /*149e00*/  PRMT R2, R21, 0x7770, RZ ;  /* 0x0000777015027816 */ /* 0x000fe200000000ff */
[----:B------:R-:W4:Y:S04]  /*149e10*/  LDL.LU.64 R8, [R1+0x438] ;  /* 0x0004380001087983 */ /* 0x000f280000300a00 */
[----:B------:R0:W-:Y:S01]  /*149e20*/  @P6 STG.E.U8 desc[UR24][R24.64], R3 ;  /* 0x0000000318006986 */ /* 0x0001e2000c101118 */
[----:B------:R-:W-:-:S02]  /*149e30*/  ISETP.LT.AND P6, PT, R19, UR4, !P2 ;  /* 0x0000000413007c0c */ /* 0x000fc4000d7c1270 */
[----:B------:R-:W-:Y:S01]  /*149e40*/  ISETP.LT.AND P2, PT, R17, UR5, !P2 ;  /* 0x0000000511007c0c */ /* 0x000fe2000d741270 */
[----:B------:R1:W-:Y:S01]  /*149e50*/  @P4 STG.E.U8 desc[UR24][R14.64], R2 ;  /* 0x000000020e004986 */ /* 0x0003e2000c101118 */
[----:B------:R-:W-:Y:S01]  /*149e60*/  ULDC UR4, c[0x0][0x228] ;  /* 0x00008a0000047ab9 */ /* 0x000fe20000000800 */
[----:B------:R-:W-:Y:S01]  /*149e70*/  ULDC UR5, c[0x0][0x228] ;  /* 0x00008a0000057ab9 */ /* 0x000fe20000000800 */
[----:B------:R-:W-:Y:S01]  /*149e80*/  ISETP.LT.AND P4, PT, R18, UR4, !P3 ;  /* 0x0000000412007c0c */ /* 0x000fe2000df81270 */
[----:B------:R-:W-:Y:S01]  /*149e90*/  ULDC UR4, c[0x0][0x228] ;  /* 0x00008a0000047ab9 */ /* 0x000fe20000000800 */
[C---:B0-----:R-:W-:Y:S01]  /*149ea0*/  PRMT R3, R21.reuse, 0x7771, RZ ;  /* 0x0000777115037816 */ /* 0x041fe200000000ff */
[----:B------:R-:W4:Y:S04]  /*149eb0*/  LDL.LU.64 R24, [R1+0x430] ;  /* 0x0004300001187983 */ /* 0x000f280000300a00 */
[----:B-1----:R-:W4:Y:S01]  /*149ec0*/  LDL.LU.64 R14, [R1+0x4f0] ;  /* 0x0004f000010e7983 */ /* 0x002f220000300a00 */
[----:B------:R-:W-:-:S03]  /*149ed0*/  PRMT R2, R21, 0x7772, RZ ;  /* 0x0000777215027816 */ /* 0x000fc600000000ff */
[----:B------:R0:W-:Y:S01]  /*149ee0*/  @P5 STG.E.U8 desc[UR24][R28.64], R3 ;  /* 0x000000031c005986 */ /* 0x0001e2000c101118 */
[----:B------:R-:W-:Y:S01]  /*149ef0*/  ISETP.LT.AND P5, PT, R16, UR4, !P3 ;  /* 0x0000000410007c0c */ /* 0x000fe2000dfa1270 */
[----:B------:R-:W-:Y:S01]  /*149f00*/  ULDC UR4, c[0x0][0x228] ;  /* 0x00008a0000047ab9 */ /* 0x000fe20000000800 */
[----:B0-----:R-:W-:Y:S01]  /*149f10*/  PRMT R3, R21, 0x7773, RZ ;  /* 0x0000777315037816 */ /* 0x001fe200000000ff */
[----:B------:R-:W4:Y:S04]  /*149f20*/  LDL.LU.64 R28, [R1+0x498] ;  /* 0x00049800011c7983 */ /* 0x000f280000300a00 */
[----:B------:R-:W4:Y:S04]  /*149f30*/  LDL.LU R21, [R1+0x318] ;  /* 0x0003180001157983 */ /* 0x000f280000300800 */
[----:B------:R0:W-:Y:S04]  /*149f40*/  STL [R1+0x5128], R10 ;  /* 0x0051280a01007387 */ /* 0x0001e80000100800 */
[----:B---3--:R2:W-:Y:S04]  /*149f50*/  @P6 STG.E.U8 desc[UR24][R4.64], R2 ;  /* 0x0000000204006986 */ /* 0x0085e8000c101118 */
[----:B------:R1:W-:Y:S01]  /*149f60*/  @P2 STG.E.U8 desc[UR24][R6.64], R3 ;  /* 0x0000000306002986 */ /* 0x0003e2000c101118 */
[----:B------:R-:W-:-:S03]  /*149f70*/  ISETP.LT.AND P2, PT, R10, UR4, !P3 ;  /* 0x000000040a007c0c */ /* 0x000fc6000df41270 */
[----:B0-----:R-:W3:Y:S01]  /*149f80*/  LDL.LU.64 R10, [R1+0x508] ;  /* 0x00050800010a7983 */ /* 0x001ee20000300a00 */
[----:B------:R-:W-:Y:S01]  /*149f90*/  ULDC UR4, c[0x0][0x228] ;  /* 0x00008a0000047ab9 */ /* 0x000fe20000000800 */
[----:B--2---:R-:W-:Y:S02]  /*149fa0*/  PRMT R2, R20, 0x7770, RZ ;  /* 0x0000777014027816 */ /* 0x004fe400000000ff */
[----:B------:R-:W-:Y:S02]  /*149fb0*/  ISETP.LT.AND P6, PT, R12, UR4, !P3 ;  /* 0x000000040c007c0c */ /* 0x000fe4000dfc1270 */
[C---:B------:R-:W-:Y:S01]  /*149fc0*/  PRMT R4, R20.reuse, 0x7773, RZ ;  /* 0x0000777314047816 */ /* 0x040fe200000000ff */
[----:B------:R-:W-:Y:S01]  /*149fd0*/  ULDC UR4, c[0x0][0x228] ;  /* 0x00008a0000047ab9 */ /* 0x000fe20000000800 */
[----:B-1----:R-:W-:Y:S01]  /*149fe0*/  PRMT R3, R20, 0x7771, RZ ;  /* 0x0000777114037816 */ /* 0x002fe200000000ff */
[----:B---3--:R0:W-:Y:S04]  /*149ff0*/  STL.64 [R1+0x5130], R10 ;  /* 0x0051300a01007387 */ /* 0x0081e80000100a00 */
[----:B0-----:R-:W2:Y:S04]  /*14a000*/  LDL.LU.64 R10, [R1+0x510] ;  /* 0x00051000010a7983 */ /* 0x001ea80000300a00 */
[----:B----4-:R0:W-:Y:S01]  /*14a010*/  @P4 STG.E.U8 desc[UR24][R8.64], R2 ;  /* 0x0000000208004986 */ /* 0x0101e2000c101118 */
[----:B------:R-:W-:-:S03]  /*14a020*/  ISETP.LT.AND P4, PT, R13, UR5, !P3 ;  /* 0x000000050d007c0c */ /* 0x000fc6000df81270 */
[----:B------:R1:W-:Y:S01]  /*14a030*/  @P5 STG.E.U8 desc[UR24][R24.64], R3 ;  /* 0x0000000318005986 */ /* 0x0003e2000c101118 */
[----:B------:R-:W-:Y:S01]  /*14a040*/  ULDC UR5, c[0x0][0x228] ;  /* 0x00008a0000057ab9 */ /* 0x000fe20000000800 */
[----:B0-----:R-:W-:Y:S02]  /*14a050*/  VIADD R2, R26, 0x77 ;  /* 0x000000771a027836 */ /* 0x001fe40000000000 */
[----:B------:R-:W3:Y:S01]  /*14a060*/  LDL.LU.64 R8, [R1+0x5f0] ;  /* 0x0005f00001087983 */ /* 0x000ee20000300a00 */
[----:B-1----:R-:W-:-:S03]  /*14a070*/  PRMT R3, R20, 0x7772, RZ ;  /* 0x0000777214037816 */ /* 0x002fc600000000ff */
[----:B------:R-:W4:Y:S04]  /*14a080*/  LDL.LU.64 R24, [R1+0x528] ;  /* 0x0005280001187983 */ /* 0x000f280000300a00 */
[----:B------:R-:W4:Y:S04]  /*14a090*/  LDL.LU R23, [R1+0x308] ;  /* 0x0003080001177983 */ /* 0x000f280000300800 */
[----:B------:R-:W4:Y:S04]  /*14a0a0*/  LDL.LU.64 R6, [R1+0x5a0] ;  /* 0x0005a00001067983 */ /* 0x000f280000300a00 */
[----:B------:R-:W-:Y:S01]  /*14a0b0*/  @P2 STG.E.U8 desc[UR24][R14.64], R3 ;  /* 0x000000030e002986 */ /* 0x000fe2000c101118 */
[----:B------:R-:W-:-:S02]  /*14a0c0*/  ISETP.GE.AND P2, PT, R2, UR35, PT ;  /* 0x0000002302007c0c */ /* 0x000fc4000bf46270 */
[----:B------:R-:W-:Y:S01]  /*14a0d0*/  PRMT R2, R21, 0x7770, RZ ;  /* 0x0000777015027816 */ /* 0x000fe200000000ff */
[----:B------:R0:W-:Y:S04]  /*14a0e0*/  @P4 STG.E.U8 desc[UR24][R28.64], R4 ;  /* 0x000000041c004986 */ /* 0x0001e8000c101118 */
[----:B0-----:R-:W4:Y:S04]  /*14a0f0*/  LDL.LU.64 R4, [R1+0x5a8] ;  /* 0x0005a80001047983 */ /* 0x001f280000300a00 */
[----:B------:R-:W4:Y:S04]  /*14a100*/  LDL.LU.64 R14, [R1+0x638] ;  /* 0x00063800010e7983 */ /* 0x000f280000300a00 */
[----:B------:R-:W4:Y:S04]  /*14a110*/  LDL.LU.64 R28, [R1+0x630] ;  /* 0x00063000011c7983 */ /* 0x000f280000300a00 */
[----:B--2---:R0:W-:Y:S04]  /*14a120*/  @P6 STG.E.U8 desc[UR24][R10.64], R2 ;  /* 0x000000020a006986 */ /* 0x0041e8000c101118 */
[----:B0-----:R-:W2:Y:S01]  /*14a130*/  LDL.LU.64 R10, [R1+0x5130] ;  /* 0x00513000010a7983 */ /* 0x001ea20000300a00 */
[----:B------:R-:W-:-:S02]  /*14a140*/  ISETP.LT.AND P5, PT, R22, UR5, !P3 ;  /* 0x0000000516007c0c */ /* 0x000fc4000dfa1270 */
[----:B------:R-:W-:Y:S02]  /*14a150*/  PRMT R3, R21, 0x7771, RZ ;  /* 0x0000777115037816 */ /* 0x000fe400000000ff */
[----:B------:R-:W-:Y:S02]  /*14a160*/  ISETP.LT.AND P4, PT, R19, UR4, !P3 ;  /* 0x0000000413007c0c */ /* 0x000fe4000df81270 */
[----:B------:R-:W-:Y:S01]  /*14a170*/  PRMT R2, R21, 0x7772, RZ ;  /* 0x0000777215027816 */ /* 0x000fe200000000ff */
[----:B------:R-:W-:Y:S01]  /*14a180*/  ULDC UR5, c[0x0][0x228] ;  /* 0x00008a0000057ab9 */ /* 0x000fe20000000800 */
[----:B------:R-:W-:Y:S01]  /*14a190*/  ULDC UR4, c[0x0][0x228] ;  /* 0x00008a0000047ab9 */ /* 0x000fe20000000800 */
[----:B------:R-:W-:Y:S01]  /*14a1a0*/  ISETP.LT.AND P3, PT, R17, UR5, !P3 ;  /* 0x0000000511007c0c */ /* 0x000fe2000df61270 */
[----:B------:R-:W-:-:S03]  /*14a1b0*/  ULDC UR5, c[0x0][0x228] ;  /* 0x00008a0000057ab9 */ /* 0x000fc60000000800 */
[----:B--2---:R0:W-:Y:S04]  /*14a1c0*/  @P5 STG.E.U8 desc[UR24][R10.64], R3 ;  /* 0x000000030a005986 */ /* 0x0041e8000c101118 */
[----:B0-----:R-:W2:Y:S04]  /*14a1d0*/  LDL.LU R10, [R1+0x5128] ;  /* 0x00512800010a7983 */ /* 0x001ea80000300800 */
[----:B------:R-:W2:Y:S04]  /*14a1e0*/  LDL.LU R20, [R1+0x398] ;  /* 0x0003980001147983 */ /* 0x000ea80000300800 */
[----:B---3--:R0:W-:Y:S04]  /*14a1f0*/  @P4 STG.E.U8 desc[UR24][R8.64], R2 ;  /* 0x0000000208004986 */ /* 0x0081e8000c101118 */
[----:B0-----:R-:W3:Y:S01]  /*14a200*/  LDL.LU.64 R8, [R1+0x688] ;  /* 0x0006880001087983 */ /* 0x001ee20000300a00 */
[----:B------:R-:W-:-:S02]  /*14a210*/  ISETP.LT.AND P6, PT, R18, UR4, !P0 ;  /* 0x0000000412007c0c */ /* 0x000fc4000c7c1270 */
[----:B------:R-:W-:Y:S02]  /*14a220*/  ISETP.LT.AND P5, PT, R16, UR5, !P0 ;  /* 0x0000000510007c0c */ /* 0x000fe4000c7a1270 */
[----:B------:R-:W-:Y:S01]  /*14a230*/  PRMT R3, R21, 0x7773, RZ ;  /* 0x0000777315037816 */ /* 0x000fe200000000ff */
[----:B------:R-:W-:Y:S01]  /*14a240*/  ULDC UR4, c[0x0][0x228] ;  /* 0x00008a0000047ab9 */ /* 0x000fe20000000800 */
[C---:B----4-:R-:W-:Y:S01]  /*14a250*/  PRMT R2, R23.reuse, 0x7770, RZ ;  /* 0x0000777017027816 */ /* 0x050fe200000000ff */
[----:B------:R-:W-:Y:S02]  /*14a260*/  ULDC UR5, c[0x0][0x228] ;  /* 0x00008a0000057ab9 */ /* 0x000fe40000000800 */
[----:B------:R0:W-:Y:S04]  /*14a270*/  @P3 STG.E.U8 desc[UR24][R24.64], R3 ;  /* 0x0000000318003986 */ /* 0x0001e8000c101118 */
[----:B------:R1:W-:Y:S01]  /*14a280*/  @P6 STG.E.U8 desc[UR24][R4.64], R2 ;  /* 0x0000000204006986 */ /* 0x0003e2000c101118 */
[----:B0-----:R-:W-:-:S03]  /*14a290*/  PRMT R3, R23, 0x7771, RZ ;  /* 0x0000777117037816 */ /* 0x001fc600000000ff */
[----:B------:R-:W4:Y:S04]  /*14a2a0*/  LDL.LU.64 R24, [R1+0x6a0] ;  /* 0x0006a00001187983 */ /* 0x000f280000300a00 */
[----:B------:R-:W4:Y:S04]  /*14a2b0*/  LDL.LU R21, [R1+0x32c] ;  /* 0x00032c0001157983 */ /* 0x000f280000300800 */
[----:B------:R0:W-:Y:S01]  /*14a2c0*/  @P5 STG.E.U8 desc[UR24][R6.64], R3 ;  /* 0x0000000306005986 */ /* 0x0001e2000c101118 */
[C---:B-1----:R-:W-:Y:S02]  /*14a2d0*/  PRMT R2, R23.reuse, 0x7772, RZ ;  /* 0x0000777217027816 */ /* 0x042fe400000000ff */
[----:B0-----:R-:W-:Y:S01]  /*14a2e0*/  PRMT R3, R23, 0x7773, RZ ;  /* 0x0000777317037816 */ /* 0x001fe200000000ff */
[----:B------:R-:W4:Y:S01]  /*14a2f0*/  LDL.LU.64 R6, [R1+0x6e0] ;  /* 0x0006e00001067983 */ /* 0x000f220000300a00 */
[----:B--2---:R-:W-:Y:S01]  /*14a300*/  ISETP.LT.AND P4, PT, R10, UR4, !P0 ;  /* 0x000000040a007c0c */ /* 0x004fe2000c781270 */
[----:B------:R-:W-:-:S02]  /*14a310*/  ULDC UR4, c[0x0][0x228] ;  /* 0x00008a0000047ab9 */ /* 0x000fc40000000800 */
[----:B------:R-:W-:Y:S01]  /*14a320*/  ISETP.LT.AND P3, PT, R13, UR4, !P0 ;  /* 0x000000040d007c0c */ /* 0x000fe2000c761270 */
[----:B------:R-:W-:Y:S02]  /*14a330*/  ULDC UR4, c[0x0][0x228] ;  /* 0x00008a0000047ab9 */ /* 0x000fe40000000800 */
[----:B------:R-:W-:Y:S01]  /*14a340*/  ISETP.LT.AND P5, PT, R12, UR4, !P0 ;  /* 0x000000040c007c0c */ /* 0x000fe2000c7a1270 */
[----:B------:R-:W-:-:S06]  /*14a350*/  ULDC UR4, c[0x0][0x228] ;  /* 0x00008a0000047ab9 */ /* 0x000fcc0000000800 */
[----:B------:R0:W-:Y:S04]  /*14a360*/  @P4 STG.E.U8 desc[UR24][R14.64], R2 ;  /* 0x000000020e004986 */ /* 0x0001e8000c101118 */
[----:B------:R1:W-:Y:S01]  /*14a370*/  @P3 STG.E.U8 desc[UR24][R28.64], R3 ;  /* 0x000000031c003986 */ /* 0x0003e2000c101118 */
[----:B------:R-:W-:Y:S01]  /*14a380*/  ISETP.LT.AND P4, PT, R22, UR5, !P0 ;  /* 0x0000000516007c0c */ /* 0x000fe2000c781270 */
[----:B------:R-:W-:Y:S01]  /*14a390*/  ULDC UR5, c[0x0][0x228] ;  /* 0x00008a0000057ab9 */ /* 0x000fe20000000800 */
[----:B------:R-:W-:Y:S02]  /*14a3a0*/  ISETP.LT.AND P3, PT, R19, UR4, !P0 ;  /* 0x0000000413007c0c */ /* 0x000fe4000c761270 */
[----:B------:R-:W-:Y:S02]  /*14a3b0*/  ISETP.LT.AND P6, PT, R17, UR5, !P0 ;  /* 0x0000000511007c0c */ /* 0x000fe4000c7c1270 */
[----:B------:R-:W-:Y:S01]  /*14a3c0*/  PRMT R4, R20, 0x7771, RZ ;  /* 0x0000777114047816 */ /* 0x000fe200000000ff */
[----:B------:R-:W-:Y:S01]  /*14a3d0*/  ULDC UR4, c[0x0][0x228] ;  /* 0x00008a0000047ab9 */ /* 0x000fe20000000800 */
[----:B------:R-:W-:Y:S01]  /*14a3e0*/  ULDC UR5, c[0x0][0x228] ;  /* 0x00008a0000057ab9 */ /* 0x000fe20000000800 */
[----:B0-----:R-:W-:Y:S01]  /*14a3f0*/  VIADD R2, R26, 0x78 ;  /* 0x000000781a027836 */ /* 0x001fe20000000000 */
[----:B-1----:R-:W-:Y:S01]  /*14a400*/  PRMT R3, R20, 0x7770, RZ ;  /* 0x0000777014037816 */ /* 0x002fe200000000ff */
[----:B------:R-:W2:Y:S04]  /*14a410*/  LDL.LU.64 R14, [R1+0x840] ;  /* 0x00084000010e7983 */ /* 0x000ea80000300a00 */
[----:B------:R-:W2:Y:S01]  /*14a420*/  LDL.LU.64 R28, [R1+0x838] ;  /* 0x00083800011c7983 */ /* 0x000ea20000300a00 */
[----:B------:R-:W-:-:S03]  /*14a430*/  ISETP.GE.AND P0, PT, R2, UR33, PT ;  /* 0x0000002102007c0c */ /* 0x000fc6000bf06270 */
[----:B---3--:R0:W-:Y:S04]  /*14a440*/  @P5 STG.E.U8 desc[UR24][R8.64], R3 ;  /* 0x0000000308005986 */ /* 0x0081e8000c101118 */
[----:B0-----:R-:W3:Y:S04]  /*14a450*/  LDL.LU.64 R2, [R1+0x680] ;  /* 0x0006800001027983 */ /* 0x001ee80000300a00 */
[----:B------:R-:W2:Y:S04]  /*14a460*/  LDL.LU.64 R8, [R1+0x830] ;  /* 0x0008300001087983 */ /* 0x000ea80000300a00 */
[----:B---3--:R0:W-:Y:S04]  /*14a470*/  @P4 STG.E.U8 desc[UR24][R2.64], R4 ;  /* 0x0000000402004986 */ /* 0x0081e8000c101118 */
[----:B0-----:R-:W3:Y:S01]  /*14a480*/  LDL.LU.64 R4, [R1+0x6e8] ;  /* 0x0006e80001047983 */ /* 0x001ee20000300a00 */
[----:B------:R-:W-:-:S02]  /*14a490*/  PRMT R2, R20, 0x7772, RZ ;  /* 0x0000777214027816 */ /* 0x000fc400000000ff */
[----:B------:R-:W-:Y:S02]  /*14a4a0*/  PRMT R3, R20, 0x7773, RZ ;  /* 0x0000777314037816 */ /* 0x000fe400000000ff */
[----:B------:R-:W2:Y:S01]  /*14a4b0*/  LDL.LU R20, [R1+0x31c] ;  /* 0x00031c0001147983 */ /* 0x000ea20000300800 */
[----:B------:R-:W-:Y:S01]  /*14a4c0*/  ISETP.LT.AND P4, PT, R18, UR4, !P1 ;  /* 0x0000000412007c0c */ /* 0x000fe2000cf81270 */
[----:B------:R-:W-:Y:S02]  /*14a4d0*/  ULDC UR4, c[0x0][0x228] ;  /* 0x00008a0000047ab9 */ /* 0x000fe40000000800 */
[----:B---3--:R-:W-:Y:S04]  /*14a4e0*/  @P3 STG.E.U8 desc[UR24][R4.64], R2 ;  /* 0x0000000204003986 */ /* 0x008fe8000c101118 */
[----:B----4-:R0:W-:Y:S04]  /*14a4f0*/  @P6 STG.E.U8 desc[UR24][R24.64], R3 ;  /* 0x0000000318006986 */ /* 0x0101e8000c101118 */
[----:B0-----:R-:W3:Y:S01]  /*14a500*/  LDL.LU.64 R24, [R1+0x870] ;  /* 0x0008700001187983 */ /* 0x001ee20000300a00 */
[----:B------:R-:W-:-:S03]  /*14a510*/  VIADD R3, R26, 0x79 ;  /* 0x000000791a037836 */ /* 0x000fc60000000000 */
[----:B------:R0:W-:Y:S04]  /*14a520*/  STL [R1+0x5110], R26 ;  /* 0x0051101a01007387 */ /* 0x0001e80000100800 */
[----:B0-----:R-:W4:Y:S01]  /*14a530*/  LDL.LU.64 R26, [R1+0x868] ;  /* 0x00086800011a7983 */ /* 0x001f220000300a00 */
[----:B------:R-:W-:Y:S01]  /*14a540*/  ISETP.LT.AND P6, PT, R16, UR4, !P1 ;  /* 0x0000000410007c0c */ /* 0x000fe2000cfc1270 */
[----:B------:R-:W-:Y:S01]  /*14a550*/  ULDC UR4, c[0x0][0x228] ;  /* 0x00008a0000047ab9 */ /* 0x000fe20000000800 */
[----:B------:R-:W-:Y:S02]  /*14a560*/  PRMT R2, R21, 0x7770, RZ ;  /* 0x0000777015027816 */ /* 0x000fe400000000ff */
[----:B------:R-:W-:Y:S02]  /*14a570*/  ISETP.LT.AND P3, PT, R10, UR5, !P1 ;  /* 0x000000050a007c0c */ /* 0x000fe4000cf61270 */
[----:B------:R-:W-:-:S02]  /*14a580*/  ISETP.LT.AND P5, PT, R13, UR4, !P1 ;  /* 0x000000040d007c0c */ /* 0x000fc4000cfa1270 */
[----:B------:R-:W-:Y:S01]  /*14a590*/  PRMT R4, R21, 0x7773, RZ ;  /* 0x0000777315047816 */ /* 0x000fe200000000ff */
[----:B------:R-:W-:Y:S01]  /*14a5a0*/  ULDC UR4, c[0x0][0x228] ;  /* 0x00008a0000047ab9 */ /* 0x000fe20000000800 */
[----:B------:R0:W-:Y:S01]  /*14a5b0*/  @P4 STG.E.U8 desc[UR24][R6.64], R2 ;  /* 0x0000000206004986 */ /* 0x0001e2000c101118 */
[----:B------:R-:W-:Y:S02]  /*14a5c0*/  ISETP.GE.AND P4, PT, R3, UR29, PT ;  /* 0x0000001d03007c0c */ /* 0x000fe4000bf86270 */
[C---:B------:R-:W-:Y:S02]  /*14a5d0*/  PRMT R3, R21.reuse, 0x7772, RZ ;  /* 0x0000777215037816 */ /* 0x040fe400000000ff */
[----:B--2---:R-:W-:Y:S01]  /*14a5e0*/  PRMT R5, R20, 0x7773, RZ ;  /* 0x0000777314057816 */ /* 0x004fe200000000ff */
[----:B------:R-:W-:Y:S01]  /*14a5f0*/  ULDC UR5, c[0x0][0x228] ;  /* 0x00008a0000057ab9 */ /* 0x000fe20000000800 */
[----:B0-----:R-:W-:Y:S01]  /*14a600*/  PRMT R2, R21, 0x7771, RZ ;  /* 0x0000777115027816 */ /* 0x001fe200000000ff */
[----:B------:R-:W2:Y:S04]  /*14a610*/  LDL.LU.64 R6, [R1+0x860] ;  /* 0x0008600001067983 */ /* 0x000ea80000300a00 */
[----:B------:R-:W2:Y:S04]  /*14a620*/  LDL.LU R21, [R1+0x30c] ;  /* 0x00030c0001157983 */ /* 0x000ea80000300800 */
[----:B------:R0:W-:Y:S01]  /*14a630*/  @P6 STG.E.U8 desc[UR24][R14.64], R2 ;  /* 0x000000020e006986 */ /* 0x0001e2000c101118 */
[----:B------:R-:W-:-:S03]  /*14a640*/  ISETP.LT.AND P6, PT, R12, UR4, !P1 ;  /* 0x000000040c007c0c */ /* 0x000fc6000cfc1270 */
[----:B------:R1:W-:Y:S01]  /*14a650*/  @P3 STG.E.U8 desc[UR24][R28.64], R3 ;  /* 0x000000031c003986 */ /* 0x0003e2000c101118 */
[----:B------:R-:W-:-:S03]  /*14a660*/  ULDC UR4, c[0x0][0x228] ;  /* 0x00008a0000047ab9 */ /* 0x000fc60000000800 */
[----:B------:R1:W-:Y:S01]  /*14a670*/  @P5 STG.E.U8 desc[UR24][R8.64], R4 ;  /* 0x0000000408005986 */ /* 0x0003e2000c101118 */
[----:B------:R-:W-:Y:S02]  /*14a680*/  ISETP.LT.AND P5, PT, R22, UR4, !P1 ;  /* 0x0000000416007c0c */ /* 0x000fe4000cfa1270 */
[C---:B0-----:R-:W-:Y:S01]  /*14a690*/  PRMT R2, R20.reuse, 0x7770, RZ ;  /* 0x0000777014027816 */ /* 0x041fe200000000ff */
[----:B------:R-:W2:Y:S01]  /*14a6a0*/  LDL.LU.64 R14, [R1+0x8b8] ;  /* 0x0008b800010e7983 */ /* 0x000ea20000300a00 */
[----:B-1----:R-:W-:-:S03]  /*14a6b0*/  PRMT R3, R20, 0x7771, RZ ;  /* 0x0000777114037816 */ /* 0x002fc600000000ff */
[----:B------:R-:W2:Y:S04]  /*14a6c0*/  LDL.LU.64 R28, [R1+0x8a0] ;  /* 0x0008a000011c7983 */ /* 0x000ea80000300a00 */
[----:B------:R-:W2:Y:S01]  /*14a6d0*/  LDL.LU.64 R8, [R1+0x898] ;  /* 0x0008980001087983 */ /* 0x000ea20000300a00 */
[----:B------:R-:W-:Y:S02]  /*14a6e0*/  PRMT R4, R20, 0x7772, RZ ;  /* 0x0000777214047816 */ /* 0x000fe400000000ff */
[----:B------:R-:W-:Y:S01]  /*14a6f0*/  ISETP.LT.AND P3, PT, R19, UR5, !P1 ;  /* 0x0000000513007c0c */ /* 0x000fe2000cf61270 */
[----:B------:R-:W-:Y:S01]  /*14a700*/  ULDC UR4, c[0x0][0x228] ;  /* 0x00008a0000047ab9 */ /* 0x000fe20000000800 */
[----:B------:R-:W-:Y:S01]  /*14a710*/  ULDC UR5, c[0x0][0x228] ;  /* 0x00008a0000057ab9 */ /* 0x000fe20000000800 */
[----:B---3--:R0:W-:Y:S04]  /*14a720*/  @P6 STG.E.U8 desc[UR24][R24.64], R2 ;  /* 0x0000000218006986 */ /* 0x0081e8000c101118 */
[----:B0-----:R-:W3:Y:S04]  /*14a730*/  LDL.LU.64 R24, [R1+0x890] ;  /* 0x0008900001187983 */ /* 0x001ee80000300a00 */
[----:B----4-:R0:W-:Y:S04]  /*14a740*/  @P5 STG.E.U8 desc[UR24][R26.64], R3 ;  /* 0x000000031a005986 */ /* 0x0101e8000c101118 */
[----:B------:R-:W4:Y:S04]  /*14a750*/  LDL.LU R20, [R1+0x39c] ;  /* 0x00039c0001147983 */ /* 0x000f280000300800 */
[----:B0-----:R-:W2:Y:S04]  /*14a760*/  LDL.LU.64 R26, [R1+0x8e0] ;  /* 0x0008e000011a7983 */ /* 0x001ea80000300a00 */
[----:B--2---:R0:W-:Y:S04]  /*14a770*/  STL.64 [R1+0x5118], R26 ;  /* 0x0051181a01007387 */ /* 0x0041e80000100a00 */
[----:B0-----:R-:W2:Y:S01]  /*14a780*/  LDL.LU.64 R26, [R1+0x8e8] ;  /* 0x0008e800011a7983 */ /* 0x001ea20000300a00 */
[----:B------:R-:W-:-:S02]  /*14a790*/  ISETP.LT.AND P1, PT, R17, UR4, !P1 ;  /* 0x0000000411007c0c */ /* 0x000fc4000cf21270 */
[----:B------:R-:W-:Y:S01]  /*14a7a0*/  ISETP.LT.AND P6, PT, R18, UR5, !P2 ;  /* 0x0000000512007c0c */ /* 0x000fe2000d7c1270 */
[----:B------:R-:W-:Y:S01]  /*14a7b0*/  ULDC UR4, c[0x0][0x228] ;  /* 0x00008a0000047ab9 */ /* 0x000fe20000000800 */
[----:B------:R-:W-:Y:S01]  /*14a7c0*/  ISETP.LT.AND P5, PT, R16, UR6, !P2 ;  /* 0x0000000610007c0c */ /* 0x000fe2000d7a1270 */
[----:B------:R-:W-:Y:S01]  /*14a7d0*/  @P3 STG.E.U8 desc[UR24][R6.64], R4 ;  /* 0x0000000406003986 */ /* 0x000fe2000c101118 */
[----:B------:R-:W-:Y:S01]  /*14a7e0*/  ISETP.LT.AND P3, PT, R10, UR4, !P2 ;  /* 0x000000040a007c0c */ /* 0x000fe2000d761270 */
[----:B------:R-:W-:Y:S01]  /*14a7f0*/  ULDC UR4, c[0x0][0x228] ;  /* 0x00008a0000047ab9 */ /* 0x000fe20000000800 */
[C---:B------:R-:W-:Y:S02]  /*14a800*/  PRMT R2, R21.reuse, 0x7770, RZ ;  /* 0x0000777015027816 */ /* 0x040fe400000000ff */
[----:B------:R-:W-:Y:S01]  /*14a810*/  PRMT R3, R21, 0x7771, RZ ;  /* 0x0000777115037816 */ /* 0x000fe200000000ff */
[----:B------:R-:W-:Y:S01]  /*14a820*/  ULDC UR5, c[0x0][0x228] ;  /* 0x00008a0000057ab9 */ /* 0x000fe20000000800 */
[----:B------:R-:W-:Y:S01]  /*14a830*/  ULDC UR6, c[0x0][0x228] ;  /* 0x00008a0000067ab9 */ /* 0x000fe20000000800 */
[----:B--2---:R0:W-:Y:S04]  /*14a840*/  STL.64 [R1+0x5120], R26 ;  /* 0x0051201a01007387 */ /* 0x0041e80000100a00 */
[----:B0-----:R-:W2:Y:S04]  /*14a850*/  LDL.LU.64 R26, [R1+0x8f0] ;  /* 0x0008f000011a7983 */ /* 0x001ea80000300a00 */
[----:B------:R0:W-:Y:S01]  /*14a860*/  @P1 STG.E.U8 desc[UR24][R14.64], R5 ;  /* 0x000000050e001986 */ /* 0x0001e2000c101118 */
[----:B------:R-:W-:-:S02]  /*14a870*/  ISETP.LT.AND P1, PT, R13, UR4, !P2 ;  /* 0x000000040d007c0c */ /* 0x000fc4000d721270 */
[C---:B------:R-:W-:Y:S02]  /*14a880*/  PRMT R4, R21.reuse, 0x7772, RZ ;  /* 0x0000777215047816 */ /* 0x040fe400000000ff */
[----:B------:R-:W-:Y:S01]  /*14a890*/  PRMT R6, R21, 0x7773, RZ ;  /* 0x0000777315067816 */ /* 0x000fe200000000ff */
[----:B------:R1:W-:Y:S04]  /*14a8a0*/  @P6 STG.E.U8 desc[UR24][R28.64], R2 ;  /* 0x000000021c006986 */ /* 0x0003e8000c101118 */
[----:B------:R-:W-:Y:S04]  /*14a8b0*/  @P5 STG.E.U8 desc[UR24][R8.64], R3 ;  /* 0x0000000308005986 */ /* 0x000fe8000c101118 */
[----:B---3--:R3:W-:Y:S01]  /*14a8c0*/  @P3 STG.E.U8 desc[UR24][R24.64], R4 ;  /* 0x0000000418003986 */ /* 0x0087e2000c101118 */
[----:B------:R-:W-:-:S03]  /*14a8d0*/  ULDC UR4, c[0x0][0x228] ;  /* 0x00008a0000047ab9 */ /* 0x000fc60000000800 */
[----:B0-----:R-:W2:Y:S04]  /*14a8e0*/  LDL.LU.64 R14, [R1+0x8c8] ;  /* 0x0008c800010e7983 */ /* 0x001ea80000300a00 */
[----:B------:R-:W2:Y:S01]  /*14a8f0*/  LDL.LU R11, [R1+0x280] ;  /* 0x00028000010b7983 */ /* 0x000ea20000300800 */
[----:B----4-:R-:W-:-:S03]  /*14a900*/  PRMT R5, R20, 0x7773, RZ ;  /* 0x0000777314057816 */ /* 0x010fc600000000ff */
[----:B-1----:R-:W4:Y:S04]  /*14a910*/  LDL.LU.64 R28, [R1+0x910] ;  /* 0x00091000011c7983 */ /* 0x002f280000300a00 */
[----:B---3--:R-:W3:Y:S01]  /*14a920*/  LDL.LU.64 R24, [R1+0x8f8] ;  /* 0x0008f80001187983 */ /* 0x008ee20000300a00 */
[C---:B------:R-:W-:Y:S02]  /*14a930*/  PRMT R4, R20.reuse, 0x7770, RZ ;  /* 0x0000777014047816 */ /* 0x040fe400000000ff */
[C---:B------:R-:W-:Y:S02]  /*14a940*/  PRMT R3, R20.reuse, 0x7771, RZ ;  /* 0x0000777114037816 */ /* 0x040fe400000000ff */
[----:B------:R-:W-:Y:S01]  /*14a950*/  PRMT R2, R20, 0x7772, RZ ;  /* 0x0000777214027816 */ /* 0x000fe200000000ff */
[----:B------:R-:W3:Y:S04]  /*14a960*/  LDL.LU.64 R8, [R1+0x940] ;  /* 0x0009400001087983 */ /* 0x000ee80000300a00 */
[----:B------:R-:W3:Y:S04]  /*14a970*/  LDL.LU.64 R20, [R1+0x938] ;  /* 0x0009380001147983 */ /* 0x000ee80000300a00 */
[----:B--2---:R0:W-:Y:S04]  /*14a980*/  @P1 STG.E.U8 desc[UR24][R26.64], R6 ;  /* 0x000000061a001986 */ /* 0x0041e8000c101118 */
[----:B0-----:R-:W2:Y:S01]  /*14a990*/  LDL.LU.64 R26, [R1+0x5120] ;  /* 0x00512000011a7983 */ /* 0x001ea20000300a00 */
[----:B------:R-:W-:-:S03]  /*14a9a0*/  ISETP.LT.AND P5, PT, R12, UR5, !P2 ;  /* 0x000000050c007c0c */ /* 0x000fc6000d7a1270 */
[----:B------:R-:W4:Y:S01]  /*14a9b0*/  LDL.LU.64 R6, [R1+0x8d8] ;  /* 0x0008d80001067983 */ /* 0x000f220000300a00 */
[----:B------:R-:W-:Y:S02]  /*14a9c0*/  ISETP.LT.AND P6, PT, R22, UR6, !P2 ;  /* 0x0000000616007c0c */ /* 0x000fe4000d7c1270 */
[----:B------:R-:W-:Y:S01]  /*14a9d0*/  ISETP.LT.AND P3, PT, R19, UR4, !P2 ;  /* 0x0000000413007c0c */ /* 0x000fe2000d761270 */
[----:B------:R-:W-:Y:S01]  /*14a9e0*/  ULDC UR5, c[0x0][0x228] ;  /* 0x00008a0000057ab9 */ /* 0x000fe20000000800 */
[----:B------:R-:W-:-:S05]  /*14a9f0*/  ULDC UR4, c[0x0][0x228] ;  /* 0x00008a0000047ab9 */ /* 0x000fca0000000800 */
[----:B--2---:R0:W-:Y:S01]  /*14aa00*/  @P5 STG.E.U8 desc[UR24][R26.64], R4 ;  /* 0x000000041a005986 */ /* 0x0041e2000c101118 */
[----:B------:R-:W-:-:S03]  /*14aa10*/  ULDC UR6, c[0x0][0x228] ;  /* 0x00008a0000067ab9 */ /* 0x000fc60000000800 */
[----:B0-----:R-:W2:Y:S01]  /*14aa20*/  LDL.LU.64 R26, [R1+0x5118] ;  /* 0x00511800011a7983 */ /* 0x001ea20000300a00 */
[----:B------:R-:W-:Y:S01]  /*14aa30*/  ISETP.LT.AND P2, PT, R17, UR5, !P2 ;  /* 0x0000000511007c0c */ /* 0x000fe2000d741270 */
[----:B------:R-:W-:Y:S01]  /*14aa40*/  ULDC UR5, c[0x0][0x228] ;  /* 0x00008a0000057ab9 */ /* 0x000fe20000000800 */
[----:B------:R-:W-:Y:S02]  /*14aa50*/  ISETP.LT.AND P5, PT, R18, UR4, !P0 ;  /* 0x0000000412007c0c */ /* 0x000fe4000c7a1270 */
[----:B------:R-:W-:Y:S01]  /*14aa60*/  PRMT R4, R11, 0x7771, RZ ;  /* 0x000077710b047816 */ /* 0x000fe200000000ff */
[----:B------:R-:W-:Y:S01]  /*14aa70*/  ULDC UR4, c[0x0][0x228] ;  /* 0x00008a0000047ab9 */ /* 0x000fe20000000800 */
[----:B--2---:R0:W-:Y:S04]  /*14aa80*/  @P6 STG.E.U8 desc[UR24][R26.64], R3 ;  /* 0x000000031a006986 */ /* 0x0041e8000c101118 */
[----:B0-----:R-:W2:Y:S04]  /*14aa90*/  LDL.LU R26, [R1+0x5110] ;  /* 0x00511000011a7983 */ /* 0x001ea80000300800 */
[----:B------:R-:W2:Y:S04]  /*14aaa0*/  LDL.LU R27, [R1+0x270] ;  /* 0x00027000011b7983 */ /* 0x000ea80000300800 */
[----:B----4-:R-:W-:Y:S01]  /*14aab0*/  @P3 STG.E.U8 desc[UR24][R6.64], R2 ;  /* 0x0000000206003986 */ /* 0x010fe2000c101118 */
[----:B------:R-:W-:-:S03]  /*14aac0*/  ISETP.LT.AND P3, PT, R16, UR5, !P0 ;  /* 0x0000000510007c0c */ /* 0x000fc6000c761270 */
[----:B------:R0:W-:Y:S01]  /*14aad0*/  STL.64 [R1+0x5108], R16 ;  /* 0x0051081001007387 */ /* 0x0001e20000100a00 */
[----:B------:R-:W-:-:S03]  /*14aae0*/  PRMT R3, R11, 0x7770, RZ ;  /* 0x000077700b037816 */ /* 0x000fc600000000ff */
[----:B------:R1:W-:Y:S01]  /*14aaf0*/  @P2 STG.E.U8 desc[UR24][R14.64], R5 ;  /* 0x000000050e002986 */ /* 0x0003e2000c101118 */
[----:B------:R-:W-:-:S03]  /*14ab00*/  ULDC UR5, c[0x0][0x228] ;  /* 0x00008a0000057ab9 */ /* 0x000fc60000000800 */
[----:B0-----:R-:W4:Y:S04]  /*14ab10*/  LDL.LU.64 R16, [R1+0x958] ;  /* 0x0009580001107983 */ /* 0x001f280000300a00 */
[----:B------:R0:W-:Y:S04]  /*14ab20*/  @P5 STG.E.U8 desc[UR24][R28.64], R3 ;  /* 0x000000031c005986 */ /* 0x0001e8000c101118 */
[----:B---3--:R3:W-:Y:S04]  /*14ab30*/  @P3 STG.E.U8 desc[UR24][R24.64], R4 ;  /* 0x0000000418003986 */ /* 0x0087e8000c101118 */
[----:B------:R-:W2:Y:S01]  /*14ab40*/  LDS.128 R4, [R0] ;  /* 0x0000000000047984 */ /* 0x000ea20000000c00 */
[----:B------:R-:W-:-:S02]  /*14ab50*/  ISETP.LT.AND P6, PT, R10, UR4, !P0 ;  /* 0x000000040a007c0c */ /* 0x000fc4000c7c1270 */
[----:B------:R-:W-:Y:S01]  /*14ab60*/  ISETP.LT.AND P2, PT, R13, UR5, !P0 ;  /* 0x000000050d007c0c */ /* 0x000fe2000c741270 */
[----:B------:R-:W-:Y:S01]  /*14ab70*/  ULDC UR4, c[0x0][0x228] ;  /* 0x00008a0000047ab9 */ /* 0x000fe20000000800 */
[----:B-1----:R-:W4:Y:S01]  /*14ab80*/  LDL.LU.64 R14, [R1+0x980] ;  /* 0x00098000010e7983 */ /* 0x002f220000300a00 */
[----:B------:R-:W-:Y:S01]  /*14ab90*/  ISETP.LT.AND P3, PT, R12, UR4, !P0 ;  /* 0x000000040c007c0c */ /* 0x000fe2000c761270 */
[----:B------:R-:W-:Y:S01]  /*14aba0*/  ULDC UR4, c[0x0][0x228] ;  /* 0x00008a0000047ab9 */ /* 0x000fe20000000800 */
[----:B------:R-:W-:Y:S01]  /*14abb0*/  ULDC UR5, c[0x0][0x228] ;  /* 0x00008a0000057ab9 */ /* 0x000fe20000000800 */
[----:B0-----:R-:W-:Y:S01]  /*14abc0*/  PRMT R3, R11, 0x7773, RZ ;  /* 0x000077730b037816 */ /* 0x001fe200000000ff */
[----:B---3--:R-:W3:Y:S04]  /*14abd0*/  LDL.LU.64 R24, [R1+0x978] ;  /* 0x0009780001187983 */ /* 0x008ee80000300a00 */
[----:B------:R-:W3:Y:S01]  /*14abe0*/  LDL.LU R23, [R1+0x2c0] ;  /* 0x0002c00001177983 */ /* 0x000ee20000300800 */
[----:B--2---:R-:W-:-:S05]  /*14abf0*/  VIADD R2, R26, 0x7a ;  /* 0x0000007a1a027836 */ /* 0x004fca0000000000 */
[----:B------:R-:W-:Y:S02]  /*14ac00*/  ISETP.GE.AND P1, PT, R2, UR21, PT ;  /* 0x0000001502007c0c */ /* 0x000fe4000bf26270 */
[----:B------:R-:W-:-:S05]  /*14ac10*/  PRMT R2, R11, 0x7772, RZ ;  /* 0x000077720b027816 */ /* 0x000fca00000000ff */
[----:B------:R0:W-:Y:S04]  /*14ac20*/  @P6 STG.E.U8 desc[UR24][R8.64], R2 ;  /* 0x0000000208006986 */ /* 0x0001e8000c101118 */
[----:B------:R1:W-:Y:S04]  /*14ac30*/  @P2 STG.E.U8 desc[UR24][R20.64], R3 ;  /* 0x0000000314002986 */ /* 0x0003e8000c101118 */
[----:B0-----:R-:W2:Y:S01]  /*14ac40*/  LDL.LU.64 R8, [R1+0x990] ;  /* 0x0009900001087983 */ /* 0x001ea20000300a00 */
[----:B-1----:R-:W-:-:S03]  /*14ac50*/  PRMT R3, R27, 0x7770, RZ ;  /* 0x000077701b037816 */ /* 0x002fc600000000ff */
[----:B------:R-:W2:Y:S04]  /*14ac60*/  LDL.LU.64 R20, [R1+0x970] ;  /* 0x0009700001147983 */ /* 0x000ea80000300a00 */
[----:B------:R-:W2:Y:S04]  /*14ac70*/  LDL.LU.64 R28, [R1+0x998] ;  /* 0x00099800011c7983 */ /* 0x000ea80000300a00 */
[----:B------:R0:W-:Y:S04]  /*14ac80*/  STL.64 [R1+0x50d8], R6 ;  /* 0x0050d80601007387 */ /* 0x0001e80000100a00 */
[----:B----4-:R1:W-:Y:S04]  /*14ac90*/  @P3 STG.E.U8 desc[UR24][R16.64], R3 ;  /* 0x0000000310003986 */ /* 0x0103e8000c101118 */
[----:B0-----:R-:W4:Y:S04]  /*14aca0*/  LDL.LU.64 R6, [R1+0x9a0] ;  /* 0x0009a00001067983 */ /* 0x001f280000300a00 */
[----:B-1----:R-:W2:Y:S01]  /*14acb0*/  LDL.LU.64 R16, [R1+0x5108] ;  /* 0x0051080001107983 */ /* 0x002ea20000300a00 */
[----:B------:R-:W-:-:S02]  /*14acc0*/  ISETP.LT.AND P5, PT, R22, UR4, !P0 ;  /* 0x0000000416007c0c */ /* 0x000fc4000c7a1270 */
[----:B------:R-:W-:Y:S01]  /*14acd0*/  ISETP.LT.AND P6, PT, R19, UR5, !P0 ;  /* 0x0000000513007c0c */ /* 0x000fe2000c7c1270 */
[----:B------:R-:W-:Y:S01]  /*14ace0*/  VIADD R2, R26, 0x7b ;  /* 0x0000007b1a027836 */ /* 0x000fe20000000000 */
[----:B------:R-:W-:Y:S01]  /*14acf0*/  ULDC UR4, c[0x0][0x228] ;  /* 0x00008a0000047ab9 */ /* 0x000fe20000000800 */
[----:B------:R-:W-:Y:S01]  /*14ad00*/  ULDC UR5, c[0x0][0x228] ;  /* 0x00008a0000057ab9 */ /* 0x000fe20000000800 */
[C---:B------:R-:W-:Y:S02]  /*14ad10*/  PRMT R0, R27.reuse, 0x7771, RZ ;  /* 0x000077711b007816 */ /* 0x040fe400000000ff */
[----:B------:R-:W-:Y:S02]  /*14ad20*/  ISETP.LT.AND P3, PT, R18, UR5, !P4 ;  /* 0x0000000512007c0c */ /* 0x000fe4000e761270 */
[----:B------:R-:W-:Y:S02]  /*14ad30*/  ISETP.GE.AND P2, PT, R2, UR41, PT ;  /* 0x0000002902007c0c */ /* 0x000fe4000bf46270 */
[C---:B------:R-:W-:Y:S01]  /*14ad40*/  PRMT R2, R27.reuse, 0x7772, RZ ;  /* 0x000077721b027816 */ /* 0x040fe200000000ff */
[----:B------:R-:W-:Y:S01]  /*14ad50*/  ULDC UR5, c[0x0][0x228] ;  /* 0x00008a0000057ab9 */ /* 0x000fe20000000800 */
[----:B------:R0:W-:Y:S04]  /*14ad60*/  @P5 STG.E.U8 desc[UR24][R14.64], R0 ;  /* 0x000000000e005986 */ /* 0x0001e8000c101118 */
[----:B---3--:R1:W-:Y:S04]  /*14ad70*/  @P6 STG.E.U8 desc[UR24][R24.64], R2 ;  /* 0x0000000218006986 */ /* 0x0083e8000c101118 */
[----:B0-----:R-:W3:Y:S01]  /*14ad80*/  LDL.LU.64 R14, [R1+0x9d0] ;  /* 0x0009d000010e7983 */ /* 0x001ee20000300a00 */
[----:B------:R-:W-:-:S02]  /*14ad90*/  PRMT R0, R27, 0x7773, RZ ;  /* 0x000077731b007816 */ /* 0x000fc400000000ff */
[----:B-1----:R-:W-:Y:S01]  /*14ada0*/  PRMT R2, R23, 0x7770, RZ ;  /* 0x0000777017027816 */ /* 0x002fe200000000ff */
[----:B------:R-:W3:Y:S04]  /*14adb0*/  LDL.LU.64 R24, [R1+0x9c8] ;  /* 0x0009c80001187983 */ /* 0x000ee80000300a00 */
[----:B------:R-:W-:Y:S01]  /*14adc0*/  STL [R1+0x5100], R10 ;  /* 0x0051000a01007387 */ /* 0x000fe20000100800 */
[----:B--2---:R-:W-:Y:S01]  /*14add0*/  ISETP.LT.AND P0, PT, R17, UR4, !P0 ;  /* 0x0000000411007c0c */ /* 0x004fe2000c701270 */
[----:B------:R-:W-:Y:S02]  /*14ade0*/  ULDC UR4, c[0x0][0x228] ;  /* 0x00008a0000047ab9 */ /* 0x000fe40000000800 */
[----:B------:R-:W-:Y:S01]  /*14adf0*/  ISETP.LT.AND P6, PT, R16, UR4, !P4 ;  /* 0x0000000410007c0c */ /* 0x000fe2000e7c1270 */
[----:B------:R-:W-:-:S02]  /*14ae00*/  ULDC UR4, c[0x0][0x228] ;  /* 0x00008a0000047ab9 */ /* 0x000fc40000000800 */
[----:B------:R-:W-:Y:S01]  /*14ae10*/  ISETP.LT.AND P5, PT, R10, UR4, !P4 ;  /* 0x000000040a007c0c */ /* 0x000fe2000e7a1270 */
[----:B------:R-:W-:-:S06]  /*14ae20*/  ULDC UR4, c[0x0][0x228] ;  /* 0x00008a0000047ab9 */ /* 0x000fcc0000000800 */
[----:B------:R-:W-:Y:S04]  /*14ae30*/  @P0 STG.E.U8 desc[UR24][R8.64], R0 ;  /* 0x0000000008000986 */ /* 0x000fe8000c101118 */
[----:B------:R0:W-:Y:S04]  /*14ae40*/  @P3 STG.E.U8 desc[UR24][R20.64], R2 ;  /* 0x0000000214003986 */ /* 0x0001e8000c101118 */
[----:B0-----:R-:W2:Y:S04]  /*14ae50*/  LDL.LU.64 R20, [R1+0xa18] ;  /* 0x000a180001147983 */ /* 0x001ea80000300a00 */
[----:B------:R-:W2:Y:S01]  /*14ae60*/  LDL.LU.64 R10, [R1+0xa10] ;  /* 0x000a1000010a7983 */ /* 0x000ea20000300a00 */
[----:B------:R-:W-:-:S02]  /*14ae70*/  PRMT R0, R23, 0x7771, RZ ;  /* 0x0000777117007816 */ /* 0x000fc400000000ff */
[----:B------:R-:W-:Y:S01]  /*14ae80*/  PRMT R2, R23, 0x7772, RZ ;  /* 0x0000777217027816 */ /* 0x000fe200000000ff */
[----:B------:R-:W2:Y:S04]  /*14ae90*/  LDL.LU R8, [R1+0x284] ;  /* 0x0002840001087983 */ /* 0x000ea80000300800 */
[----:B----4-:R0:W-:Y:S04]  /*14aea0*/  @P6 STG.E.U8 desc[UR24][R6.64], R0 ;  /* 0x0000000006006986 */ /* 0x0101e8000c101118 */
[----:B------:R1:W-:Y:S04]  /*14aeb0*/  @P5 STG.E.U8 desc[UR24][R28.64], R2 ;  /* 0x000000021c005986 */ /* 0x0003e8000c101118 */
[----:B0-----:R-:W4:Y:S04]  /*14aec0*/  LDL.LU.64 R6, [R1+0xa30] ;  /* 0x000a300001067983 */ /* 0x001f280000300a00 */
[----:B-1----:R-:W4:Y:S01]  /*14aed0*/  LDL.LU.64 R28, [R1+0xa08] ;  /* 0x000a0800011c7983 */ /* 0x002f220000300a00 */
[----:B------:R-:W-:Y:S01]  /*14aee0*/  ISETP.LT.AND P0, PT, R13, UR4, !P4 ;  /* 0x000000040d007c0c */ /* 0x000fe2000e701270 */
[----:B------:R-:W-:-:S02]  /*14aef0*/  ULDC UR4, c[0x0][0x228] ;  /* 0x00008a0000047ab9 */ /* 0x000fc40000000800 */
[----:B------:R-:W-:Y:S01]  /*14af00*/  ISETP.LT.AND P3, PT, R12, UR4, !P4 ;  /* 0x000000040c007c0c */ /* 0x000fe2000e761270 */
[----:B------:R-:W-:Y:S01]  /*14af10*/  ULDC UR4, c[0x0][0x228] ;  /* 0x00008a0000047ab9 */ /* 0x000fe20000000800 */
[----:B------:R-:W-:Y:S02]  /*14af20*/  PRMT R2, R23, 0x7773, RZ ;  /* 0x0000777317027816 */ /* 0x000fe400000000ff */
[----:B------:R-:W-:Y:S02]  /*14af30*/  ISETP.LT.AND P5, PT, R22, UR4, !P4 ;  /* 0x0000000416007c0c */ /* 0x000fe4000e7a1270 */
[----:B------:R-:W-:Y:S01]  /*14af40*/  ISETP.LT.AND P6, PT, R19, UR5, !P4 ;  /* 0x0000000513007c0c */ /* 0x000fe2000e7c1270 */
[----:B------:R-:W-:Y:S01]  /*14af50*/  VIADD R0, R26, 0x7c ;  /* 0x0000007c1a007836 */ /* 0x000fe20000000000 */
[----:B------:R-:W-:Y:S01]  /*14af60*/  PRMT R3, R4, 0x7770, RZ ;  /* 0x0000777004037816 */ /* 0x000fe200000000ff */
[----:B------:R-:W-:Y:S01]  /*14af70*/  ULDC UR4, c[0x0][0x228] ;  /* 0x00008a0000047ab9 */ /* 0x000fe20000000800 */
[----:B------:R-:W-:Y:S01]  /*14af80*/  ULDC UR5, c[0x0][0x228] ;  /* 0x00008a0000057ab9 */ /* 0x000fe20000000800 */
[----:B---3--:R0:W-:Y:S01]  /*14af90*/  @P0 STG.E.U8 desc[UR24][R14.64], R2 ;  /* 0x000000020e000986 */ /* 0x0081e2000c101118 */
[----:B------:R-:W-:-:S02]  /*14afa0*/  ISETP.GE.AND P0, PT, R0, UR39, PT ;  /* 0x0000002700007c0c */ /* 0x000fc4000bf06270 */
[C---:B------:R-:W-:Y:S01]  /*14afb0*/  PRMT R0, R4.reuse, 0x7771, RZ ;  /* 0x0000777104007816 */ /* 0x040fe200000000ff */
[----:B------:R1:W-:Y:S01]  /*14afc0*/  @P3 STG.E.U8 desc[UR24][R24.64], R3 ;  /* 0x0000000318003986 */ /* 0x0003e2000c101118 */
[----:B0-----:R-:W-:-:S03]  /*14afd0*/  PRMT R2, R4, 0x7772, RZ ;  /* 0x0000777204027816 */ /* 0x001fc600000000ff */
[----:B------:R-:W3:Y:S04]  /*14afe0*/  LDL.LU.64 R14, [R1+0xa40] ;  /* 0x000a4000010e7983 */ /* 0x000ee80000300a00 */
[----:B-1----:R-:W3:Y:S04]  /*14aff0*/  LDL.LU.64 R24, [R1+0xa38] ;  /* 0x000a380001187983 */ /* 0x002ee80000300a00 */
[----:B------:R-:W3:Y:S01]  /*14b000*/  LDL.LU R27, [R1+0x274] ;  /* 0x00027400011b7983 */ /* 0x000ee20000300800 */
[----:B------:R-:W-:Y:S02]  /*14b010*/  ISETP.LT.AND P4, PT, R17, UR4, !P4 ;  /* 0x0000000411007c0c */ /* 0x000fe4000e781270 */
[----:B------:R-:W-:-:S02]  /*14b020*/  ISETP.LT.AND P3, PT, R18, UR5, !P1 ;  /* 0x0000000512007c0c */ /* 0x000fc4000cf61270 */
[----:B------:R-:W-:Y:S01]  /*14b030*/  PRMT R4, R4, 0x7773, RZ ;  /* 0x0000777304047816 */ /* 0x000fe200000000ff */
[----:B------:R-:W-:Y:S01]  /*14b040*/  ULDC UR4, c[0x0][0x228] ;  /* 0x00008a0000047ab9 */ /* 0x000fe20000000800 */
[----:B------:R-:W-:Y:S01]  /*14b050*/  ULDC UR5, c[0x0][0x228] ;  /* 0x00008a0000057ab9 */ /* 0x000fe20000000800 */
[----:B--2---:R0:W-:Y:S04]  /*14b060*/  @P5 STG.E.U8 desc[UR24][R20.64], R0 ;  /* 0x0000000014005986 */ /* 0x0041e8000c101118 */
[----:B------:R1:W-:Y:S04]  /*14b070*/  @P6 STG.E.U8 desc[UR24][R10.64], R2 ;  /* 0x000000020a006986 */ /* 0x0003e8000c101118 */
[----:B0-----:R-:W2:Y:S04]  /*14b080*/  LDL.LU.64 R20, [R1+0xa78] ;  /* 0x000a780001147983 */ /* 0x001ea80000300a00 */
[----:B-1----:R-:W2:Y:S01]  /*14b090*/  LDL.LU R10, [R1+0x5100] ;  /* 0x00510000010a7983 */ /* 0x002ea20000300800 */
[----:B------:R-:W-:-:S02]  /*14b0a0*/  PRMT R0, R8, 0x7770, RZ ;  /* 0x0000777008007816 */ /* 0x000fc400000000ff */
[----:B------:R-:W-:Y:S01]  /*14b0b0*/  ISETP.LT.AND P6, PT, R16, UR4, !P1 ;  /* 0x0000000410007c0c */ /* 0x000fe2000cfc1270 */
[----:B------:R0:W-:Y:S04]  /*14b0c0*/  STL.64 [R1+0x50f8], R16 ;  /* 0x0050f81001007387 */ /* 0x0001e80000100a00 */
[----:B----4-:R-:W-:Y:S04]  /*14b0d0*/  @P4 STG.E.U8 desc[UR24][R6.64], R4 ;  /* 0x0000000406004986 */ /* 0x010fe8000c101118 */
[----:B------:R1:W-:Y:S01]  /*14b0e0*/  @P3 STG.E.U8 desc[UR24][R28.64], R0 ;  /* 0x000000001c003986 */ /* 0x0003e2000c101118 */
[----:B------:R-:W-:-:S03]  /*14b0f0*/  ULDC UR4, c[0x0][0x228] ;  /* 0x00008a0000047ab9 */ /* 0x000fc60000000800 */
[----:B0-----:R-:W4:Y:S04]  /*14b100*/  LDL.LU.64 R16, [R1+0xa70] ;  /* 0x000a700001107983 */ /* 0x001f280000300a00 */
[----:B-1----:R-:W4:Y:S01]  /*14b110*/  LDL.LU.64 R28, [R1+0xaa8] ;  /* 0x000aa800011c7983 */ /* 0x002f220000300a00 */
[C---:B------:R-:W-:Y:S02]  /*14b120*/  PRMT R0, R8.reuse, 0x7771, RZ ;  /* 0x0000777108007816 */ /* 0x040fe400000000ff */
[----:B------:R-:W-:Y:S01]  /*14b130*/  PRMT R2, R8, 0x7772, RZ ;  /* 0x0000777208027816 */ /* 0x000fe200000000ff */
[----:B------:R-:W4:Y:S04]  /*14b140*/  LDL.LU.64 R6, [R1+0xaa0] ;  /* 0x000aa00001067983 */ /* 0x000f280000300a00 */
[----:B------:R-:W4:Y:S04]  /*14b150*/  LDL.LU R23, [R1+0x2c4] ;  /* 0x0002c40001177983 */ /* 0x000f280000300800 */
[----:B---3--:R0:W-:Y:S01]  /*14b160*/  @P6 STG.E.U8 desc[UR24][R14.64], R0 ;  /* 0x000000000e006986 */ /* 0x0081e2000c101118 */
[----:B------:R-:W-:Y:S01]  /*14b170*/  PRMT R3, R27, 0x7770, RZ ;  /* 0x000077701b037816 */ /* 0x000fe200000000ff */
[----:B0-----:R-:W-:-:S02]  /*14b180*/  VIADD R0, R26, 0x7d ;  /* 0x0000007d1a007836 */ /* 0x001fc40000000000 */
[----:B------:R-:W3:Y:S01]  /*14b190*/  LDL.LU.64 R14, [R1+0xab0] ;  /* 0x000ab000010e7983 */ /* 0x000ee20000300a00 */
[----:B--2---:R-:W-:Y:S01]  /*14b1a0*/  ISETP.LT.AND P5, PT, R10, UR4, !P1 ;  /* 0x000000040a007c0c */ /* 0x004fe2000cfa1270 */
[----:B------:R-:W-:Y:S02]  /*14b1b0*/  ULDC UR4, c[0x0][0x228] ;  /* 0x00008a0000047ab9 */ /* 0x000fe40000000800 */
[----:B------:R-:W-:Y:S01]  /*14b1c0*/  ISETP.LT.AND P3, PT, R13, UR4, !P1 ;  /* 0x000000040d007c0c */ /* 0x000fe2000cf61270 */
[----:B------:R-:W-:Y:S02]  /*14b1d0*/  ULDC UR4, c[0x0][0x228] ;  /* 0x00008a0000047ab9 */ /* 0x000fe40000000800 */
[----:B------:R-:W-:Y:S01]  /*14b1e0*/  ISETP.LT.AND P4, PT, R12, UR4, !P1 ;  /* 0x000000040c007c0c */ /* 0x000fe2000cf81270 */
[----:B------:R-:W-:-:S06]  /*14b1f0*/  ULDC UR4, c[0x0][0x228] ;  /* 0x00008a0000047ab9 */ /* 0x000fcc0000000800 */
[----:B------:R0:W-:Y:S01]  /*14b200*/  @P5 STG.E.U8 desc[UR24][R24.64], R2 ;  /* 0x0000000218005986 */ /* 0x0001e2000c101118 */
[----:B------:R-:W-:Y:S02]  /*14b210*/  ISETP.LT.AND P5, PT, R22, UR4, !P1 ;  /* 0x0000000416007c0c */ /* 0x000fe4000cfa1270 */
[----:B------:R-:W-:Y:S01]  /*14b220*/  ISETP.LT.AND P6, PT, R19, UR5, !P1 ;  /* 0x0000000513007c0c */ /* 0x000fe2000cfc1270 */
[----:B------:R-:W-:Y:S01]  /*14b230*/  ULDC UR4, c[0x0][0x228] ;  /* 0x00008a0000047ab9 */ /* 0x000fe20000000800 */
[----:B------:R-:W-:Y:S01]  /*14b240*/  ULDC UR5, c[0x0][0x228] ;  /* 0x00008a0000057ab9 */ /* 0x000fe20000000800 */
[----:B0-----:R-:W-:Y:S01]  /*14b250*/  PRMT R2, R8, 0x7773, RZ ;  /* 0x0000777308027816 */ /* 0x001fe200000000ff */
[----:B------:R-:W2:Y:S04]  /*14b260*/  LDL.LU.64 R24, [R1+0xa98] ;  /* 0x000a980001187983 */ /* 0x000ea80000300a00 */
[----:B------:R-:W2:Y:S04]  /*14b270*/  LDL.LU.64 R8, [R1+0xad0] ;  /* 0x000ad00001087983 */ /* 0x000ea80000300a00 */
[----:B------:R0:W-:Y:S01]  /*14b280*/  @P3 STG.E.U8 desc[UR24][R20.64], R2 ;  /* 0x0000000214003986 */ /* 0x0001e2000c101118 */
[----:B------:R-:W-:-:S02]  /*14b290*/  ISETP.GE.AND P3, PT, R0, UR37, PT ;  /* 0x0000002500007c0c */ /* 0x000fc4000bf66270 */
[C---:B------:R-:W-:Y:S01]  /*14b2a0*/  PRMT R0, R27.reuse, 0x7771, RZ ;  /* 0x000077711b007816 */ /* 0x040fe200000000ff */
[----:B----4-:R1:W-:Y:S04]  /*14b2b0*/  @P4 STG.E.U8 desc[UR24][R16.64], R3 ;  /* 0x0000000310004986 */ /* 0x0103e8000c101118 */
[----:B------:R4:W-:Y:S04]  /*14b2c0*/  @P5 STG.E.U8 desc[UR24][R28.64], R0 ;  /* 0x000000001c005986 */ /* 0x0009e8000c101118 */
[----:B0-----:R-:W2:Y:S04]  /*14b2d0*/  LDL.LU.64 R20, [R1+0xab8] ;  /* 0x000ab80001147983 */ /* 0x001ea80000300a00 */
[----:B-1----:R-:W3:Y:S04]  /*14b2e0*/  LDL.LU.64 R16, [R1+0x50f8] ;  /* 0x0050f80001107983 */ /* 0x002ee80000300a00 */
[----:B----4-:R-:W4:Y:S01]  /*14b2f0*/  LDL.LU.64 R28, [R1+0xb08] ;  /* 0x000b0800011c7983 */ /* 0x010f220000300a00 */
[----:B------:R-:W-:-:S02]  /*14b300*/  PRMT R2, R27, 0x7772, RZ ;  /* 0x000077721b027816 */ /* 0x000fc400000000ff */
[----:B------:R-:W-:Y:S02]  /*14b310*/  ISETP.LT.AND P4, PT, R18, UR5, !P2 ;  /* 0x0000000512007c0c */ /* 0x000fe4000d781270 */
[----:B------:R-:W-:Y:S01]  /*14b320*/  PRMT R0, R27, 0x7773, RZ ;  /* 0x000077731b007816 */ /* 0x000fe200000000ff */
[----:B------:R-:W-:Y:S01]  /*14b330*/  ULDC UR5, c[0x0][0x228] ;  /* 0x00008a0000057ab9 */ /* 0x000fe20000000800 */
[----:B------:R-:W-:Y:S04]  /*14b340*/  @P6 STG.E.U8 desc[UR24][R6.64], R2 ;  /* 0x0000000206006986 */ /* 0x000fe8000c101118 */
[----:B----4-:R0:W-:Y:S04]  /*14b350*/  STL.64 [R1+0x50f0], R28 ;  /* 0x0050f01c01007387 */ /* 0x0101e80000100a00 */
[----:B0-----:R-:W4:Y:S01]  /*14b360*/  LDL.LU.64 R28, [R1+0xb10] ;  /* 0x000b1000011c7983 */ /* 0x001f220000300a00 */
[----:B---3--:R-:W-:Y:S01]  /*14b370*/  ISETP.LT.AND P1, PT, R17, UR4, !P1 ;  /* 0x0000000411007c0c */ /* 0x008fe2000cf21270 */
[----:B------:R-:W-:-:S02]  /*14b380*/  ULDC UR4, c[0x0][0x228] ;  /* 0x00008a0000047ab9 */ /* 0x000fc40000000800 */
[----:B------:R-:W-:Y:S01]  /*14b390*/  ISETP.LT.AND P6, PT, R16, UR4, !P2 ;  /* 0x0000000410007c0c */ /* 0x000fe2000d7c1270 */
[----:B------:R-:W-:Y:S02]  /*14b3a0*/  ULDC UR4, c[0x0][0x228] ;  /* 0x00008a0000047ab9 */ /* 0x000fe40000000800 */
[----:B------:R-:W-:Y:S02]  /*14b3b0*/  ISETP.LT.AND P5, PT, R10, UR4, !P2 ;  /* 0x000000040a007c0c */ /* 0x000fe4000d7a1270 */
[----:B------:R-:W-:Y:S01]  /*14b3c0*/  PRMT R2, R23, 0x7770, RZ ;  /* 0x0000777017027816 */ /* 0x000fe200000000ff */
[----:B------:R-:W-:-:S04]  /*14b3d0*/  ULDC UR4, c[0x0][0x228] ;  /* 0x00008a0000047ab9 */ /* 0x000fc80000000800 */
[----:B------:R0:W-:Y:S01]  /*14b3e0*/  @P1 STG.E.U8 desc[UR24][R14.64], R0 ;  /* 0x000000000e001986 */ /* 0x0001e2000c101118 */
[----:B------:R-:W-:-:S03]  /*14b3f0*/  ISETP.LT.AND P1, PT, R13, UR4, !P2 ;  /* 0x000000040d007c0c */ /* 0x000fc6000d721270 */
[----:B--2---:R1:W-:Y:S01]  /*14b400*/  @P4 STG.E.U8 desc[UR24][R24.64], R2 ;  /* 0x0000000218004986 */ /* 0x0043e2000c101118 */
[----:B------:R-:W-:Y:S01]  /*14b410*/  PRMT R3, R5, 0x7770, RZ ;  /* 0x0000777005037816 */ /* 0x000fe200000000ff */
[----:B------:R-:W-:Y:S01]  /*14b420*/  ULDC UR4, c[0x0][0x228] ;  /* 0x00008a0000047ab9 */ /* 0x000fe20000000800 */
[C---:B0-----:R-:W-:Y:S02]  /*14b430*/  PRMT R0, R23.reuse, 0x7771, RZ ;  /* 0x0000777117007816 */ /* 0x041fe400000000ff */
[C---:B-1----:R-:W-:Y:S01]  /*14b440*/  PRMT R2, R23.reuse, 0x7772, RZ ;  /* 0x0000777217027816 */ /* 0x042fe200000000ff */
[----:B------:R-:W2:Y:S04]  /*14b450*/  LDL.LU.64 R24, [R1+0xb30] ;  /* 0x000b300001187983 */ /* 0x000ea80000300a00 */
[----:B------:R-:W-:Y:S04]  /*14b460*/  @P6 STG.E.U8 desc[UR24][R8.64], R0 ;  /* 0x0000000008006986 */ /* 0x000fe8000c101118 */
[----:B------:R0:W-:Y:S04]  /*14b470*/  @P5 STG.E.U8 desc[UR24][R20.64], R2 ;  /* 0x0000000214005986 */ /* 0x0001e8000c101118 */
[----:B------:R-:W3:Y:S04]  /*14b480*/  LDL.LU.64 R6, [R1+0xb28] ;  /* 0x000b280001067983 */ /* 0x000ee80000300a00 */
[----:B------:R-:W3:Y:S01]  /*14b490*/  LDL.LU R14, [R1+0x288] ;  /* 0x00028800010e7983 */ /* 0x000ee20000300800 */
[----:B0-----:R-:W-:-:S03]  /*14b4a0*/  PRMT R2, R23, 0x7773, RZ ;  /* 0x0000777317027816 */ /* 0x001fc600000000ff */
[----:B------:R-:W3:Y:S04]  /*14b4b0*/  LDL.LU.64 R20, [R1+0xb40] ;  /* 0x000b400001147983 */ /* 0x000ee80000300a00 */
[----:B------:R-:W3:Y:S04]  /*14b4c0*/  LDL.LU.64 R8, [R1+0xb20] ;  /* 0x000b200001087983 */ /* 0x000ee80000300a00 */
[----:B----4-:R0:W-:Y:S04]  /*14b4d0*/  @P1 STG.E.U8 desc[UR24][R28.64], R2 ;  /* 0x000000021c001986 */ /* 0x0101e8000c101118 */
[----:B0-----:R-:W4:Y:S01]  /*14b4e0*/  LDL.LU.64 R28, [R1+0x50f0] ;  /* 0x0050f000011c7983 */ /* 0x001f220000300a00 */
[----:B------:R-:W-:Y:S01]  /*14b4f0*/  ISETP.LT.AND P4, PT, R12, UR5, !P2 ;  /* 0x000000050c007c0c */ /* 0x000fe2000d781270 */
[----:B------:R-:W-:-:S12]  /*14b500*/  ULDC UR5, c[0x0][0x228] ;  /* 0x00008a0000057ab9 */ /* 0x000fd80000000800 */
[----:B----4-:R0:W-:Y:S04]  /*14b510*/  @P4 STG.E.U8 desc[UR24][R28.64], R3 ;  /* 0x000000031c004986 */ /* 0x0101e8000c101118 */
[----:B0-----:R-:W4:Y:S04]  /*14b520*/  LDL.LU.64 R28, [R1+0xb78] ;  /* 0x000b7800011c7983 */ /* 0x001f280000300a00 */
[----:B----4-:R0:W-:Y:S04]  /*14b530*/  STL.64 [R1+0x50e0], R28 ;  /* 0x0050e01c01007387 */ /* 0x0101e80000100a00 */
[----:B0-----:R-:W4:Y:S01]  /*14b540*/  LDL.LU.64 R28, [R1+0xb48] ;  /* 0x000b4800011c7983 */ /* 0x001f220000300a00 */
[----:B------:R-:W-:-:S02]  /*14b550*/  ISETP.LT.AND P6, PT, R22, UR4, !P2 ;  /* 0x0000000416007c0c */ /* 0x000fc4000d7c1270 */
[----:B------:R-:W-:Y:S01]  /*14b560*/  ISETP.LT.AND P5, PT, R19, UR5, !P2 ;  /* 0x0000000513007c0c */ /* 0x000fe2000d7a1270 */
[----:B------:R-:W-:Y:S01]  /*14b570*/  VIADD R0, R26, 0x7e ;  /* 0x0000007e1a007836 */ /* 0x000fe20000000000 */
[----:B------:R-:W-:Y:S01]  /*14b580*/  ULDC UR4, c[0x0][0x228] ;  /* 0x00008a0000047ab9 */ /* 0x000fe20000000800 */
[----:B------:R-:W-:Y:S01]  /*14b590*/  ULDC UR5, c[0x0][0x228] ;  /* 0x00008a0000057ab9 */ /* 0x000fe20000000800 */
[----:B------:R-:W-:Y:S02]  /*14b5a0*/  ISETP.LT.AND P2, PT, R17, UR4, !P2 ;  /* 0x0000000411007c0c */ /* 0x000fe4000d741270 */
[----:B------:R-:W-:Y:S02]  /*14b5b0*/  ISETP.GE.AND P1, PT, R0, UR13, PT ;  /* 0x0000000d00007c0c */ /* 0x000fe4000bf26270 */
[C---:B------:R-:W-:Y:S02]  /*14b5c0*/  PRMT R0, R5.reuse, 0x7771, RZ ;  /* 0x0000777105007816 */ /* 0x040fe400000000ff */
[----:B------:R-:W-:-:S02]  /*14b5d0*/  PRMT R2, R5, 0x7772, RZ ;  /* 0x0000777205027816 */ /* 0x000fc400000000ff */
[----:B------:R-:W-:Y:S01]  /*14b5e0*/  ISETP.LT.AND P4, PT, R18, UR5, !P0 ;  /* 0x0000000512007c0c */ /* 0x000fe2000c781270 */
[----:B------:R-:W-:Y:S01]  /*14b5f0*/  ULDC UR4, c[0x0][0x228] ;  /* 0x00008a0000047ab9 */ /* 0x000fe20000000800 */
[----:B--2---:R-:W-:Y:S04]  /*14b600*/  @P6 STG.E.U8 desc[UR24][R24.64], R0 ;  /* 0x0000000018006986 */ /* 0x004fe8000c101118 */
[----:B----4-:R0:W-:Y:S01]  /*14b610*/  STL.64 [R1+0x50e8], R28 ;  /* 0x0050e81c01007387 */ /* 0x0101e20000100a00 */
[----:B------:R-:W-:Y:S01]  /*14b620*/  PRMT R5, R5, 0x7773, RZ ;  /* 0x0000777305057816 */ /* 0x000fe200000000ff */
[----:B------:R-:W-:Y:S02]  /*14b630*/  ULDC UR5, c[0x0][0x228] ;  /* 0x00008a0000057ab9 */ /* 0x000fe40000000800 */
[----:B0-----:R-:W2:Y:S04]  /*14b640*/  LDL.LU.64 R28, [R1+0xb50] ;  /* 0x000b5000011c7983 */ /* 0x001ea80000300a00 */
[----:B---3--:R-:W-:Y:S01]  /*14b650*/  @P5 STG.E.U8 desc[UR24][R6.64], R2 ;  /* 0x0000000206005986 */ /* 0x008fe2000c101118 */
[----:B------:R-:W-:-:S02]  /*14b660*/  ISETP.LT.AND P5, PT, R16, UR4, !P0 ;  /* 0x0000000410007c0c */ /* 0x000fc4000c7a1270 */
[----:B------:R-:W-:Y:S01]  /*14b670*/  PRMT R0, R14, 0x7770, RZ ;  /* 0x000077700e007816 */ /* 0x000fe200000000ff */
[----:B------:R0:W-:Y:S04]  /*14b680*/  @P2 STG.E.U8 desc[UR24][R20.64], R5 ;  /* 0x0000000514002986 */ /* 0x0001e8000c101118 */
[----:B------:R-:W3:Y:S04]  /*14b690*/  LDL.LU R27, [R1+0x278] ;  /* 0x00027800011b7983 */ /* 0x000ee80000300800 */
[----:B------:R1:W-:Y:S04]  /*14b6a0*/  @P4 STG.E.U8 desc[UR24][R8.64], R0 ;  /* 0x0000000008004986 */ /* 0x0003e8000c101118 */
[----:B------:R-:W4:Y:S01]  /*14b6b0*/  LDL.LU.64 R24, [R1+0xb70] ;  /* 0x000b700001187983 */ /* 0x000f220000300a00 */
[----:B------:R-:W-:Y:S01]  /*14b6c0*/  ISETP.LT.AND P6, PT, R10, UR5, !P0 ;  /* 0x000000050a007c0c */ /* 0x000fe2000c7c1270 */
[----:B------:R-:W-:Y:S01]  /*14b6d0*/  ULDC UR4, c[0x0][0x228] ;  /* 0x00008a0000047ab9 */ /* 0x000fe20000000800 */
[----:B------:R-:W-:Y:S01]  /*14b6e0*/  ULDC UR5, c[0x0][0x228] ;  /* 0x00008a0000057ab9 */ /* 0x000fe20000000800 */
[----:B0-----:R-:W4:Y:S04]  /*14b6f0*/  LDL.LU.64 R20, [R1+0xbb8] ;  /* 0x000bb80001147983 */ /* 0x001f280000300a00 */
[----:B------:R-:W4:Y:S01]  /*14b700*/  LDL.LU.64 R6, [R1+0xbb0] ;  /* 0x000bb00001067983 */ /* 0x000f220000300a00 */
[----:B-1----:R-:W-:-:S03]  /*14b710*/  PRMT R0, R14, 0x7771, RZ ;  /* 0x000077710e007816 */ /* 0x002fc600000000ff */
[----:B------:R-:W4:Y:S04]  /*14b720*/  LDL.LU.64 R4, [R1+0xbd0] ;  /* 0x000bd00001047983 */ /* 0x000f280000300a00 */
[----:B------:R-:W4:Y:S04]  /*14b730*/  LDL.LU.64 R8, [R1+0xb98] ;  /* 0x000b980001087983 */ /* 0x000f280000300a00 */
[----:B------:R-:W4:Y:S04]  /*14b740*/  LDL.LU R23, [R1+0x2c8] ;  /* 0x0002c80001177983 */ /* 0x000f280000300800 */
[----:B--2---:R0:W-:Y:S04]  /*14b750*/  @P5 STG.E.U8 desc[UR24][R28.64], R0 ;  /* 0x000000001c005986 */ /* 0x0041e8000c101118 */
[----:B0-----:R-:W2:Y:S01]  /*14b760*/  LDL.LU.64 R28, [R1+0x50e8] ;  /* 0x0050e800011c7983 */ /* 0x001ea20000300a00 */
[----:B------:R-:W-:-:S02]  /*14b770*/  PRMT R2, R14, 0x7772, RZ ;  /* 0x000077720e027816 */ /* 0x000fc400000000ff */
[----:B------:R-:W-:Y:S01]  /*14b780*/  ISETP.LT.AND P2, PT, R13, UR4, !P0 ;  /* 0x000000040d007c0c */ /* 0x000fe2000c741270 */
[----:B------:R-:W-:Y:S01]  /*14b790*/  ULDC UR4, c[0x0][0x228] ;  /* 0x00008a0000047ab9 */ /* 0x000fe20000000800 */
[----:B------:R-:W-:Y:S02]  /*14b7a0*/  ISETP.LT.AND P4, PT, R12, UR5, !P0 ;  /* 0x000000050c007c0c */ /* 0x000fe4000c781270 */
[----:B------:R-:W-:Y:S02]  /*14b7b0*/  ISETP.LT.AND P5, PT, R22, UR4, !P0 ;  /* 0x0000000416007c0c */ /* 0x000fe4000c7a1270 */
[----:B------:R-:W-:Y:S01]  /*14b7c0*/  PRMT R0, R14, 0x7773, RZ ;  /* 0x000077730e007816 */ /* 0x000fe200000000ff */
[----:B------:R-:W-:Y:S01]  /*14b7d0*/  ULDC UR5, c[0x0][0x228] ;  /* 0x00008a0000057ab9 */ /* 0x000fe20000000800 */
[----:B------:R-:W-:Y:S01]  /*14b7e0*/  ULDC UR4, c[0x0][0x228] ;  /* 0x00008a0000047ab9 */ /* 0x000fe20000000800 */
[----:B--2---:R0:W-:Y:S04]  /*14b7f0*/  @P6 STG.E.U8 desc[UR24][R28.64], R2 ;  /* 0x000000021c006986 */ /* 0x0041e8000c101118 */
[----:B0-----:R-:W2:Y:S01]  /*14b800*/  LDL.LU.64 R28, [R1+0x50e0] ;  /* 0x0050e000011c7983 */ /* 0x001ea20000300a00 */
[----:B------:R-:W-:-:S02]  /*14b810*/  ISETP.LT.AND P6, PT, R19, UR5, !P0 ;  /* 0x0000000513007c0c */ /* 0x000fc4000c7c1270 */
[----:B------:R-:W-:Y:S02]  /*14b820*/  ISETP.LT.AND P0, PT, R17, UR4, !P0 ;  /* 0x0000000411007c0c */ /* 0x000fe4000c701270 */
[C---:B---3--:R-:W-:Y:S01]  /*14b830*/  PRMT R2, R27.reuse, 0x7770, RZ ;  /* 0x000077701b027816 */ /* 0x048fe200000000ff */
[----:B------:R-:W-:Y:S01]  /*14b840*/  ULDC UR4, c[0x0][0x228] ;  /* 0x00008a0000047ab9 */ /* 0x000fe20000000800 */
[----:B------:R-:W-:Y:S01]  /*14b850*/  ULDC UR5, c[0x0][0x228] ;  /* 0x00008a0000057ab9 */ /* 0x000fe20000000800 */
[----:B--2---:R0:W-:Y:S04]  /*14b860*/  @P2 STG.E.U8 desc[UR24][R28.64], R0 ;  /* 0x000000001c002986 */ /* 0x0041e8000c101118 */
[----:B----4-:R1:W-:Y:S01]  /*14b870*/  @P4 STG.E.U8 desc[UR24][R24.64], R2 ;  /* 0x0000000218004986 */ /* 0x0103e2000c101118 */
[----:B0-----:R-:W-:-:S02]  /*14b880*/  PRMT R0, R27, 0x7771, RZ ;  /* 0x000077711b007816 */ /* 0x001fc400000000ff */
[C---:B-1----:R-:W-:Y:S01]  /*14b890*/  PRMT R2, R27.reuse, 0x7772, RZ ;  /* 0x000077721b027816 */ /* 0x042fe200000000ff */
[----:B------:R-:W2:Y:S04]  /*14b8a0*/  LDL.LU.64 R24, [R1+0xc30] ;  /* 0x000c300001187983 */ /* 0x000ea80000300a00 */
[----:B------:R0:W-:Y:S04]  /*14b8b0*/  @P5 STG.E.U8 desc[UR24][R20.64], R0 ;  /* 0x0000000014005986 */ /* 0x0001e8000c101118 */
[----:B------:R-:W3:Y:S04]  /*14b8c0*/  LDL.LU.64 R14, [R1+0xc38] ;  /* 0x000c3800010e7983 */ /* 0x000ee80000300a00 */
[----:B------:R-:W4:Y:S04]  /*14b8d0*/  LDL.LU.64 R28, [R1+0xc70] ;  /* 0x000c7000011c7983 */ /* 0x000f280000300a00 */
[----:B------:R1:W-:Y:S01]  /*14b8e0*/  @P6 STG.E.U8 desc[UR24][R6.64], R2 ;  /* 0x0000000206006986 */ /* 0x0003e2000c101118 */
[----:B0-----:R-:W-:-:S03]  /*14b8f0*/  PRMT R0, R27, 0x7773, RZ ;  /* 0x000077731b007816 */ /* 0x001fc600000000ff */
[----:B------:R-:W4:Y:S04]  /*14b900*/  LDL.LU.64 R20, [R1+0xc68] ;  /* 0x000c680001147983 */ /* 0x000f280000300a00 */
[----:B-1----:R-:W4:Y:S04]  /*14b910*/  LDL.LU.64 R6, [R1+0x50d8] ;  /* 0x0050d80001067983 */ /* 0x002f280000300a00 */
[----:B------:R0:W-:Y:S02]  /*14b920*/  @P0 STG.E.U8 desc[UR24][R4.64], R0 ;  /* 0x0000000004000986 */ /* 0x0001e4000c101118 */
[----:B0-----:R-:W-:-:S02]  /*14b930*/  VIADD R0, R26, 0x7f ;  /* 0x0000007f1a007836 */ /* 0x001fc40000000000 */
[----:B------:R-:W2:Y:S01]  /*14b940*/  LDL.LU.64 R26, [R1+0xcc8] ;  /* 0x000cc800011a7983 */ /* 0x000ea20000300a00 */
[----:B------:R-:W-:Y:S01]  /*14b950*/  ISETP.LT.AND P2, PT, R18, UR4, !P3 ;  /* 0x0000000412007c0c */ /* 0x000fe2000df41270 */
[----:B------:R-:W-:Y:S01]  /*14b960*/  ULDC UR4, c[0x0][0x228] ;  /* 0x00008a0000047ab9 */ /* 0x000fe20000000800 */
[----:B------:R-:W-:Y:S02]  /*14b970*/  PRMT R2, R23, 0x7770, RZ ;  /* 0x0000777017027816 */ /* 0x000fe400000000ff */
[----:B------:R-:W-:Y:S01]  /*14b980*/  ISETP.LT.AND P4, PT, R16, UR4, !P3 ;  /* 0x0000000410007c0c */ /* 0x000fe2000df81270 */
[----:B------:R-:W-:Y:S01]  /*14b990*/  ULDC UR4, c[0x0][0x228] ;  /* 0x00008a0000047ab9 */ /* 0x000fe20000000800 */
[----:B------:R-:W-:Y:S02]  /*14b9a0*/  ISETP.LT.AND P5, PT, R10, UR5, !P3 ;  /* 0x000000050a007c0c */ /* 0x000fe4000dfa1270 */
[----:B------:R-:W-:-:S05]  /*14b9b0*/  ISETP.GE.AND P0, PT, R0, UR7, PT ;  /* 0x0000000700007c0c */ /* 0x000fca000bf06270 */
[----:B------:R-:W-:Y:S01]  /*14b9c0*/  @P2 STG.E.U8 desc[UR24][R8.64], R2 ;  /* 0x0000000208002986 */ /* 0x000fe2000c101118 */
[----:B------:R-:W-:Y:S01]  /*14b9d0*/  ISETP.LT.AND P2, PT, R13, UR4, !P3 ;  /* 0x000000040d007c0c */ /* 0x000fe2000df41270 */
[----:B------:R-:W-:Y:S01]  /*14b9e0*/  ULDC UR4, c[0x0][0x228] ;  /* 0x00008a0000047ab9 */ /* 0x000fe20000000800 */
[C---:B------:R-:W-:Y:S02]  /*14b9f0*/  PRMT R0, R23.reuse, 0x7772, RZ ;  /* 0x0000777217007816 */ /* 0x040fe400000000ff */
[----:B------:R-:W-:Y:S01]  /*14ba00*/  ISETP.LT.AND P6, PT, R12, UR4, !P3 ;  /* 0x000000040c007c0c */ /* 0x000fe2000dfc1270 */
[----:B------:R-:W-:Y:S01]  /*14ba10*/  ULDC UR4, c[0x0][0x228] ;  /* 0x00008a0000047ab9 */ /* 0x000fe20000000800 */
[----:B------:R-:W-:Y:S01]  /*14ba20*/  ULDC UR5, c[0x0][0x228] ;  /* 0x00008a0000057ab9 */ /* 0x000fe20000000800 */
[----:B--2---:R0:W-:Y:S04]  /*14ba30*/  STL.64 [R1+0x50d0], R26 ;  /* 0x0050d01a01007387 */ /* 0x0041e80000100a00 */
[----:B0-----:R-:W2:Y:S01]  /*14ba40*/  LDL.LU.64 R26, [R1+0xca0] ;  /* 0x000ca000011a7983 */ /* 0x001ea20000300a00 */
[----:B------:R-:W-:-:S03]  /*14ba50*/  PRMT R2, R23, 0x7771, RZ ;  /* 0x0000777117027816 */ /* 0x000fc600000000ff */
[----:B------:R-:W2:Y:S04]  /*14ba60*/  LDL.LU.64 R8, [R1+0xcc0] ;  /* 0x000cc00001087983 */ /* 0x000ea80000300a00 */
[----:B------:R-:W2:Y:S04]  /*14ba70*/  LDL.LU R11, [R1+0x28c] ;  /* 0x00028c00010b7983 */ /* 0x000ea80000300800 */
[----:B------:R0:W-:Y:S04]  /*14ba80*/  @P4 STG.E.U8 desc[UR24][R24.64], R2 ;  /* 0x0000000218004986 */ /* 0x0001e8000c101118 */
[----:B---3--:R4:W-:Y:S01]  /*14ba90*/  @P5 STG.E.U8 desc[UR24][R14.64], R0 ;  /* 0x000000000e005986 */ /* 0x0089e2000c101118 */
[----:B0-----:R-:W-:-:S02]  /*14baa0*/  PRMT R2, R23, 0x7773, RZ ;  /* 0x0000777317027816 */ /* 0x001fc400000000ff */
[----:B----4-:R-:W-:Y:S01]  /*14bab0*/  PRMT R0, R6, 0x7770, RZ ;  /* 0x0000777006007816 */ /* 0x010fe200000000ff */
[----:B------:R-:W3:Y:S04]  /*14bac0*/  LDL.LU.64 R24, [R1+0xc98] ;  /* 0x000c980001187983 */ /* 0x000ee80000300a00 */
[----:B------:R-:W-:Y:S01]  /*14bad0*/  @P2 STG.E.U8 desc[UR24][R28.64], R2 ;  /* 0x000000021c002986 */ /* 0x000fe2000c101118 */
[----:B------:R-:W-:-:S03]  /*14bae0*/  ISETP.LT.AND P2, PT, R22, UR4, !P3 ;  /* 0x0000000416007c0c */ /* 0x000fc6000df41270 */
[----:B------:R0:W-:Y:S01]  /*14baf0*/  @P6 STG.E.U8 desc[UR24][R20.64], R0 ;  /* 0x0000000014006986 */ /* 0x0001e2000c101118 */
[----:B------:R-:W-:Y:S01]  /*14bb00*/  ULDC UR4, c[0x0][0x228] ;  /* 0x00008a0000047ab9 */ /* 0x000fe20000000800 */
[----:B0-----:R-:W-:Y:S02]  /*14bb10*/  PRMT R0, R6, 0x7771, RZ ;  /* 0x0000777106007816 */ /* 0x001fe400000000ff */
[----:B------:R-:W4:Y:S04]  /*14bb20*/  LDL.LU.64 R20, [R1+0xc90] ;  /* 0x000c900001147983 */ /* 0x000f280000300a00 */
[----:B------:R-:W4:Y:S04]  /*14bb30*/  LDL.LU.64 R4, [R1+0xc88] ;  /* 0x000c880001047983 */ /* 0x000f280000300a00 */
[----:B------:R-:W4:Y:S04]  /*14bb40*/  LDL.LU R23, [R1+0x27c] ;  /* 0x00027c0001177983 */ /* 0x000f280000300800 */
[----:B------:R-:W4:Y:S04]  /*14bb50*/  LDL.LU.64 R14, [R1+0xc60] ;  /* 0x000c6000010e7983 */ /* 0x000f280000300a00 */
[----:B------:R-:W4:Y:S04]  /*14bb60*/  LDL.LU.64 R28, [R1+0xb58] ;  /* 0x000b5800011c7983 */ /* 0x000f280000300a00 */
[----:B--2---:R0:W-:Y:S04]  /*14bb70*/  @P2 STG.E.U8 desc[UR24][R26.64], R0 ;  /* 0x000000001a002986 */ /* 0x0041e8000c101118 */
[----:B0-----:R-:W2:Y:S01]  /*14bb80*/  LDL.LU.64 R26, [R1+0x50d0] ;  /* 0x0050d000011a7983 */ /* 0x001ea20000300a00 */
[----:B------:R-:W-:Y:S01]  /*14bb90*/  ISETP.LT.AND P4, PT, R19, UR4, !P3 ;  /* 0x0000000413007c0c */ /* 0x000fe2000df81270 */
[----:B------:R-:W-:Y:S01]  /*14bba0*/  ULDC UR4, c[0x0][0x228] ;  /* 0x00008a0000047ab9 */ /* 0x000fe20000000800 */
[----:B------:R-:W-:-:S02]  /*14bbb0*/  ISETP.LT.AND P3, PT, R17, UR5, !P3 ;  /* 0x0000000511007c0c */ /* 0x000fc4000df61270 */
[----:B------:R-:W-:Y:S01]  /*14bbc0*/  ISETP.LT.AND P6, PT, R18, UR4, !P1 ;  /* 0x0000000412007c0c */ /* 0x000fe2000cfc1270 */
[----:B------:R-:W-:Y:S01]  /*14bbd0*/  ULDC UR4, c[0x0][0x228] ;  /* 0x00008a0000047ab9 */ /* 0x000fe20000000800 */
[----:B------:R-:W-:Y:S02]  /*14bbe0*/  PRMT R2, R6, 0x7772, RZ ;  /* 0x0000777206027816 */ /* 0x000fe400000000ff */
[----:B------:R-:W-:Y:S02]  /*14bbf0*/  ISETP.LT.AND P2, PT, R16, UR4, !P1 ;  /* 0x0000000410007c0c */ /* 0x000fe4000cf41270 */
[----:B------:R-:W-:Y:S02]  /*14bc00*/  PRMT R6, R6, 0x7773, RZ ;  /* 0x0000777306067816 */ /* 0x000fe400000000ff */
[C---:B------:R-:W-:Y:S02]  /*14bc10*/  PRMT R0, R11.reuse, 0x7770, RZ ;  /* 0x000077700b007816 */ /* 0x040fe400000000ff */
[----:B------:R-:W-:Y:S01]  /*14bc20*/  ISETP.LT.AND P5, PT, R18, UR6, !P0 ;  /* 0x0000000612007c0c */ /* 0x000fe2000c7a1270 */
[----:B------:R-:W-:Y:S01]  /*14bc30*/  ULDC UR4, c[0x0][0x228] ;  /* 0x00008a0000047ab9 */ /* 0x000fe20000000800 */
[----:B------:R-:W-:Y:S01]  /*14bc40*/  ULDC UR5, c[0x0][0x228] ;  /* 0x00008a0000057ab9 */ /* 0x000fe20000000800 */
[----:B--2---:R0:W-:Y:S04]  /*14bc50*/  @P4 STG.E.U8 desc[UR24][R26.64], R2 ;  /* 0x000000021a004986 */ /* 0x0041e8000c101118 */
[----:B------:R1:W-:Y:S04]  /*14bc60*/  @P3 STG.E.U8 desc[UR24][R8.64], R6 ;  /* 0x0000000608003986 */ /* 0x0003e8000c101118 */
[----:B---3--:R2:W-:Y:S04]  /*14bc70*/  @P6 STG.E.U8 desc[UR24][R24.64], R0 ;  /* 0x0000000018006986 */ /* 0x0085e8000c101118 */
[----:B0-----:R-:W3:Y:S04]  /*14bc80*/  LDL.LU.64 R26, [R1+0xa80] ;  /* 0x000a8000011a7983 */ /* 0x001ee80000300a00 */
[----:B-1----:R-:W3:Y:S04]  /*14bc90*/  LDL.LU.64 R8, [R1+0x930] ;  /* 0x0009300001087983 */ /* 0x002ee80000300a00 */
[----:B--2---:R-:W2:Y:S01]  /*14bca0*/  LDL.LU.64 R24, [R1+0x3f0] ;  /* 0x0003f00001187983 */ /* 0x004ea20000300a00 */
[----:B------:R-:W-:-:S03]  /*14bcb0*/  PRMT R0, R11, 0x7771, RZ ;  /* 0x000077710b007816 */ /* 0x000fc600000000ff */
[----:B------:R-:W2:Y:S04]  /*14bcc0*/  LDL.LU R18, [R1+0x2cc] ;  /* 0x0002cc0001127983 */ /* 0x000ea80000300800 */
[----:B----4-:R0:W-:Y:S04]  /*14bcd0*/  @P2 STG.E.U8 desc[UR24][R20.64], R0 ;  /* 0x0000000014002986 */ /* 0x0101e8000c101118 */
[----:B0-----:R-:W4:Y:S01]  /*14bce0*/  LDL.LU.64 R20, [R1+0xce8] ;  /* 0x000ce80001147983 */ /* 0x001f220000300a00 */
[----:B------:R-:W-:Y:S01]  /*14bcf0*/  ISETP.LT.AND P3, PT, R10, UR4, !P1 ;  /* 0x000000040a007c0c */ /* 0x000fe2000cf61270 */
[----:B------:R-:W-:-:S02]  /*14bd00*/  ULDC UR4, c[0x0][0x228] ;  /* 0x00008a0000047ab9 */ /* 0x000fc40000000800 */
[----:B------:R-:W-:Y:S02]  /*14bd10*/  ISETP.LT.AND P4, PT, R13, UR4, !P1 ;  /* 0x000000040d007c0c */ /* 0x000fe4000cf81270 */
[----:B------:R-:W-:Y:S02]  /*14bd20*/  ISETP.LT.AND P6, PT, R12, UR5, !P1 ;  /* 0x000000050c007c0c */ /* 0x000fe4000cfc1270 */
[C---:B------:R-:W-:Y:S01]  /*14bd30*/  PRMT R0, R11.reuse, 0x7772, RZ ;  /* 0x000077720b007816 */ /* 0x040fe200000000ff */
[----:B------:R-:W-:Y:S01]  /*14bd40*/  ULDC UR4, c[0x0][0x228] ;  /* 0x00008a0000047ab9 */ /* 0x000fe20000000800 */
[----:B------:R-:W-:Y:S02]  /*14bd50*/  PRMT R2, R11, 0x7773, RZ ;  /* 0x000077730b027816 */ /* 0x000fe400000000ff */
[----:B------:R-:W-:Y:S01]  /*14bd60*/  ISETP.LT.AND P2, PT, R16, UR4, !P0 ;  /* 0x0000000410007c0c */ /* 0x000fe2000c741270 */
[----:B------:R-:W-:Y:S01]  /*14bd70*/  ULDC UR4, c[0x0][0x228] ;  /* 0x00008a0000047ab9 */ /* 0x000fe20000000800 */
[----:B------:R-:W-:Y:S01]  /*14bd80*/  PRMT R3, R23, 0x7773, RZ ;  /* 0x0000777317037816 */ /* 0x000fe200000000ff */
[----:B------:R-:W-:Y:S01]  /*14bd90*/  ULDC UR5, c[0x0][0x228] ;  /* 0x00008a0000057ab9 */ /* 0x000fe20000000800 */
[----:B------:R0:W-:Y:S01]  /*14bda0*/  @P3 STG.E.U8 desc[UR24][R4.64], R0 ;  /* 0x0000000004003986 */ /* 0x0001e2000c101118 */
[----:B------:R-:W-:Y:S01]  /*14bdb0*/  ISETP.LT.AND P3, PT, R22, UR4, !P1 ;  /* 0x0000000416007c0c */ /* 0x000fe2000cf61270 */
[----:B------:R-:W-:-:S02]  /*14bdc0*/  ULDC UR4, c[0x0][0x228] ;  /* 0x00008a0000047ab9 */ /* 0x000fc40000000800 */
[----:B------:R1:W-:Y:S01]  /*14bdd0*/  @P4 STG.E.U8 desc[UR24][R14.64], R2 ;  /* 0x000000020e004986 */ /* 0x0003e2000c101118 */
[----:B------:R-:W-:Y:S01]  /*14bde0*/  ISETP.LT.AND P4, PT, R19, UR4, !P1 ;  /* 0x0000000413007c0c */ /* 0x000fe2000cf81270 */
[----:B------:R-:W-:Y:S02]  /*14bdf0*/  ULDC UR4, c[0x0][0x228] ;  /* 0x00008a0000047ab9 */ /* 0x000fe40000000800 */
[----:B------:R-:W-:Y:S01]  /*14be00*/  ISETP.LT.AND P1, PT, R17, UR4, !P1 ;  /* 0x0000000411007c0c */ /* 0x000fe2000cf21270 */
[----:B------:R-:W-:Y:S01]  /*14be10*/  ULDC UR4, c[0x0][0x228] ;  /* 0x00008a0000047ab9 */ /* 0x000fe20000000800 */
[----:B0-----:R-:W-:-:S05]  /*14be20*/  PRMT R0, R23, 0x7770, RZ ;  /* 0x0000777017007816 */ /* 0x001fca00000000ff */
[----:B------:R0:W-:Y:S01]  /*14be30*/  @P6 STG.E.U8 desc[UR24][R28.64], R0 ;  /* 0x000000001c006986 */ /* 0x0001e2000c101118 */
[C---:B-1----:R-:W-:Y:S02]  /*14be40*/  PRMT R2, R23.reuse, 0x7772, RZ ;  /* 0x0000777217027816 */ /* 0x042fe400000000ff */
[----:B0-----:R-:W-:Y:S02]  /*14be50*/  PRMT R0, R23, 0x7771, RZ ;  /* 0x0000777117007816 */ /* 0x001fe400000000ff */
[----:B------:R-:W-:-:S03]  /*14be60*/  ISETP.LT.AND P6, PT, R10, UR5, !P0 ;  /* 0x000000050a007c0c */ /* 0x000fc6000c7c1270 */
[----:B---3--:R0:W-:Y:S01]  /*14be70*/  @P3 STG.E.U8 desc[UR24][R26.64], R0 ;  /* 0x000000001a003986 */ /* 0x0081e2000c101118 */
[----:B------:R-:W-:Y:S01]  /*14be80*/  ISETP.LT.AND P3, PT, R13, UR4, !P0 ;  /* 0x000000040d007c0c */ /* 0x000fe2000c761270 */
[----:B------:R-:W-:Y:S02]  /*14be90*/  ULDC UR4, c[0x0][0x228] ;  /* 0x00008a0000047ab9 */ /* 0x000fe40000000800 */
[----:B------:R1:W-:Y:S01]  /*14bea0*/  @P4 STG.E.U8 desc[UR24][R8.64], R2 ;  /* 0x0000000208004986 */ /* 0x0003e2000c101118 */
[----:B------:R-:W-:Y:S02]  /*14beb0*/  ISETP.LT.AND P4, PT, R12, UR4, !P0 ;  /* 0x000000040c007c0c */ /* 0x000fe4000c781270 */
[----:B--2---:R-:W-:Y:S01]  /*14bec0*/  PRMT R4, R18, 0x7770, RZ ;  /* 0x0000777012047816 */ /* 0x004fe200000000ff */
[----:B------:R-:W-:Y:S01]  /*14bed0*/  ULDC UR4, c[0x0][0x228] ;  /* 0x00008a0000047ab9 */ /* 0x000fe20000000800 */
[----:B------:R2:W-:Y:S01]  /*14bee0*/  @P1 STG.E.U8 desc[UR24][R24.64], R3 ;  /* 0x0000000318001986 */ /* 0x0005e2000c101118 */
[----:B------:R-:W-:Y:S01]  /*14bef0*/  ISETP.LT.AND P1, PT, R22, UR4, !P0 ;  /* 0x0000000416007c0c */ /* 0x000fe2000c721270 */
[----:B------:R-:W-:Y:S01]  /*14bf00*/  ULDC UR4, c[0x0][0x228] ;  /* 0x00008a0000047ab9 */ /* 0x000fe20000000800 */
[----:B------:R-:W-:-:S02]  /*14bf10*/  PRMT R5, R18, 0x7772, RZ ;  /* 0x0000777212057816 */ /* 0x000fc400000000ff */
[C---:B0-----:R-:W-:Y:S02]  /*14bf20*/  PRMT R0, R18.reuse, 0x7771, RZ ;  /* 0x0000777112007816 */ /* 0x041fe400000000ff */
[----:B-1----:R-:W-:Y:S01]  /*14bf30*/  PRMT R2, R18, 0x7773, RZ ;  /* 0x0000777312027816 */ /* 0x002fe200000000ff */
[----:B----4-:R0:W-:Y:S01]  /*14bf40*/  @P5 STG.E.U8 desc[UR24][R20.64], R4 ;  /* 0x0000000414005986 */ /* 0x0101e2000c101118 */
[----:B------:R-:W-:-:S03]  /*14bf50*/  ISETP.LT.AND P5, PT, R19, UR4, !P0 ;  /* 0x0000000413007c0c */ /* 0x000fc6000c7a1270 */
[----:B------:R-:W3:Y:S04]  /*14bf60*/  LDL.LU.64 R8, [R1+0xcd0] ;  /* 0x000cd00001087983 */ /* 0x000ee80000300a00 */
[----:B------:R-:W4:Y:S04]  /*14bf70*/  LDL.LU.64 R12, [R1+0xc80] ;  /* 0x000c8000010c7983 */ /* 0x000f280000300a00 */
[----:B--2---:R-:W2:Y:S04]  /*14bf80*/  LDL.LU.64 R24, [R1+0xc08] ;  /* 0x000c080001187983 */ /* 0x004ea80000300a00 */
[----:B------:R-:W2:Y:S04]  /*14bf90*/  LDL.LU.64 R22, [R1+0xb00] ;  /* 0x000b000001167983 */ /* 0x000ea80000300a00 */
[----:B0-----:R-:W2:Y:S04]  /*14bfa0*/  LDL.LU.64 R20, [R1+0x9b0] ;  /* 0x0009b00001147983 */ /* 0x001ea80000300a00 */
[----:B------:R-:W2:Y:S01]  /*14bfb0*/  LDL.LU.64 R18, [R1+0x848] ;  /* 0x0008480001127983 */ /* 0x000ea20000300a00 */
[----:B------:R-:W-:-:S02]  /*14bfc0*/  ISETP.LT.AND P0, PT, R17, UR4, !P0 ;  /* 0x0000000411007c0c */ /* 0x000fc4000c701270 */
[C---:B------:R-:W-:Y:S02]  /*14bfd0*/  PRMT R3, R7.reuse, 0x7770, RZ ;  /* 0x0000777007037816 */ /* 0x040fe400000000ff */
[C---:B------:R-:W-:Y:S02]  /*14bfe0*/  PRMT R4, R7.reuse, 0x7771, RZ ;  /* 0x0000777107047816 */ /* 0x040fe400000000ff */
[C---:B------:R-:W-:Y:S02]  /*14bff0*/  PRMT R6, R7.reuse, 0x7772, RZ ;  /* 0x0000777207067816 */ /* 0x040fe400000000ff */
[----:B------:R-:W-:Y:S01]  /*14c000*/  PRMT R7, R7, 0x7773, RZ ;  /* 0x0000777307077816 */ /* 0x000fe200000000ff */
[----:B---3--:R0:W-:Y:S04]  /*14c010*/  @P2 STG.E.U8 desc[UR24][R8.64], R0 ;  /* 0x0000000008002986 */ /* 0x0081e8000c101118 */
[----:B----4-:R0:W-:Y:S04]  /*14c020*/  @P6 STG.E.U8 desc[UR24][R12.64], R5 ;  /* 0x000000050c006986 */ /* 0x0101e8000c101118 */
[----:B--2---:R0:W-:Y:S04]  /*14c030*/  @P3 STG.E.U8 desc[UR24][R24.64], R2 ;  /* 0x0000000218003986 */ /* 0x0041e8000c101118 */
[----:B------:R0:W-:Y:S04]  /*14c040*/  @P4 STG.E.U8 desc[UR24][R22.64], R3 ;  /* 0x0000000316004986 */ /* 0x0001e8000c101118 */
[----:B------:R0:W-:Y:S04]  /*14c050*/  @P1 STG.E.U8 desc[UR24][R20.64], R4 ;  /* 0x0000000414001986 */ /* 0x0001e8000c101118 */
[----:B------:R0:W-:Y:S01]  /*14c060*/  @P5 STG.E.U8 desc[UR24][R18.64], R6 ;  /* 0x0000000612005986 */ /* 0x0001e2000c101118 */
[----:B------:R-:W-:Y:S05]  /*14c070*/  @!P0 EXIT ;  /* 0x000000000000894d */ /* 0x000fea0003800000 */
[----:B0-----:R-:W2:Y:S04]  /*14c080*/  LDL.LU.64 R18, [R1+0x500] ;  /* 0x0005000001127983 */ /* 0x001ea80000300a00 */
[----:B--2---:R-:W-:Y:S01]  /*14c090*/  STG.E.U8 desc[UR24][R18.64], R7 ;  /* 0x0000000712007986 */ /* 0x004fe2000c101118 */
[----:B------:R-:W-:Y:S05]  /*14c0a0*/  EXIT ;  /* 0x000000000000794d */ /* 0x000fea0003800000 */
.L_x_2:
[----:B------:R-:W-:-:S00]  /*14c0b0*/  BRA `(.L_x_2) ;  /* 0xfffffffc00fc7947 */ /* 0x000fc0000383ffff */
[----:B------:R-:W-:-:S00]  /*14c0c0*/  NOP ;  /* 0x0000000000007918 */ /* 0x000fc00000000000 */
        /* <DEDUP_REMOVED lines=11> */
.L_x_3:


//--------------------- .nv.shared.matmul_kernel  --------------------------
	.section	.nv.shared.matmul_kernel,"aw",@nobits
	.sectionflags	@""
	.align	16
	.zero		1024


//--------------------- .nv.shared.reserved.0     --------------------------
	.section	.nv.shared.reserved.0,"aw",@nobits
	.weak		__nv_reservedSMEM_offset_0_alias
	.size		__nv_reservedSMEM_offset_0_alias, 0, 0
	.other		__nv_reservedSMEM_offset_0_alias,@"STO_CUDA_RESERVED_SHARED STV_DEFAULT"
__nv_reservedSMEM_offset_0_alias:
	.zero		0


//--------------------- .nv.constant0.matmul_kernel --------------------------
	.section	.nv.constant0.matmul_kernel,"a",@progbits
	.sectionflags	@""
	.align	4
.nv.constant0.matmul_kernel:
	.zero		608


//--------------------- SYMBOLS --------------------------

	.type		.nv.reservedSmem.offset0,@object
	.size		.nv.reservedSmem.offset0,0x4
